	.target	sm_100a

	.elftype	@"ET_EXEC"


//--------------------- .note.nv.tkinfo           --------------------------
	.section	.note.nv.tkinfo,"",@"SHT_NOTE"
	.sectionflags	@"SHF_NOTE_NV_TKINFO"
	.tkinfo
        /*0018*/ 	.word	0x00000002
        /*0030*/ 	.string	""
        /*0030*/ 	.string	"ptxas"
        /*0030*/ 	.string	"Cuda compilation tools, release 13.0, V13.0.88"
        /*0030*/ 	.string	"Build cuda_13.0.r13.0/compiler.36424714_0"
        /*0030*/ 	.string	"-arch sm_100a -m 64 "



//--------------------- .note.nv.cuinfo           --------------------------
	.section	.note.nv.cuinfo,"",@"SHT_NOTE"
	.sectionflags	@"SHF_NOTE_NV_CUINFO"
        /*0018*/ 	.short	0x0002
        /*001a*/ 	.short	0x0064
        /*001c*/ 	.short	0x0082
	.zero		2


//--------------------- .nv.info                  --------------------------
	.section	.nv.info,"",@"SHT_CUDA_INFO"
	.align	4


	//----- nvinfo : EIATTR_REGCOUNT
	.align		4
        /*0000*/ 	.byte	0x04, 0x2f
        /*0002*/ 	.short	(.L_21 - .L_20)
	.align		4
.L_20:
        /*0004*/ 	.word	index@(_ZN7cutlass13device_kernelINS_4fmha6kernel36Sm100FmhaBwdKernelTmaWarpSpecializedIN4cute5tupleIJiiiiNS5_IJNS5_IJiiEEEiEEEEEENS_10bfloat16_tEfNS5_IJNS4_1CILi128EEESB_NSA_ILi48EEESC_EEENS1_10collective12ResidualMaskEEEEEvNT_6ParamsE)
        /*0008*/ 	.word	0x00000080


	//----- nvinfo : EIATTR_FRAME_SIZE
	.align		4
.L_21:
        /*000c*/ 	.byte	0x04, 0x11
        /*000e*/ 	.short	(.L_23 - .L_22)
	.align		4
.L_22:
        /*0010*/ 	.word	index@($__internal_3_$__cuda_sm20_div_u16)
        /*0014*/ 	.word	0x00000058


	//----- nvinfo : EIATTR_FRAME_SIZE
	.align		4
.L_23:
        /*0018*/ 	.byte	0x04, 0x11
        /*001a*/ 	.short	(.L_25 - .L_24)
	.align		4
.L_24:
        /*001c*/ 	.word	index@($__internal_2_$__cuda_sm10x_tcgen05_guardrail_trap_unallocated_columns_being_dealloced)
        /*0020*/ 	.word	0x00000058


	//----- nvinfo : EIATTR_FRAME_SIZE
	.align		4
.L_25:
        /*0024*/ 	.byte	0x04, 0x11
        /*0026*/ 	.short	(.L_27 - .L_26)
	.align		4
.L_26:
        /*0028*/ 	.word	index@($__internal_1_$__cuda_sm10x_tcgen05_guardrail_trap_phase_invalid_during_alloc)
        /*002c*/ 	.word	0x00000058


	//----- nvinfo : EIATTR_FRAME_SIZE
	.align		4
.L_27:
        /*0030*/ 	.byte	0x04, 0x11
        /*0032*/ 	.short	(.L_29 - .L_28)
	.align		4
.L_28:
        /*0034*/ 	.word	index@($__internal_0_$__cuda_sm10x_tcgen05_guardrail_trap_col_being_dealloced_not_returned_by_alloc)
        /*0038*/ 	.word	0x00000058


	//----- nvinfo : EIATTR_FRAME_SIZE
	.align		4
.L_29:
        /*003c*/ 	.byte	0x04, 0x11
        /*003e*/ 	.short	(.L_31 - .L_30)
	.align		4
.L_30:
        /*0040*/ 	.word	index@(_ZN7cutlass13device_kernelINS_4fmha6kernel36Sm100FmhaBwdKernelTmaWarpSpecializedIN4cute5tupleIJiiiiNS5_IJNS5_IJiiEEEiEEEEEENS_10bfloat16_tEfNS5_IJNS4_1CILi128EEESB_NSA_ILi48EEESC_EEENS1_10collective12ResidualMaskEEEEEvNT_6ParamsE)
        /*0044*/ 	.word	0x00000058


	//----- nvinfo : EIATTR_MIN_STACK_SIZE
	.align		4
.L_31:
        /*0048*/ 	.byte	0x04, 0x12
        /*004a*/ 	.short	(.L_33 - .L_32)
	.align		4
.L_32:
        /*004c*/ 	.word	index@(_ZN7cutlass13device_kernelINS_4fmha6kernel36Sm100FmhaBwdKernelTmaWarpSpecializedIN4cute5tupleIJiiiiNS5_IJNS5_IJiiEEEiEEEEEENS_10bfloat16_tEfNS5_IJNS4_1CILi128EEESB_NSA_ILi48EEESC_EEENS1_10collective12ResidualMaskEEEEEvNT_6ParamsE)
        /*0050*/ 	.word	0x00000058
.L_33:


//--------------------- .nv.compat                --------------------------
	.section	.nv.compat,"",@"SHT_CUDA_COMPAT_INFO"
	.align	4
        /*0000*/ 	.byte	0x02, 0x09, 0x01, 0x00, 0x02, 0x02, 0x02, 0x00, 0x02, 0x05, 0x05, 0x00, 0x03, 0x07, 0x01, 0x01
        /*0010*/ 	.byte	0x02, 0x03, 0x01, 0x00, 0x02, 0x06, 0x01, 0x00, 0x04, 0x0b, 0x08, 0x00, 0x01, 0x00, 0x00, 0x00
        /*0020*/ 	.byte	0x00, 0x00, 0x00, 0x00


//--------------------- .nv.info._ZN7cutlass13device_kernelINS_4fmha6kernel36Sm100FmhaBwdKernelTmaWarpSpecializedIN4cute5tupleIJiiiiNS5_IJNS5_IJiiEEEiEEEEEENS_10bfloat16_tEfNS5_IJNS4_1CILi128EEESB_NSA_ILi48EEESC_EEENS1_10collective12ResidualMaskEEEEEvNT_6ParamsE --------------------------
	.section	.nv.info._ZN7cutlass13device_kernelINS_4fmha6kernel36Sm100FmhaBwdKernelTmaWarpSpecializedIN4cute5tupleIJiiiiNS5_IJNS5_IJiiEEEiEEEEEENS_10bfloat16_tEfNS5_IJNS4_1CILi128EEESB_NSA_ILi48EEESC_EEENS1_10collective12ResidualMaskEEEEEvNT_6ParamsE,"",@"SHT_CUDA_INFO"
	.sectionflags	@""
	.align	4


	//----- nvinfo : EIATTR_CUDA_API_VERSION
	.align		4
        /*0000*/ 	.byte	0x04, 0x37
        /*0002*/ 	.short	(.L_35 - .L_34)
.L_34:
        /*0004*/ 	.word	0x00000082


	//----- nvinfo : EIATTR_KPARAM_INFO
	.align		4
.L_35:
        /*0008*/ 	.byte	0x04, 0x17
        /*000a*/ 	.short	(.L_37 - .L_36)
.L_36:
        /*000c*/ 	.word	0x00000000
        /*0010*/ 	.short	0x0000
        /*0012*/ 	.short	0x0000
        /*0014*/ 	.byte	0x00, 0xf0, 0x01, 0x1a


	//----- nvinfo : EIATTR_AT_ENTRY_FRAGMENTS
	.align		4
.L_37:
        /*0018*/ 	.byte	0x04, 0x4f
        /*001a*/ 	.short	(.L_39 - .L_38)


	//   ....[0]....
.L_38:
        /*001c*/ 	.word	0x00000006


	//----- nvinfo : EIATTR_RESERVED_SMEM_USED
	.align		4
.L_39:
        /*0020*/ 	.byte	0x01, 0x41
	.zero		2


	//----- nvinfo : EIATTR_SPARSE_MMA_MASK
	.align		4
        /*0024*/ 	.byte	0x03, 0x50
        /*0026*/ 	.short	0x0000


	//----- nvinfo : EIATTR_TCGEN05_1CTA_USED
	.align		4
        /*0028*/ 	.byte	0x01, 0x51
	.zero		2


	//----- nvinfo : EIATTR_MAXREG_COUNT
	.align		4
        /*002c*/ 	.byte	0x03, 0x1b
        /*002e*/ 	.short	0x0080


	//----- nvinfo : EIATTR_NUM_BARRIERS
	.align		4
        /*0030*/ 	.byte	0x02, 0x4c
        /*0032*/ 	.byte	0x04
	.zero		1


	//----- nvinfo : EIATTR_EXTERNS
	.align		4
        /*0034*/ 	.byte	0x04, 0x0f
        /*0036*/ 	.short	(.L_41 - .L_40)


	//   ....[0]....
	.align		4
.L_40:
        /*0038*/ 	.word	index@(__assertfail)


	//----- nvinfo : EIATTR_ANNOTATIONS
	.align		4
.L_41:
        /*003c*/ 	.byte	0x04, 0x55
        /*003e*/ 	.short	(.L_43 - .L_42)


	//   ....[0]....
.L_42:
        /*0040*/ 	.word	0x00000001
        /*0044*/ 	.byte	0x80, 0x00, 0x00, 0x00, 0x01, 0x00, 0x00, 0x00, 0xf0, 0x75, 0x00, 0x00, 0x01, 0x00, 0x00, 0x00
        /* <DEDUP_REMOVED lines=24> */
        /*01d4*/ 	.byte	0x00, 0xd0, 0x00, 0x00


	//----- nvinfo : EIATTR_MERCURY_ISA_VERSION
	.align		4
.L_43:
        /*01d8*/ 	.byte	0x03, 0x5f
        /*01da*/ 	.short	0x0101


	//----- nvinfo : EIATTR_INT_WARP_WIDE_INSTR_OFFSETS
	.align		4
        /*01dc*/ 	.byte	0x04, 0x31
        /*01de*/ 	.short	(.L_45 - .L_44)


	//   ....[0]....
.L_44:
        /*01e0*/ 	.word	0x0000d1f0


	//   ....[1]....
        /*01e4*/ 	.word	0x0000d210


	//   ....[2]....
        /*01e8*/ 	.word	0x0000d240


	//----- nvinfo : EIATTR_COOP_GROUP_MASK_REGIDS
	.align		4
.L_45:
        /*01ec*/ 	.byte	0x04, 0x29
        /*01ee*/ 	.short	(.L_47 - .L_46)


	//   ....[0]....
.L_46:
        /*01f0*/ 	.word	0xffffffff


	//   ....[1]....
        /*01f4*/ 	.word	0xffffffff


	//   ....[2]....
        /*01f8*/ 	.word	0xffffffff


	//   ....[3]....
        /*01fc*/ 	.word	0xffffffff


	//   ....[4]....
        /*0200*/ 	.word	0xffffffff


	//   ....[5]....
        /*0204*/ 	.word	0xffffffff


	//   ....[6]....
        /*0208*/ 	.word	0xffffffff


	//   ....[7]....
        /*020c*/ 	.word	0xffffffff


	//   ....[8]....
        /*0210*/ 	.word	0xffffffff


	//   ....[9]....
        /*0214*/ 	.word	0xffffffff


	//   ....[10]....
        /*0218*/ 	.word	0xffffffff


	//   ....[11]....
        /*021c*/ 	.word	0xffffffff


	//   ....[12]....
        /*0220*/ 	.word	0xffffffff


	//   ....[13]....
        /*0224*/ 	.word	0xffffffff


	//   ....[14]....
        /*0228*/ 	.word	0xffffffff


	//   ....[15]....
        /*022c*/ 	.word	0xffffffff


	//----- nvinfo : EIATTR_COOP_GROUP_INSTR_OFFSETS
	.align		4
.L_47:
        /*0230*/ 	.byte	0x04, 0x28
        /*0232*/ 	.short	(.L_49 - .L_48)


	//   ....[0]....
.L_48:
        /*0234*/ 	.word	0x00000070


	//   ....[1]....
        /*0238*/ 	.word	0x00000330


	//   ....[2]....
        /*023c*/ 	.word	0x00000550


	//   ....[3]....
        /*0240*/ 	.word	0x00000640


	//   ....[4]....
        /*0244*/ 	.word	0x00000780


	//   ....[5]....
        /*0248*/ 	.word	0x000008c0


	//   ....[6]....
        /*024c*/ 	.word	0x00000a00


	//   ....[7]....
        /*0250*/ 	.word	0x00000b40


	//   ....[8]....
        /*0254*/ 	.word	0x00000c80


	//   ....[9]....
        /*0258*/ 	.word	0x00000dc0


	//   ....[10]....
        /*025c*/ 	.word	0x00000f00


	//   ....[11]....
        /*0260*/ 	.word	0x00003cd0


	//   ....[12]....
        /*0264*/ 	.word	0x00003ed0


	//   ....[13]....
        /*0268*/ 	.word	0x00003ef0


	//   ....[14]....
        /*026c*/ 	.word	0x0000d0e0


	//   ....[15]....
        /*0270*/ 	.word	0x0000d310


	//----- nvinfo : EIATTR_REG_RECONFIG
	.align		4
.L_49:
        /*0274*/ 	.byte	0x01, 0x54
	.zero		2


	//----- nvinfo : EIATTR_VRC_CTA_INIT_COUNT
	.align		4
        /*0278*/ 	.byte	0x02, 0x4a
        /*027a*/ 	.byte	0x80
	.zero		1


	//----- nvinfo : EIATTR_SYSCALL_OFFSETS
	.align		4
        /*027c*/ 	.byte	0x04, 0x46
        /*027e*/ 	.short	(.L_51 - .L_50)


	//   ....[0]....
.L_50:
        /*0280*/ 	.word	0x00007ac0


	//   ....[1]....
        /*0284*/ 	.word	0x00007c50


	//   ....[2]....
        /*0288*/ 	.word	0x00007dc0


	//   ....[3]....
        /*028c*/ 	.word	0x00007f40


	//   ....[4]....
        /*0290*/ 	.word	0x00009740


	//   ....[5]....
        /*0294*/ 	.word	0x000098b0


	//   ....[6]....
        /*0298*/ 	.word	0x00009a20


	//   ....[7]....
        /*029c*/ 	.word	0x00009b90


	//   ....[8]....
        /*02a0*/ 	.word	0x0000a090


	//   ....[9]....
        /*02a4*/ 	.word	0x0000a220


	//   ....[10]....
        /*02a8*/ 	.word	0x0000a3b0


	//   ....[11]....
        /*02ac*/ 	.word	0x0000a560


	//   ....[12]....
        /*02b0*/ 	.word	0x0000b340


	//   ....[13]....
        /*02b4*/ 	.word	0x0000c330


	//   ....[14]....
        /*02b8*/ 	.word	0x0000c9f0


	//----- nvinfo : EIATTR_MBARRIER_INSTR_OFFSETS
	.align		4
.L_51:
        /*02bc*/ 	.byte	0x04, 0x39
        /*02be*/ 	.short	(.L_53 - .L_52)


	//   ....[0]....
.L_52:
        /*02c0*/ 	.word	0x00000400
        /*02c4*/ 	.word	0x000000ff
        /*02c8*/ 	.word	0x0001f800
        /*02cc*/ 	.short	0x0100
        /*02ce*/ 	.byte	0x04
	.zero		1


	//   ....[1]....
        /*02d0*/ 	.word	0x00000410
        /*02d4*/ 	.word	0x000000ff
        /*02d8*/ 	.word	0x0001f810
        /*02dc*/ 	.short	0x0100
        /*02de*/ 	.byte	0x04
	.zero		1


	//   ....[2]....
        /*02e0*/ 	.word	0x00000420
        /*02e4*/ 	.word	0x000000ff
        /*02e8*/ 	.word	0x0001f808
        /*02ec*/ 	.short	0x0100
        /*02ee*/ 	.byte	0x04
	.zero		1


	//   ....[3]....
        /*02f0*/ 	.word	0x00000430
        /*02f4*/ 	.word	0x000000ff
        /*02f8*/ 	.word	0x0001f818
        /*02fc*/ 	.short	0x0100
        /*02fe*/ 	.byte	0x04
	.zero		1


	//   ....[4]....
        /*0300*/ 	.word	0x00000610
        /*0304*/ 	.word	0x000000ff
        /*0308*/ 	.word	0x0001f820
        /*030c*/ 	.short	0x0100
        /*030e*/ 	.byte	0x06
	.zero		1


	//   ....[5]....
        /*0310*/ 	.word	0x00000620
        /*0314*/ 	.word	0x000000ff
        /*0318*/ 	.word	0x0001f828
        /*031c*/ 	.short	0x0100
        /*031e*/ 	.byte	0x06
	.zero		1


	//   ....[6]....
        /*0320*/ 	.word	0x00000750
        /*0324*/ 	.word	0x000000ff
        /*0328*/ 	.word	0x0001f830
        /*032c*/ 	.short	0x0100
        /*032e*/ 	.byte	0x04
	.zero		1


	//   ....[7]....
        /*0330*/ 	.word	0x00000760
        /*0334*/ 	.word	0x000000ff
        /*0338*/ 	.word	0x0001f838
        /*033c*/ 	.short	0x0100
        /*033e*/ 	.byte	0x04
	.zero		1


	//   ....[8]....
        /*0340*/ 	.word	0x00000890
        /*0344*/ 	.word	0x000000ff
        /*0348*/ 	.word	0x0001f840
        /*034c*/ 	.short	0x0100
        /*034e*/ 	.byte	0x04
	.zero		1


	//   ....[9]....
        /*0350*/ 	.word	0x000008a0
        /*0354*/ 	.word	0x000000ff
        /*0358*/ 	.word	0x0001f848
        /*035c*/ 	.short	0x0100
        /*035e*/ 	.byte	0x04
	.zero		1


	//   ....[10]....
        /*0360*/ 	.word	0x000009d0
        /*0364*/ 	.word	0x000000ff
        /*0368*/ 	.word	0x0001f850
        /*036c*/ 	.short	0x0100
        /*036e*/ 	.byte	0x04
	.zero		1


	//   ....[11]....
        /*0370*/ 	.word	0x000009e0
        /*0374*/ 	.word	0x000000ff
        /*0378*/ 	.word	0x0001f858
        /*037c*/ 	.short	0x0100
        /*037e*/ 	.byte	0x04
	.zero		1


	//   ....[12]....
        /*0380*/ 	.word	0x00000b10
        /*0384*/ 	.word	0x000000ff
        /*0388*/ 	.word	0x0001f860
        /*038c*/ 	.short	0x0100
        /*038e*/ 	.byte	0x04
	.zero		1


	//   ....[13]....
        /*0390*/ 	.word	0x00000b20
        /*0394*/ 	.word	0x000000ff
        /*0398*/ 	.word	0x0001f868
        /*039c*/ 	.short	0x0100
        /*039e*/ 	.byte	0x04
	.zero		1


	//   ....[14]....
        /*03a0*/ 	.word	0x00000c50
        /*03a4*/ 	.word	0x000000ff
        /*03a8*/ 	.word	0x0001f870
        /*03ac*/ 	.short	0x0100
        /*03ae*/ 	.byte	0x04
	.zero		1


	//   ....[15]....
        /*03b0*/ 	.word	0x00000c60
        /*03b4*/ 	.word	0x000000ff
        /*03b8*/ 	.word	0x0001f878
        /*03bc*/ 	.short	0x0100
        /*03be*/ 	.byte	0x04
	.zero		1


	//   ....[16]....
        /*03c0*/ 	.word	0x00000d90
        /*03c4*/ 	.word	0x000000ff
        /*03c8*/ 	.word	0x0001f880
        /*03cc*/ 	.short	0x0100
        /*03ce*/ 	.byte	0x04
	.zero		1


	//   ....[17]....
        /*03d0*/ 	.word	0x00000da0
        /*03d4*/ 	.word	0x000000ff
        /*03d8*/ 	.word	0x0001f888
        /*03dc*/ 	.short	0x0100
        /*03de*/ 	.byte	0x04
	.zero		1


	//   ....[18]....
        /*03e0*/ 	.word	0x00000ed0
        /*03e4*/ 	.word	0x000000ff
        /*03e8*/ 	.word	0x0001f890
        /*03ec*/ 	.short	0x0100
        /*03ee*/ 	.byte	0x04
	.zero		1


	//   ....[19]....
        /*03f0*/ 	.word	0x00000ee0
        /*03f4*/ 	.word	0x000000ff
        /*03f8*/ 	.word	0x0001f898
        /*03fc*/ 	.short	0x0100
        /*03fe*/ 	.byte	0x04
	.zero		1


	//   ....[20]....
        /*0400*/ 	.word	0x00001010
        /*0404*/ 	.word	0x000000ff
        /*0408*/ 	.word	0x0001f8a0
        /*040c*/ 	.short	0x0100
        /*040e*/ 	.byte	0x04
	.zero		1


	//   ....[21]....
        /*0410*/ 	.word	0x00001020
        /*0414*/ 	.word	0x000000ff
        /*0418*/ 	.word	0x0001f8b0
        /*041c*/ 	.short	0x0100
        /*041e*/ 	.byte	0x04
	.zero		1


	//   ....[22]....
        /*0420*/ 	.word	0x00001030
        /*0424*/ 	.word	0x000000ff
        /*0428*/ 	.word	0x0001f8a8
        /*042c*/ 	.short	0x0100
        /*042e*/ 	.byte	0x04
	.zero		1


	//   ....[23]....
        /*0430*/ 	.word	0x00001040
        /*0434*/ 	.word	0x000000ff
        /*0438*/ 	.word	0x0001f8b8
        /*043c*/ 	.short	0x0100
        /*043e*/ 	.byte	0x04
	.zero		1


	//   ....[24]....
        /*0440*/ 	.word	0x00002270
        /*0444*/ 	.word	0x000000ff
        /*0448*/ 	.word	0x0001f810
        /*044c*/ 	.short	0x010a
        /*044e*/ 	.byte	0x20
	.zero		1


	//   ....[25]....
        /*0450*/ 	.word	0x000023f0
        /*0454*/ 	.word	0x000000ff
        /*0458*/ 	.word	0x0001f800
        /*045c*/ 	.short	0x010b
        /*045e*/ 	.byte	0x20
	.zero		1


	//   ....[26]....
        /*0460*/ 	.word	0x00002710
        /*0464*/ 	.word	0x000000ff
        /*0468*/ 	.word	0x0001f838
        /*046c*/ 	.short	0x010a
        /*046e*/ 	.byte	0x20
	.zero		1


	//   ....[27]....
        /*0470*/ 	.word	0x00002900
        /*0474*/ 	.word	0x000000ff
        /*0478*/ 	.word	0x0001f830
        /*047c*/ 	.short	0x0107
        /*047e*/ 	.byte	0x20
	.zero		1


	//   ....[28]....
        /*0480*/ 	.word	0x00002960
        /*0484*/ 	.word	0x000000ff
        /*0488*/ 	.word	0x0001f830
        /*048c*/ 	.short	0x0101
        /*048e*/ 	.byte	0x20
	.zero		1


	//   ....[29]....
        /*0490*/ 	.word	0x000029b0
        /*0494*/ 	.word	0x000000ff
        /*0498*/ 	.word	0x0001f828
        /*049c*/ 	.short	0x010a
        /*049e*/ 	.byte	0x20
	.zero		1


	//   ....[30]....
        /*04a0*/ 	.word	0x00002b80
        /*04a4*/ 	.word	0x000000ff
        /*04a8*/ 	.word	0x0001f820
        /*04ac*/ 	.short	0x010b
        /*04ae*/ 	.byte	0x20
	.zero		1


	//   ....[31]....
        /*04b0*/ 	.word	0x00002e50
        /*04b4*/ 	.word	0x000000ff
        /*04b8*/ 	.word	0x0001f848
        /*04bc*/ 	.short	0x010a
        /*04be*/ 	.byte	0x20
	.zero		1


	//   ....[32]....
        /*04c0*/ 	.word	0x00002fb0
        /*04c4*/ 	.word	0x000000ff
        /*04c8*/ 	.word	0x0001f840
        /*04cc*/ 	.short	0x0107
        /*04ce*/ 	.byte	0x20
	.zero		1


	//   ....[33]....
        /*04d0*/ 	.word	0x00003010
        /*04d4*/ 	.word	0x000000ff
        /*04d8*/ 	.word	0x0001f840
        /*04dc*/ 	.short	0x0101
        /*04de*/ 	.byte	0x20
	.zero		1


	//   ....[34]....
        /*04e0*/ 	.word	0x000031f0
        /*04e4*/ 	.word	0x000000ff
        /*04e8*/ 	.word	0x0001f810
        /*04ec*/ 	.short	0x010a
        /*04ee*/ 	.byte	0x19
	.zero		1


	//   ....[35]....
        /*04f0*/ 	.word	0x000034e0
        /*04f4*/ 	.word	0x000000ff
        /*04f8*/ 	.word	0x0001f838
        /*04fc*/ 	.short	0x010a
        /*04fe*/ 	.byte	0x20
	.zero		1


	//   ....[36]....
        /*0500*/ 	.word	0x000036d0
        /*0504*/ 	.word	0x000000ff
        /*0508*/ 	.word	0x0001f830
        /*050c*/ 	.short	0x0107
        /*050e*/ 	.byte	0x20
	.zero		1


	//   ....[37]....
        /*0510*/ 	.word	0x00003730
        /*0514*/ 	.word	0x000000ff
        /*0518*/ 	.word	0x0001f830
        /*051c*/ 	.short	0x0101
        /*051e*/ 	.byte	0x20
	.zero		1


	//   ....[38]....
        /*0520*/ 	.word	0x00003790
        /*0524*/ 	.word	0x000000ff
        /*0528*/ 	.word	0x0001f828
        /*052c*/ 	.short	0x010a
        /*052e*/ 	.byte	0x20
	.zero		1


	//   ....[39]....
        /*0530*/ 	.word	0x00003a10
        /*0534*/ 	.word	0x000000ff
        /*0538*/ 	.word	0x0001f848
        /*053c*/ 	.short	0x010a
        /*053e*/ 	.byte	0x20
	.zero		1


	//   ....[40]....
        /*0540*/ 	.word	0x00003b70
        /*0544*/ 	.word	0x000000ff
        /*0548*/ 	.word	0x0001f840
        /*054c*/ 	.short	0x0107
        /*054e*/ 	.byte	0x20
	.zero		1


	//   ....[41]....
        /*0550*/ 	.word	0x00003be0
        /*0554*/ 	.word	0x000000ff
        /*0558*/ 	.word	0x0001f840
        /*055c*/ 	.short	0x0101
        /*055e*/ 	.byte	0x20
	.zero		1


	//   ....[42]....
        /*0560*/ 	.word	0x00004130
        /*0564*/ 	.word	0x000000ff
        /*0568*/ 	.word	0x0001f800
        /*056c*/ 	.short	0x010a
        /*056e*/ 	.byte	0x10
	.zero		1


	//   ....[43]....
        /*0570*/ 	.word	0x00004160
        /*0574*/ 	.word	0x000000ff
        /*0578*/ 	.word	0x0001f858
        /*057c*/ 	.short	0x010a
        /*057e*/ 	.byte	0x10
	.zero		1


	//   ....[44]....
        /*0580*/ 	.word	0x00004380
        /*0584*/ 	.word	0x000000ff
        /*0588*/ 	.word	0x0001f820
        /*058c*/ 	.short	0x010a
        /*058e*/ 	.byte	0x10
	.zero		1


	//   ....[45]....
        /*0590*/ 	.word	0x000043c0
        /*0594*/ 	.word	0x000000ff
        /*0598*/ 	.word	0x0001f868
        /*059c*/ 	.short	0x010a
        /*059e*/ 	.byte	0x10
	.zero		1


	//   ....[46]....
        /*05a0*/ 	.word	0x00004400
        /*05a4*/ 	.word	0x000000ff
        /*05a8*/ 	.word	0x0001f878
        /*05ac*/ 	.short	0x010a
        /*05ae*/ 	.byte	0x10
	.zero		1


	//   ....[47]....
        /*05b0*/ 	.word	0x000045f0
        /*05b4*/ 	.word	0x000000ff
        /*05b8*/ 	.word	0x0001f880
        /*05bc*/ 	.short	0x010a
        /*05be*/ 	.byte	0x10
	.zero		1


	//   ....[48]....
        /*05c0*/ 	.word	0x00004e80
        /*05c4*/ 	.word	0x000000ff
        /*05c8*/ 	.word	0x0001f800
        /*05cc*/ 	.short	0x010a
        /*05ce*/ 	.byte	0x06
	.zero		1


	//   ....[49]....
        /*05d0*/ 	.word	0x00004ee0
        /*05d4*/ 	.word	0x000000ff
        /*05d8*/ 	.word	0x0001f858
        /*05dc*/ 	.short	0x010a
        /*05de*/ 	.byte	0x10
	.zero		1


	//   ....[50]....
        /*05e0*/ 	.word	0x000050f0
        /*05e4*/ 	.word	0x000000ff
        /*05e8*/ 	.word	0x0001f890
        /*05ec*/ 	.short	0x010a
        /*05ee*/ 	.byte	0x10
	.zero		1


	//   ....[51]....
        /*05f0*/ 	.word	0x00005160
        /*05f4*/ 	.word	0x000000ff
        /*05f8*/ 	.word	0x0001f868
        /*05fc*/ 	.short	0x010a
        /*05fe*/ 	.byte	0x10
	.zero		1


	//   ....[52]....
        /*0600*/ 	.word	0x000057d0
        /*0604*/ 	.word	0x000000ff
        /*0608*/ 	.word	0x0001f878
        /*060c*/ 	.short	0x010a
        /*060e*/ 	.byte	0x10
	.zero		1


	//   ....[53]....
        /*0610*/ 	.word	0x00005840
        /*0614*/ 	.word	0x000000ff
        /*0618*/ 	.word	0x0001f820
        /*061c*/ 	.short	0x010a
        /*061e*/ 	.byte	0x10
	.zero		1


	//   ....[54]....
        /*0620*/ 	.word	0x00005a50
        /*0624*/ 	.word	0x000000ff
        /*0628*/ 	.word	0x0001f880
        /*062c*/ 	.short	0x010a
        /*062e*/ 	.byte	0x10
	.zero		1


	//   ....[55]....
        /*0630*/ 	.word	0x00005e70
        /*0634*/ 	.word	0x000000ff
        /*0638*/ 	.word	0x0001f8b0
        /*063c*/ 	.short	0x010a
        /*063e*/ 	.byte	0x10
	.zero		1


	//   ....[56]....
        /*0640*/ 	.word	0x00005ef0
        /*0644*/ 	.word	0x000000ff
        /*0648*/ 	.word	0x0001f8b8
        /*064c*/ 	.short	0x010a
        /*064e*/ 	.byte	0x10
	.zero		1


	//   ....[57]....
        /*0650*/ 	.word	0x00005f60
        /*0654*/ 	.word	0x000000ff
        /*0658*/ 	.word	0x0001f890
        /*065c*/ 	.short	0x010a
        /*065e*/ 	.byte	0x10
	.zero		1


	//   ....[58]....
        /*0660*/ 	.word	0x00006ac0
        /*0664*/ 	.word	0x000000ff
        /*0668*/ 	.word	0x0001f870
        /*066c*/ 	.short	0x010a
        /*066e*/ 	.byte	0x06
	.zero		1


	//   ....[59]....
        /*0670*/ 	.word	0x00006bb0
        /*0674*/ 	.word	0x000000ff
        /*0678*/ 	.word	0x00000000
        /*067c*/ 	.short	0x0101
        /*067e*/ 	.byte	0x04
	.zero		1


	//   ....[60]....
        /*0680*/ 	.word	0x000077a0
        /*0684*/ 	.word	0x00000049
        /*0688*/ 	.word	0x0001f850
        /*068c*/ 	.short	0x010a
        /*068e*/ 	.byte	0xff
	.zero		1


	//   ....[61]....
        /*0690*/ 	.word	0x00007840
        /*0694*/ 	.word	0x00000049
        /*0698*/ 	.word	0x0001f888
        /*069c*/ 	.short	0x010a
        /*069e*/ 	.byte	0xff
	.zero		1


	//   ....[62]....
        /*06a0*/ 	.word	0x00007910
        /*06a4*/ 	.word	0x00000049
        /*06a8*/ 	.word	0x0001f830
        /*06ac*/ 	.short	0x010a
        /*06ae*/ 	.byte	0xff
	.zero		1


	//   ....[63]....
        /*06b0*/ 	.word	0x00009c60
        /*06b4*/ 	.word	0x00000049
        /*06b8*/ 	.word	0x0001f880
        /*06bc*/ 	.short	0x0101
        /*06be*/ 	.byte	0xff
	.zero		1


	//   ....[64]....
        /*06c0*/ 	.word	0x00009cf0
        /*06c4*/ 	.word	0x00000000
        /*06c8*/ 	.word	0x00000000
        /*06cc*/ 	.short	0x0101
        /*06ce*/ 	.byte	0xff
	.zero		1


	//   ....[65]....
        /*06d0*/ 	.word	0x00009d60
        /*06d4*/ 	.word	0x00000000
        /*06d8*/ 	.word	0x00000000
        /*06dc*/ 	.short	0x0101
        /*06de*/ 	.byte	0xff
	.zero		1


	//   ....[66]....
        /*06e0*/ 	.word	0x00009dd0
        /*06e4*/ 	.word	0x00000049
        /*06e8*/ 	.word	0x0001f840
        /*06ec*/ 	.short	0x010a
        /*06ee*/ 	.byte	0xff
	.zero		1


	//   ....[67]....
        /*06f0*/ 	.word	0x00009e70
        /*06f4*/ 	.word	0x00000049
        /*06f8*/ 	.word	0x0001f860
        /*06fc*/ 	.short	0x010a
        /*06fe*/ 	.byte	0xff
	.zero		1


	//   ....[68]....
        /*0700*/ 	.word	0x00009f60
        /*0704*/ 	.word	0x00000049
        /*0708*/ 	.word	0x0001f898
        /*070c*/ 	.short	0x010a
        /*070e*/ 	.byte	0xff
	.zero		1


	//   ....[69]....
        /*0710*/ 	.word	0x0000b210
        /*0714*/ 	.word	0x000000ff
        /*0718*/ 	.word	0x00000000
        /*071c*/ 	.short	0x0101
        /*071e*/ 	.byte	0x04
	.zero		1


	//   ....[70]....
        /*0720*/ 	.word	0x0000be20
        /*0724*/ 	.word	0x000000ff
        /*0728*/ 	.word	0x0001f890
        /*072c*/ 	.short	0x0101
        /*072e*/ 	.byte	0x24
	.zero		1


	//   ....[71]....
        /*0730*/ 	.word	0x0000bed0
        /*0734*/ 	.word	0x000000ff
        /*0738*/ 	.word	0x00000000
        /*073c*/ 	.short	0x0101
        /*073e*/ 	.byte	0x04
	.zero		1


	//   ....[72]....
        /*0740*/ 	.word	0x0000c1e0
        /*0744*/ 	.word	0x000000ff
        /*0748*/ 	.word	0x0001f8a0
        /*074c*/ 	.short	0x010a
        /*074e*/ 	.byte	0x24
	.zero		1


	//   ....[73]....
        /*0750*/ 	.word	0x0000c870
        /*0754*/ 	.word	0x000000ff
        /*0758*/ 	.word	0x00000000
        /*075c*/ 	.short	0x0101
        /*075e*/ 	.byte	0x04
	.zero		1


	//   ....[74]....
        /*0760*/ 	.word	0x0000c8c0
        /*0764*/ 	.word	0x000000ff
        /*0768*/ 	.word	0x0001f8a8
        /*076c*/ 	.short	0x010a
        /*076e*/ 	.byte	0x24
	.zero		1


	//   ....[75]....
        /*0770*/ 	.word	0x0000d030
        /*0774*/ 	.word	0x000000ff
        /*0778*/ 	.word	0x00000000
        /*077c*/ 	.short	0x0101
        /*077e*/ 	.byte	0x04
	.zero		1


	//   ....[76]....
        /*0780*/ 	.word	0x0000d340
        /*0784*/ 	.word	0x00000005
        /*0788*/ 	.word	0x0001f810
        /*078c*/ 	.short	0x010a
        /*078e*/ 	.byte	0xff
	.zero		1


	//   ....[77]....
        /*0790*/ 	.word	0x0000d3a0
        /*0794*/ 	.word	0x00000005
        /*0798*/ 	.word	0x0001f838
        /*079c*/ 	.short	0x010a
        /*079e*/ 	.byte	0xff
	.zero		1


	//   ....[78]....
        /*07a0*/ 	.word	0x0000d400
        /*07a4*/ 	.word	0x00000004
        /*07a8*/ 	.word	0x0001f828
        /*07ac*/ 	.short	0x010a
        /*07ae*/ 	.byte	0xff
	.zero		1


	//   ....[79]....
        /*07b0*/ 	.word	0x0000d460
        /*07b4*/ 	.word	0x00000004
        /*07b8*/ 	.word	0x0001f848
        /*07bc*/ 	.short	0x010a
        /*07be*/ 	.byte	0xff
	.zero		1


	//   ....[80]....
        /*07c0*/ 	.word	0x0000d4c0
        /*07c4*/ 	.word	0x00000004
        /*07c8*/ 	.word	0x0001f810
        /*07cc*/ 	.short	0x010a
        /*07ce*/ 	.byte	0xff
	.zero		1


	//   ....[81]....
        /*07d0*/ 	.word	0x0000d520
        /*07d4*/ 	.word	0x00000004
        /*07d8*/ 	.word	0x0001f838
        /*07dc*/ 	.short	0x010a
        /*07de*/ 	.byte	0xff
	.zero		1


	//   ....[82]....
        /*07e0*/ 	.word	0x0000d580
        /*07e4*/ 	.word	0x00000008
        /*07e8*/ 	.word	0x0001f828
        /*07ec*/ 	.short	0x010a
        /*07ee*/ 	.byte	0xff
	.zero		1


	//   ....[83]....
        /*07f0*/ 	.word	0x0000d5e0
        /*07f4*/ 	.word	0x00000008
        /*07f8*/ 	.word	0x0001f848
        /*07fc*/ 	.short	0x010a
        /*07fe*/ 	.byte	0xff
	.zero		1


	//   ....[84]....
        /*0800*/ 	.word	0x0000d640
        /*0804*/ 	.word	0x00000000
        /*0808*/ 	.word	0x0001f800
        /*080c*/ 	.short	0x010a
        /*080e*/ 	.byte	0xff
	.zero		1


	//   ....[85]....
        /*0810*/ 	.word	0x0000d6a0
        /*0814*/ 	.word	0x00000005
        /*0818*/ 	.word	0x0001f858
        /*081c*/ 	.short	0x010a
        /*081e*/ 	.byte	0xff
	.zero		1


	//   ....[86]....
        /*0820*/ 	.word	0x0000d700
        /*0824*/ 	.word	0x00000000
        /*0828*/ 	.word	0x0001f820
        /*082c*/ 	.short	0x010a
        /*082e*/ 	.byte	0xff
	.zero		1


	//   ....[87]....
        /*0830*/ 	.word	0x0000d760
        /*0834*/ 	.word	0x00000000
        /*0838*/ 	.word	0x0001f868
        /*083c*/ 	.short	0x010a
        /*083e*/ 	.byte	0xff
	.zero		1


	//   ....[88]....
        /*0840*/ 	.word	0x0000d7c0
        /*0844*/ 	.word	0x00000004
        /*0848*/ 	.word	0x0001f878
        /*084c*/ 	.short	0x010a
        /*084e*/ 	.byte	0xff
	.zero		1


	//   ....[89]....
        /*0850*/ 	.word	0x0000d820
        /*0854*/ 	.word	0x00000004
        /*0858*/ 	.word	0x0001f880
        /*085c*/ 	.short	0x010a
        /*085e*/ 	.byte	0xff
	.zero		1


	//   ....[90]....
        /*0860*/ 	.word	0x0000d880
        /*0864*/ 	.word	0x00000000
        /*0868*/ 	.word	0x0001f800
        /*086c*/ 	.short	0x010a
        /*086e*/ 	.byte	0xff
	.zero		1


	//   ....[91]....
        /*0870*/ 	.word	0x0000d8e0
        /*0874*/ 	.word	0x00000002
        /*0878*/ 	.word	0x0001f858
        /*087c*/ 	.short	0x010a
        /*087e*/ 	.byte	0xff
	.zero		1


	//   ....[92]....
        /*0880*/ 	.word	0x0000d940
        /*0884*/ 	.word	0x00000000
        /*0888*/ 	.word	0x0001f890
        /*088c*/ 	.short	0x010a
        /*088e*/ 	.byte	0xff
	.zero		1


	//   ....[93]....
        /*0890*/ 	.word	0x0000d9a0
        /*0894*/ 	.word	0x00000004
        /*0898*/ 	.word	0x0001f868
        /*089c*/ 	.short	0x010a
        /*089e*/ 	.byte	0xff
	.zero		1


	//   ....[94]....
        /*08a0*/ 	.word	0x0000da00
        /*08a4*/ 	.word	0x00000000
        /*08a8*/ 	.word	0x0001f878
        /*08ac*/ 	.short	0x010a
        /*08ae*/ 	.byte	0xff
	.zero		1


	//   ....[95]....
        /*08b0*/ 	.word	0x0000da60
        /*08b4*/ 	.word	0x00000004
        /*08b8*/ 	.word	0x0001f820
        /*08bc*/ 	.short	0x010a
        /*08be*/ 	.byte	0xff
	.zero		1


	//   ....[96]....
        /*08c0*/ 	.word	0x0000dac0
        /*08c4*/ 	.word	0x00000004
        /*08c8*/ 	.word	0x0001f880
        /*08cc*/ 	.short	0x010a
        /*08ce*/ 	.byte	0xff
	.zero		1


	//   ....[97]....
        /*08d0*/ 	.word	0x0000db20
        /*08d4*/ 	.word	0x00000000
        /*08d8*/ 	.word	0x0001f8b0
        /*08dc*/ 	.short	0x010a
        /*08de*/ 	.byte	0xff
	.zero		1


	//   ....[98]....
        /*08e0*/ 	.word	0x0000db80
        /*08e4*/ 	.word	0x00000000
        /*08e8*/ 	.word	0x0001f8b8
        /*08ec*/ 	.short	0x010a
        /*08ee*/ 	.byte	0xff
	.zero		1


	//   ....[99]....
        /*08f0*/ 	.word	0x0000dbe0
        /*08f4*/ 	.word	0x00000000
        /*08f8*/ 	.word	0x0001f890
        /*08fc*/ 	.short	0x010a
        /*08fe*/ 	.byte	0xff
	.zero		1


	//   ....[100]....
        /*0900*/ 	.word	0x0000dc40
        /*0904*/ 	.word	0x00000004
        /*0908*/ 	.word	0x0001f870
        /*090c*/ 	.short	0x010a
        /*090e*/ 	.byte	0xff
	.zero		1


	//   ....[101]....
        /*0910*/ 	.word	0x0000dc90
        /*0914*/ 	.word	0x00000049
        /*0918*/ 	.word	0x0001f850
        /*091c*/ 	.short	0x010a
        /*091e*/ 	.byte	0xff
	.zero		1


	//   ....[102]....
        /*0920*/ 	.word	0x0000dce0
        /*0924*/ 	.word	0x00000049
        /*0928*/ 	.word	0x0001f888
        /*092c*/ 	.short	0x010a
        /*092e*/ 	.byte	0xff
	.zero		1


	//   ....[103]....
        /*0930*/ 	.word	0x0000dd30
        /*0934*/ 	.word	0x00000049
        /*0938*/ 	.word	0x0001f830
        /*093c*/ 	.short	0x010a
        /*093e*/ 	.byte	0xff
	.zero		1


	//   ....[104]....
        /*0940*/ 	.word	0x0000dd80
        /*0944*/ 	.word	0x00000049
        /*0948*/ 	.word	0x0001f840
        /*094c*/ 	.short	0x010a
        /*094e*/ 	.byte	0xff
	.zero		1


	//   ....[105]....
        /*0950*/ 	.word	0x0000ddd0
        /*0954*/ 	.word	0x00000049
        /*0958*/ 	.word	0x0001f860
        /*095c*/ 	.short	0x010a
        /*095e*/ 	.byte	0xff
	.zero		1


	//   ....[106]....
        /*0960*/ 	.word	0x0000de20
        /*0964*/ 	.word	0x00000049
        /*0968*/ 	.word	0x0001f898
        /*096c*/ 	.short	0x010a
        /*096e*/ 	.byte	0xff
	.zero		1


	//   ....[107]....
        /*0970*/ 	.word	0x0000de80
        /*0974*/ 	.word	0x00000003
        /*0978*/ 	.word	0x0001f8a0
        /*097c*/ 	.short	0x010a
        /*097e*/ 	.byte	0xff
	.zero		1


	//   ....[108]....
        /*0980*/ 	.word	0x0000dee0
        /*0984*/ 	.word	0x00000002
        /*0988*/ 	.word	0x0001f8a8
        /*098c*/ 	.short	0x010a
        /*098e*/ 	.byte	0xff
	.zero		1


	//----- nvinfo : EIATTR_NUM_MBARRIERS
	.align		4
.L_53:
        /*0990*/ 	.byte	0x03, 0x38
        /*0992*/ 	.short	0x0018


	//----- nvinfo : EIATTR_EXIT_INSTR_OFFSETS
	.align		4
        /*0994*/ 	.byte	0x04, 0x1c
        /*0996*/ 	.short	(.L_55 - .L_54)


	//   ....[0]....
.L_54:
        /*0998*/ 	.word	0x00001130


	//   ....[1]....
        /*099c*/ 	.word	0x00002100


	//   ....[2]....
        /*09a0*/ 	.word	0x00003030


	//   ....[3]....
        /*09a4*/ 	.word	0x00003c80


	//   ....[4]....
        /*09a8*/ 	.word	0x000068b0


	//   ....[5]....
        /*09ac*/ 	.word	0x000068f0


	//   ....[6]....
        /*09b0*/ 	.word	0x00007580


	//   ....[7]....
        /*09b4*/ 	.word	0x000075b0


	//   ....[8]....
        /*09b8*/ 	.word	0x0000d060


	//   ....[9]....
        /*09bc*/ 	.word	0x0000d320


	//----- nvinfo : EIATTR_INDIRECT_BRANCH_TARGETS
	.align		4
.L_55:
        /*09c0*/ 	.byte	0x04, 0x34
        /*09c2*/ 	.short	(.L_57 - .L_56)


	//   ....[0]....
.L_56:
        /*09c4*/ 	.word	.L_x_290@srel
        /*09c8*/ 	.short	0x0
        /*09ca*/ 	.short	0x0
        /*09cc*/ 	.word	0x3
        /*09d0*/ 	.word	.L_x_291@srel
        /*09d4*/ 	.word	.L_x_292@srel
        /*09d8*/ 	.word	.L_x_293@srel


	//   ....[1]....
        /*09dc*/ 	.word	.L_x_294@srel
        /*09e0*/ 	.short	0x0
        /*09e2*/ 	.short	0x0
        /*09e4*/ 	.word	0x3
        /*09e8*/ 	.word	.L_x_161@srel
        /*09ec*/ 	.word	.L_x_146@srel
        /*09f0*/ 	.word	.L_x_293@srel


	//----- nvinfo : EIATTR_MAX_THREADS
	.align		4
.L_57:
        /*09f4*/ 	.byte	0x04, 0x05
        /*09f6*/ 	.short	(.L_59 - .L_58)
.L_58:
        /*09f8*/ 	.word	0x00000200
        /*09fc*/ 	.word	0x00000001
        /*0a00*/ 	.word	0x00000001


	//----- nvinfo : EIATTR_CRS_STACK_SIZE
	.align		4
.L_59:
        /*0a04*/ 	.byte	0x04, 0x1e
        /*0a06*/ 	.short	(.L_61 - .L_60)
.L_60:
        /*0a08*/ 	.word	0x00000000


	//----- nvinfo : EIATTR_CBANK_PARAM_SIZE
	.align		4
.L_61:
        /*0a0c*/ 	.byte	0x03, 0x19
        /*0a0e*/ 	.short	0x0680


	//----- nvinfo : EIATTR_PARAM_CBANK
	.align		4
        /*0a10*/ 	.byte	0x04, 0x0a
        /*0a12*/ 	.short	(.L_63 - .L_62)
	.align		4
.L_62:
        /*0a14*/ 	.word	index@(.nv.constant0._ZN7cutlass13device_kernelINS_4fmha6kernel36Sm100FmhaBwdKernelTmaWarpSpecializedIN4cute5tupleIJiiiiNS5_IJNS5_IJiiEEEiEEEEEENS_10bfloat16_tEfNS5_IJNS4_1CILi128EEESB_NSA_ILi48EEESC_EEENS1_10collective12ResidualMaskEEEEEvNT_6ParamsE)
        /*0a18*/ 	.short	0x0380
        /*0a1a*/ 	.short	0x0680


	//----- nvinfo : EIATTR_SW_WAR
	.align		4
.L_63:
        /*0a1c*/ 	.byte	0x04, 0x36
        /*0a1e*/ 	.short	(.L_65 - .L_64)
.L_64:
        /*0a20*/ 	.word	0x00000008
.L_65:


//--------------------- .nv.callgraph             --------------------------
	.section	.nv.callgraph,"",@"SHT_CUDA_CALLGRAPH"
	.align	4
	.sectionentsize	8
	.align		4
        /*0000*/ 	.word	0x00000000
	.align		4
        /*0004*/ 	.word	0xffffffff
	.align		4
        /*0008*/ 	.word	index@(_ZN7cutlass13device_kernelINS_4fmha6kernel36Sm100FmhaBwdKernelTmaWarpSpecializedIN4cute5tupleIJiiiiNS5_IJNS5_IJiiEEEiEEEEEENS_10bfloat16_tEfNS5_IJNS4_1CILi128EEESB_NSA_ILi48EEESC_EEENS1_10collective12ResidualMaskEEEEEvNT_6ParamsE)
	.align		4
        /*000c*/ 	.word	index@(__assertfail)
	.align		4
        /*0010*/ 	.word	0x00000000
	.align		4
        /*0014*/ 	.word	0xfffffffe
	.align		4
        /*0018*/ 	.word	0x00000000
	.align		4
        /*001c*/ 	.word	0xfffffffd
	.align		4
        /*0020*/ 	.word	0x00000000
	.align		4
        /*0024*/ 	.word	0xfffffffc


//--------------------- .nv.constant4             --------------------------
	.section	.nv.constant4,"a",@progbits
	.align	8
	.align		8
.nv.constant4:
        /*0000*/ 	.dword	__assertfail
	.align		8
        /*0008*/ 	.dword	__unnamed_1
	.align		8
        /*0010*/ 	.dword	__unnamed_2
	.align		8
        /*0018*/ 	.dword	__unnamed_3
	.align		8
        /*0020*/ 	.dword	__unnamed_4
	.align		8
        /*0028*/ 	.dword	_ZN39_INTERNAL_6fca1cb0_4_k_cu_84f62bb8_34794cuda3std3__45__cpo5beginE
	.align		8
        /*0030*/ 	.dword	_ZN39_INTERNAL_6fca1cb0_4_k_cu_84f62bb8_34794cuda3std3__45__cpo3endE
	.align		8
        /*0038*/ 	.dword	_ZN39_INTERNAL_6fca1cb0_4_k_cu_84f62bb8_34794cuda3std3__45__cpo6cbeginE
	.align		8
        /*0040*/ 	.dword	_ZN39_INTERNAL_6fca1cb0_4_k_cu_84f62bb8_34794cuda3std3__45__cpo4cendE
	.align		8
        /*0048*/ 	.dword	_ZN39_INTERNAL_6fca1cb0_4_k_cu_84f62bb8_34794cuda3std3__441_GLOBAL__N__6fca1cb0_4_k_cu_84f62bb8_34796ignoreE
	.align		8
        /*0050*/ 	.dword	_ZN39_INTERNAL_6fca1cb0_4_k_cu_84f62bb8_34794cuda3std3__419piecewise_constructE
	.align		8
        /*0058*/ 	.dword	_ZN39_INTERNAL_6fca1cb0_4_k_cu_84f62bb8_34794cuda3std3__48in_placeE
	.align		8
        /*0060*/ 	.dword	_ZN39_INTERNAL_6fca1cb0_4_k_cu_84f62bb8_34794cuda3std6ranges3__45__cpo4swapE
	.align		8
        /*0068*/ 	.dword	_ZN39_INTERNAL_6fca1cb0_4_k_cu_84f62bb8_34794cuda3std6ranges3__45__cpo9iter_moveE
	.align		8
        /*0070*/ 	.dword	_ZN39_INTERNAL_6fca1cb0_4_k_cu_84f62bb8_34794cute7productE
	.align		8
        /*0078*/ 	.dword	_ZN39_INTERNAL_6fca1cb0_4_k_cu_84f62bb8_34794cute1_E
	.align		8
        /*0080*/ 	.dword	$str$23
	.align		8
        /*0088*/ 	.dword	$str$24
	.align		8
        /*0090*/ 	.dword	$str$25
	.align		8
        /*0098*/ 	.dword	$str$26


//--------------------- .nv.constant2._ZN7cutlass13device_kernelINS_4fmha6kernel36Sm100FmhaBwdKernelTmaWarpSpecializedIN4cute5tupleIJiiiiNS5_IJNS5_IJiiEEEiEEEEEENS_10bfloat16_tEfNS5_IJNS4_1CILi128EEESB_NSA_ILi48EEESC_EEENS1_10collective12ResidualMaskEEEEEvNT_6ParamsE --------------------------
	.section	.nv.constant2._ZN7cutlass13device_kernelINS_4fmha6kernel36Sm100FmhaBwdKernelTmaWarpSpecializedIN4cute5tupleIJiiiiNS5_IJNS5_IJiiEEEiEEEEEENS_10bfloat16_tEfNS5_IJNS4_1CILi128EEESB_NSA_ILi48EEESC_EEENS1_10collective12ResidualMaskEEEEEvNT_6ParamsE,"a",@progbits
	.sectionflags	@""
	.align	4
.nv.constant2._ZN7cutlass13device_kernelINS_4fmha6kernel36Sm100FmhaBwdKernelTmaWarpSpecializedIN4cute5tupleIJiiiiNS5_IJNS5_IJiiEEEiEEEEEENS_10bfloat16_tEfNS5_IJNS4_1CILi128EEESB_NSA_ILi48EEESC_EEENS1_10collective12ResidualMaskEEEEEvNT_6ParamsE:
        /*0000*/ 	.byte	0x90, 0x21, 0x00, 0x00, 0x90, 0x3c, 0x00, 0x00, 0x90, 0x75, 0x00, 0x00, 0xc0, 0x75, 0x00, 0x00
        /*0010*/ 	.byte	0x60, 0x69, 0x00, 0x00, 0x90, 0x75, 0x00, 0x00


//--------------------- .text._ZN7cutlass13device_kernelINS_4fmha6kernel36Sm100FmhaBwdKernelTmaWarpSpecializedIN4cute5tupleIJiiiiNS5_IJNS5_IJiiEEEiEEEEEENS_10bfloat16_tEfNS5_IJNS4_1CILi128EEESB_NSA_ILi48EEESC_EEENS1_10collective12ResidualMaskEEEEEvNT_6ParamsE --------------------------
	.section	.text._ZN7cutlass13device_kernelINS_4fmha6kernel36Sm100FmhaBwdKernelTmaWarpSpecializedIN4cute5tupleIJiiiiNS5_IJNS5_IJiiEEEiEEEEEENS_10bfloat16_tEfNS5_IJNS4_1CILi128EEESB_NSA_ILi48EEESC_EEENS1_10collective12ResidualMaskEEEEEvNT_6ParamsE,"ax",@progbits
	.align	128
.text._ZN7cutlass13device_kernelINS_4fmha6kernel36Sm100FmhaBwdKernelTmaWarpSpecializedIN4cute5tupleIJiiiiNS5_IJNS5_IJiiEEEiEEEEEENS_10bfloat16_tEfNS5_IJNS4_1CILi128EEESB_NSA_ILi48EEESC_EEENS1_10collective12ResidualMaskEEEEEvNT_6ParamsE:
        .type           _ZN7cutlass13device_kernelINS_4fmha6kernel36Sm100FmhaBwdKernelTmaWarpSpecializedIN4cute5tupleIJiiiiNS5_IJNS5_IJiiEEEiEEEEEENS_10bfloat16_tEfNS5_IJNS4_1CILi128EEESB_NSA_ILi48EEESC_EEENS1_10collective12ResidualMaskEEEEEvNT_6ParamsE,@function
        .size           _ZN7cutlass13device_kernelINS_4fmha6kernel36Sm100FmhaBwdKernelTmaWarpSpecializedIN4cute5tupleIJiiiiNS5_IJNS5_IJiiEEEiEEEEEENS_10bfloat16_tEfNS5_IJNS4_1CILi128EEESB_NSA_ILi48EEESC_EEENS1_10collective12ResidualMaskEEEEEvNT_6ParamsE,(.L_x_298 - _ZN7cutlass13device_kernelINS_4fmha6kernel36Sm100FmhaBwdKernelTmaWarpSpecializedIN4cute5tupleIJiiiiNS5_IJNS5_IJiiEEEiEEEEEENS_10bfloat16_tEfNS5_IJNS4_1CILi128EEESB_NSA_ILi48EEESC_EEENS1_10collective12ResidualMaskEEEEEvNT_6ParamsE)
        .other          _ZN7cutlass13device_kernelINS_4fmha6kernel36Sm100FmhaBwdKernelTmaWarpSpecializedIN4cute5tupleIJiiiiNS5_IJNS5_IJiiEEEiEEEEEENS_10bfloat16_tEfNS5_IJNS4_1CILi128EEESB_NSA_ILi48EEESC_EEENS1_10collective12ResidualMaskEEEEEvNT_6ParamsE,@"STO_CUDA_ENTRY STV_DEFAULT"
_ZN7cutlass13device_kernelINS_4fmha6kernel36Sm100FmhaBwdKernelTmaWarpSpecializedIN4cute5tupleIJiiiiNS5_IJNS5_IJiiEEEiEEEEEENS_10bfloat16_tEfNS5_IJNS4_1CILi128EEESB_NSA_ILi48EEESC_EEENS1_10collective12ResidualMaskEEEEEvNT_6ParamsE:
[----:B------:R-:W1:Y:S02]  /*0000*/  LDC R1, c[0x0][0x37c] ;  /* 0x0000df00ff017b82 */ /* 0x000e640000000800 */
[----:B-1----:R-:W-:Y:S01]  /*0010*/  IADD3 R1, PT, PT, R1, -0x58, RZ ;  /* 0xffffffa801017810 */ /* 0x002fe20007ffe0ff */
[----:B------:R-:W1:Y:S01]  /*0020*/  S2R R16, SR_TID.X ;  /* 0x0000000000107919 */ /* 0x000e620000002100 */
[----:B------:R-:W-:Y:S01]  /*0030*/  IMAD.MOV.U32 R0, RZ, RZ, 0x33334444 ;  /* 0x33334444ff007424 */ /* 0x000fe200078e00ff */
[----:B------:R-:W-:Y:S01]  /*0040*/  ELECT P0, URZ, PT ;  /* 0x0000000000ff782f */ /* 0x000fe20003800000 */
[----:B------:R-:W-:Y:S01]  /*0050*/  BSSY.RECONVERGENT B0, `(.L_x_0) ;  /* 0x000002d000007945 */ /* 0x000fe20003800200 */
[----:B-1----:R-:W-:-:S05]  /*0060*/  SHF.R.U32.HI R4, RZ, 0x5, R16 ;  /* 0x00000005ff047819 */ /* 0x002fca0000011610 */
[----:B------:R-:W1:Y:S04]  /*0070*/  SHFL.IDX PT, R2, R4, RZ, 0x1f ;  /* 0x00001fff04027589 */ /* 0x000e6800000e0000 */
[----:B-1----:R1:W-:Y:S02]  /*0080*/  STL [R1+0x18], R2 ;  /* 0x0000180201007387 */ /* 0x0023e40000100800 */
[----:B-1----:R-:W-:-:S05]  /*0090*/  IMAD.SHL.U32 R2, R2, 0x4, RZ ;  /* 0x0000000402027824 */ /* 0x002fca00078e00ff */
[----:B------:R-:W-:Y:S01]  /*00a0*/  SHF.R.U64 R0, R0, R2, 0x123333 ;  /* 0x0012333300007419 */ /* 0x000fe20000001202 */
[----:B------:R-:W-:-:S03]  /*00b0*/  IMAD.MOV.U32 R2, RZ, RZ, R16 ;  /* 0x000000ffff027224 */ /* 0x000fc600078e0010 */
[----:B------:R-:W-:-:S04]  /*00c0*/  LOP3.LUT R3, R0, 0x7, RZ, 0xc0, !PT ;  /* 0x0000000700037812 */ /* 0x000fc800078ec0ff */
[----:B------:R-:W-:-:S04]  /*00d0*/  ISETP.NE.OR P1, PT, R3, 0x1, !P0 ;  /* 0x000000010300780c */ /* 0x000fc80004725670 */
[----:B------:R-:W-:-:S09]  /*00e0*/  P2R R7, PR, RZ, 0x2 ;  /* 0x00000002ff077803 */ /* 0x000fd20000000000 */
[----:B------:R-:W-:Y:S05]  /*00f0*/  @P1 BRA `(.L_x_1) ;  /* 0x0000000000381947 */ /* 0x000fea0003800000 */
[----:B------:R-:W1:Y:S02]  /*0100*/  LDCU.64 UR4, c[0x0][0x348] ;  /* 0x00006900ff0477ac */ /* 0x000e640008000a00 */
[----:B-1----:R-:W-:Y:S02]  /*0110*/  UIADD3 UR10, UP3, UPT, UR4, 0x300, URZ ;  /* 0x00000300040a7890 */ /* 0x002fe4000ff7e0ff */
[----:B------:R-:W-:Y:S02]  /*0120*/  UIADD3 UR8, UP2, UPT, UR4, 0x100, URZ ;  /* 0x0000010004087890 */ /* 0x000fe4000ff5e0ff */
[----:B------:R-:W-:Y:S02]  /*0130*/  UIADD3 UR6, UP1, UPT, UR4, 0x200, URZ ;  /* 0x0000020004067890 */ /* 0x000fe4000ff3e0ff */
[----:B------:R-:W-:Y:S02]  /*0140*/  UIADD3 UR4, UP0, UPT, UR4, 0x400, URZ ;  /* 0x0000040004047890 */ /* 0x000fe4000ff1e0ff */
[----:B------:R-:W-:-:S02]  /*0150*/  UIADD3.X UR11, UPT, UPT, URZ, UR5, URZ, UP3, !UPT ;  /* 0x00000005ff0b7290 */ /* 0x000fc40009ffe4ff */
[----:B------:R-:W-:Y:S02]  /*0160*/  UIADD3.X UR9, UPT, UPT, URZ, UR5, URZ, UP2, !UPT ;  /* 0x00000005ff097290 */ /* 0x000fe400097fe4ff */
[----:B------:R-:W-:Y:S02]  /*0170*/  UIADD3.X UR7, UPT, UPT, URZ, UR5, URZ, UP1, !UPT ;  /* 0x00000005ff077290 */ /* 0x000fe40008ffe4ff */
[----:B------:R-:W-:-:S03]  /*0180*/  UIADD3.X UR5, UPT, UPT, URZ, UR5, URZ, UP0, !UPT ;  /* 0x00000005ff057290 */ /* 0x000fc600087fe4ff */
[----:B------:R1:W-:Y:S02]  /*0190*/  UTMACCTL.PF [UR10] ;  /* 0x000000000a0079b9 */ /* 0x0003e40008040000 */
[----:B------:R1:W-:Y:S02]  /*01a0*/  UTMACCTL.PF [UR8] ;  /* 0x00000000080079b9 */ /* 0x0003e40008040000 */
[----:B------:R1:W-:Y:S02]  /*01b0*/  UTMACCTL.PF [UR6] ;  /* 0x00000000060079b9 */ /* 0x0003e40008040000 */
[----:B------:R1:W-:Y:S02]  /*01c0*/  UTMACCTL.PF [UR4] ;  /* 0x00000000040079b9 */ /* 0x0003e40008040000 */
[----:B-1----:R-:W-:Y:S05]  /*01d0*/  BRA `(.L_x_2) ;  /* 0x0000000000247947 */ /* 0x002fea0003800000 */
.L_x_1:
[----:B------:R-:W-:-:S13]  /*01e0*/  ISETP.NE.AND P0, PT, R3, 0x2, PT ;  /* 0x000000020300780c */ /* 0x000fda0003f05270 */
[----:B------:R-:W-:Y:S05]  /*01f0*/  @!P0 BRA `(.L_x_3) ;  /* 0x0000000000348947 */ /* 0x000fea0003800000 */
[----:B------:R-:W-:Y:S02]  /*0200*/  ISETP.NE.AND P0, PT, R3, 0x1, PT ;  /* 0x000000010300780c */ /* 0x000fe40003f05270 */
[----:B------:R-:W-:Y:S02]  /*0210*/  PLOP3.LUT P1, PT, PT, PT, PT, 0x80, 0x8 ;  /* 0x000000000008781c */ /* 0x000fe40003f2f070 */
[----:B------:R-:W-:Y:S02]  /*0220*/  PLOP3.LUT P3, PT, PT, PT, PT, 0x80, 0x8 ;  /* 0x000000000008781c */ /* 0x000fe40003f6f070 */
[----:B------:R-:W-:Y:S02]  /*0230*/  PLOP3.LUT P2, PT, PT, PT, PT, 0x8, 0x80 ;  /* 0x000000000080781c */ /* 0x000fe40003f4e170 */
[----:B------:R-:W-:Y:S02]  /*0240*/  PLOP3.LUT P5, PT, PT, PT, PT, 0x80, 0x8 ;  /* 0x000000000008781c */ /* 0x000fe40003faf070 */
[----:B------:R-:W-:-:S03]  /*0250*/  P2R R6, PR, RZ, 0x2 ;  /* 0x00000002ff067803 */ /* 0x000fc60000000000 */
[----:B------:R-:W-:Y:S08]  /*0260*/  @P0 BRA `(.L_x_4) ;  /* 0x00000000002c0947 */ /* 0x000ff00003800000 */
.L_x_2:
[----:B------:R-:W-:Y:S02]  /*0270*/  PLOP3.LUT P0, PT, PT, PT, PT, 0x8, 0x80 ;  /* 0x000000000080781c */ /* 0x000fe40003f0e170 */
[----:B------:R-:W-:Y:S02]  /*0280*/  PLOP3.LUT P3, PT, PT, PT, PT, 0x80, 0x8 ;  /* 0x000000000008781c */ /* 0x000fe40003f6f070 */
[----:B------:R-:W-:Y:S02]  /*0290*/  PLOP3.LUT P2, PT, PT, PT, PT, 0x8, 0x80 ;  /* 0x000000000080781c */ /* 0x000fe40003f4e170 */
[----:B------:R-:W-:Y:S02]  /*02a0*/  PLOP3.LUT P5, PT, PT, PT, PT, 0x8, 0x80 ;  /* 0x000000000080781c */ /* 0x000fe40003fae170 */
[----:B------:R-:W-:Y:S01]  /*02b0*/  P2R R6, PR, RZ, 0x1 ;  /* 0x00000001ff067803 */ /* 0x000fe20000000000 */
[----:B------:R-:W-:Y:S05]  /*02c0*/  BRA `(.L_x_4) ;  /* 0x0000000000147947 */ /* 0x000fea0003800000 */
.L_x_3:
[----:B------:R-:W-:Y:S02]  /*02d0*/  PLOP3.LUT P0, PT, PT, PT, PT, 0x80, 0x8 ;  /* 0x000000000008781c */ /* 0x000fe40003f0f070 */
[----:B------:R-:W-:Y:S02]  /*02e0*/  PLOP3.LUT P3, PT, PT, PT, PT, 0x8, 0x80 ;  /* 0x000000000080781c */ /* 0x000fe40003f6e170 */
[----:B------:R-:W-:Y:S02]  /*02f0*/  PLOP3.LUT P2, PT, PT, PT, PT, 0x80, 0x8 ;  /* 0x000000000008781c */ /* 0x000fe40003f4f070 */
[----:B------:R-:W-:Y:S02]  /*0300*/  PLOP3.LUT P5, PT, PT, PT, PT, 0x8, 0x80 ;  /* 0x000000000080781c */ /* 0x000fe40003fae170 */
[----:B------:R-:W-:-:S11]  /*0310*/  P2R R6, PR, RZ, 0x1 ;  /* 0x00000001ff067803 */ /* 0x000fd60000000000 */
.L_x_4:
[----:B------:R-:W-:Y:S05]  /*0320*/  BSYNC.RECONVERGENT B0 ;  /* 0x0000000000007941 */ /* 0x000fea0003800200 */
.L_x_0:
[----:B------:R-:W1:Y:S01]  /*0330*/  SHFL.IDX PT, R0, R4, RZ, 0x1f ;  /* 0x00001fff04007589 */ /* 0x000e6200000e0000 */
[----:B------:R-:W-:Y:S02]  /*0340*/  ISETP.NE.AND P0, PT, R3, 0x2, PT ;  /* 0x000000020300780c */ /* 0x000fe40003f05270 */
[----:B-1----:R-:W-:-:S13]  /*0350*/  ISETP.NE.AND P1, PT, R0, RZ, PT ;  /* 0x000000ff0000720c */ /* 0x002fda0003f25270 */
[----:B------:R-:W-:Y:S05]  /*0360*/  @P1 BRA `(.L_x_5) ;  /* 0x0000000000381947 */ /* 0x000fea0003800000 */
[----:B------:R-:W1:Y:S01]  /*0370*/  S2UR UR4, SR_CgaCtaId ;  /* 0x00000000000479c3 */ /* 0x000e620000008800 */
[----:B------:R-:W-:Y:S01]  /*0380*/  UMOV UR5, 0x400 ;  /* 0x0000040000057882 */ /* 0x000fe20000000000 */
[----:B------:R-:W-:Y:S01]  /*0390*/  UMOV UR6, 0x1 ;  /* 0x0000000100067882 */ /* 0x000fe20000000000 */
[----:B------:R-:W-:Y:S01]  /*03a0*/  ELECT P1, URZ, PT ;  /* 0x0000000000ff782f */ /* 0x000fe20003820000 */
[----:B------:R-:W-:-:S04]  /*03b0*/  UIADD3 UR6, UPT, UPT, -UR6, 0x100000, URZ ;  /* 0x0010000006067890 */ /* 0x000fc8000fffe1ff */
[----:B------:R-:W-:Y:S02]  /*03c0*/  USHF.L.U32 UR7, UR6, 0xb, URZ ;  /* 0x0000000b06077899 */ /* 0x000fe400080006ff */
[----:B------:R-:W-:Y:S02]  /*03d0*/  USHF.L.U32 UR6, UR6, 0x1, URZ ;  /* 0x0000000106067899 */ /* 0x000fe400080006ff */
[----:B-1----:R-:W-:Y:S01]  /*03e0*/  ULEA UR4, UR4, UR5, 0x18 ;  /* 0x0000000504047291 */ /* 0x002fe2000f8ec0ff */
[----:B------:R-:W1:Y:S11]  /*03f0*/  FENCE.VIEW.ASYNC.S ;  /* 0x00000000000073c6 */ /* 0x000e760000000000 */
[----:B-1----:R1:W2:Y:S01]  /*0400*/  SYNCS.EXCH.64 URZ, [UR4+0x1f800], UR6 ;  /* 0x01f8000604ff75b2 */ /* 0x0022a20008000100 */
[----:B------:R1:W3:Y:S01]  /*0410*/  SYNCS.EXCH.64 URZ, [UR4+0x1f810], UR6 ;  /* 0x01f8100604ff75b2 */ /* 0x0002e20008000100 */
[----:B------:R1:W4:Y:S01]  /*0420*/  SYNCS.EXCH.64 URZ, [UR4+0x1f808], UR6 ;  /* 0x01f8080604ff75b2 */ /* 0x0003220008000100 */
[----:B------:R1:W1:Y:S01]  /*0430*/  SYNCS.EXCH.64 URZ, [UR4+0x1f818], UR6 ;  /* 0x01f8180604ff75b2 */ /* 0x0002620008000100 */
[----:B------:R-:W-:Y:S01]  /*0440*/  NOP ;  /* 0x0000000000007918 */ /* 0x000fe20000000000 */
.L_x_5:
[----:B------:R-:W-:Y:S01]  /*0450*/  NOP ;  /* 0x0000000000007918 */ /* 0x000fe20000000000 */
[----:B------:R-:W-:Y:S05]  /*0460*/  @!P0 BRA `(.L_x_6) ;  /* 0x0000000000288947 */ /* 0x000fea0003800000 */
[----:B------:R-:W-:Y:S01]  /*0470*/  ISETP.NE.AND P0, PT, R3, 0x1, PT ;  /* 0x000000010300780c */ /* 0x000fe20003f05270 */
[----:B------:R-:W-:Y:S02]  /*0480*/  UPLOP3.LUT UP0, UPT, UPT, UPT, UPT, 0x80, 0x8 ;  /* 0x000000000008789c */ /* 0x000fe40003f0f070 */
[----:B------:R-:W-:Y:S02]  /*0490*/  UPLOP3.LUT UP3, UPT, UPT, UPT, UPT, 0x40, 0x4 ;  /* 0x000000000004789c */ /* 0x000fe40003f6e870 */
[----:B------:R-:W-:Y:S02]  /*04a0*/  UPLOP3.LUT UP2, UPT, UPT, UPT, UPT, 0x80, 0x8 ;  /* 0x000000000008789c */ /* 0x000fe40003f4f070 */
[----:B------:R-:W-:-:S06]  /*04b0*/  UPLOP3.LUT UP1, UPT, UPT, UPT, UPT, 0x80, 0x8 ;  /* 0x000000000008789c */ /* 0x000fcc0003f2f070 */
[----:B------:R-:W-:Y:S05]  /*04c0*/  @P0 BRA `(.L_x_7) ;  /* 0x0000000000200947 */ /* 0x000fea0003800000 */
[----:B------:R-:W-:Y:S02]  /*04d0*/  UPLOP3.LUT UP3, UPT, UPT, UPT, UPT, 0x40, 0x4 ;  /* 0x000000000004789c */ /* 0x000fe40003f6e870 */
[----:B------:R-:W-:Y:S02]  /*04e0*/  UPLOP3.LUT UP2, UPT, UPT, UPT, UPT, 0x40, 0x4 ;  /* 0x000000000004789c */ /* 0x000fe40003f4e870 */
[----:B------:R-:W-:Y:S01]  /*04f0*/  UPLOP3.LUT UP1, UPT, UPT, UPT, UPT, 0x40, 0x4 ;  /* 0x000000000004789c */ /* 0x000fe20003f2e870 */
[----:B------:R-:W-:Y:S05]  /*0500*/  BRA `(.L_x_7) ;  /* 0x0000000000107947 */ /* 0x000fea0003800000 */
.L_x_6:
[----:B------:R-:W-:Y:S02]  /*0510*/  UPLOP3.LUT UP0, UPT, UPT, UPT, UPT, 0x40, 0x4 ;  /* 0x000000000004789c */ /* 0x000fe40003f0e870 */
[----:B------:R-:W-:Y:S02]  /*0520*/  UPLOP3.LUT UP3, UPT, UPT, UPT, UPT, 0x80, 0x8 ;  /* 0x000000000008789c */ /* 0x000fe40003f6f070 */
[----:B------:R-:W-:Y:S02]  /*0530*/  UPLOP3.LUT UP2, UPT, UPT, UPT, UPT, 0x40, 0x4 ;  /* 0x000000000004789c */ /* 0x000fe40003f4e870 */
[----:B------:R-:W-:Y:S02]  /*0540*/  UPLOP3.LUT UP1, UPT, UPT, UPT, UPT, 0x80, 0x8 ;  /* 0x000000000008789c */ /* 0x000fe40003f2f070 */
.L_x_7:
[----:B------:R-:W5:Y:S02]  /*0550*/  SHFL.IDX PT, R0, R4, RZ, 0x1f ;  /* 0x00001fff04007589 */ /* 0x000f6400000e0000 */
[----:B-----5:R-:W-:-:S13]  /*0560*/  ISETP.NE.AND P0, PT, R0, 0x1, PT ;  /* 0x000000010000780c */ /* 0x020fda0003f05270 */
[----:B------:R-:W-:Y:S05]  /*0570*/  @P0 BRA `(.L_x_8) ;  /* 0x0000000000300947 */ /* 0x000fea0003800000 */
[----:B-1----:R-:W1:Y:S01]  /*0580*/  S2UR UR4, SR_CgaCtaId ;  /* 0x00000000000479c3 */ /* 0x002e620000008800 */
[----:B------:R-:W-:Y:S01]  /*0590*/  UMOV UR6, 0x400 ;  /* 0x0000040000067882 */ /* 0x000fe20000000000 */
[----:B------:R-:W-:Y:S01]  /*05a0*/  UMOV UR5, 0x1 ;  /* 0x0000000100057882 */ /* 0x000fe20000000000 */
[----:B------:R-:W-:Y:S01]  /*05b0*/  ELECT P0, URZ, PT ;  /* 0x0000000000ff782f */ /* 0x000fe20003800000 */
[----:B-1----:R-:W-:Y:S02]  /*05c0*/  ULEA UR6, UR4, UR6, 0x18 ;  /* 0x0000000604067291 */ /* 0x002fe4000f8ec0ff */
[----:B------:R-:W-:-:S04]  /*05d0*/  UIADD3 UR4, UPT, UPT, -UR5, 0x100000, URZ ;  /* 0x0010000005047890 */ /* 0x000fc8000fffe1ff */
[----:B------:R-:W-:Y:S02]  /*05e0*/  USHF.L.U32 UR5, UR4, 0xb, URZ ;  /* 0x0000000b04057899 */ /* 0x000fe400080006ff */
[----:B------:R-:W-:Y:S01]  /*05f0*/  USHF.L.U32 UR4, UR4, 0x1, URZ ;  /* 0x0000000104047899 */ /* 0x000fe200080006ff */
[----:B------:R-:W1:Y:S11]  /*0600*/  FENCE.VIEW.ASYNC.S ;  /* 0x00000000000073c6 */ /* 0x000e760000000000 */
[----:B-1----:R1:W1:Y:S01]  /*0610*/  SYNCS.EXCH.64 URZ, [UR6+0x1f820], UR4 ;  /* 0x01f8200406ff75b2 */ /* 0x0022620008000100 */
[----:B------:R1:W1:Y:S01]  /*0620*/  SYNCS.EXCH.64 URZ, [UR6+0x1f828], UR4 ;  /* 0x01f8280406ff75b2 */ /* 0x0002620008000100 */
[----:B------:R-:W-:Y:S01]  /*0630*/  NOP ;  /* 0x0000000000007918 */ /* 0x000fe20000000000 */
.L_x_8:
[----:B------:R-:W5:Y:S01]  /*0640*/  SHFL.IDX PT, R0, R4, RZ, 0x1f ;  /* 0x00001fff04007589 */ /* 0x000f6200000e0000 */
[----:B------:R-:W-:Y:S01]  /*0650*/  NOP ;  /* 0x0000000000007918 */ /* 0x000fe20000000000 */
[----:B-----5:R-:W-:-:S13]  /*0660*/  ISETP.NE.AND P0, PT, R0, 0x2, PT ;  /* 0x000000020000780c */ /* 0x020fda0003f05270 */
[----:B------:R-:W-:Y:S05]  /*0670*/  @P0 BRA `(.L_x_9) ;  /* 0x0000000000400947 */ /* 0x000fea0003800000 */
[----:B-1----:R-:W1:Y:S01]  /*0680*/  S2UR UR4, SR_CgaCtaId ;  /* 0x00000000000479c3 */ /* 0x002e620000008800 */
[----:B------:R-:W-:Y:S01]  /*0690*/  UMOV UR5, 0x400 ;  /* 0x0000040000057882 */ /* 0x000fe20000000000 */
[----:B------:R-:W-:Y:S01]  /*06a0*/  UMOV UR8, 0x20 ;  /* 0x0000002000087882 */ /* 0x000fe20000000000 */
[----:B------:R-:W-:Y:S01]  /*06b0*/  UMOV UR6, 0x100 ;  /* 0x0000010000067882 */ /* 0x000fe20000000000 */
[----:B------:R-:W-:-:S04]  /*06c0*/  UIADD3 UR8, UPT, UPT, -UR8, 0x100000, URZ ;  /* 0x0010000008087890 */ /* 0x000fc8000fffe1ff */
[----:B------:R-:W-:Y:S02]  /*06d0*/  USHF.L.U32 UR9, UR8, 0xb, URZ ;  /* 0x0000000b08097899 */ /* 0x000fe400080006ff */
[----:B------:R-:W-:Y:S02]  /*06e0*/  USHF.L.U32 UR8, UR8, 0x1, URZ ;  /* 0x0000000108087899 */ /* 0x000fe400080006ff */
[----:B------:R-:W-:-:S04]  /*06f0*/  UIADD3 UR6, UPT, UPT, -UR6, 0x100000, URZ ;  /* 0x0010000006067890 */ /* 0x000fc8000fffe1ff */
[----:B------:R-:W-:Y:S02]  /*0700*/  USHF.L.U32 UR7, UR6, 0xb, URZ ;  /* 0x0000000b06077899 */ /* 0x000fe400080006ff */
[----:B------:R-:W-:Y:S01]  /*0710*/  USHF.L.U32 UR6, UR6, 0x1, URZ ;  /* 0x0000000106067899 */ /* 0x000fe200080006ff */
[----:B------:R-:W-:Y:S01]  /*0720*/  ELECT P0, URZ, PT ;  /* 0x0000000000ff782f */ /* 0x000fe20003800000 */
[----:B-1----:R-:W-:Y:S01]  /*0730*/  ULEA UR4, UR4, UR5, 0x18 ;  /* 0x0000000504047291 */ /* 0x002fe2000f8ec0ff */
[----:B------:R-:W1:Y:S11]  /*0740*/  FENCE.VIEW.ASYNC.S ;  /* 0x00000000000073c6 */ /* 0x000e760000000000 */
[----:B-1----:R1:W1:Y:S01]  /*0750*/  SYNCS.EXCH.64 URZ, [UR4+0x1f830], UR8 ;  /* 0x01f8300804ff75b2 */ /* 0x0022620008000100 */
[----:B------:R1:W1:Y:S01]  /*0760*/  SYNCS.EXCH.64 URZ, [UR4+0x1f838], UR6 ;  /* 0x01f8380604ff75b2 */ /* 0x0002620008000100 */
[----:B------:R-:W-:Y:S01]  /*0770*/  NOP ;  /* 0x0000000000007918 */ /* 0x000fe20000000000 */
.L_x_9:
        /* <DEDUP_REMOVED lines=20> */
.L_x_10:
        /* <DEDUP_REMOVED lines=20> */
.L_x_11:
        /* <DEDUP_REMOVED lines=20> */
.L_x_12:
        /* <DEDUP_REMOVED lines=20> */
.L_x_13:
        /* <DEDUP_REMOVED lines=20> */
.L_x_14:
        /* <DEDUP_REMOVED lines=20> */
.L_x_15:
        /* <DEDUP_REMOVED lines=19> */
[----:B------:R1:W1:Y:S01]  /*1030*/  SYNCS.EXCH.64 URZ, [UR4+0x1f8a8], UR8 ;  /* 0x01f8a80804ff75b2 */ /* 0x0002620008000100 */
[----:B------:R1:W1:Y:S01]  /*1040*/  SYNCS.EXCH.64 URZ, [UR4+0x1f8b8], UR6 ;  /* 0x01f8b80604ff75b2 */ /* 0x0002620008000100 */
[----:B------:R-:W-:Y:S01]  /*1050*/  NOP ;  /* 0x0000000000007918 */ /* 0x000fe20000000000 */
.L_x_16:
[----:B------:R-:W-:Y:S01]  /*1060*/  NOP ;  /* 0x0000000000007918 */ /* 0x000fe20000000000 */
[----:B------:R-:W5:Y:S08]  /*1070*/  LDC.64 R4, c[0x0][0x380] ;  /* 0x0000e000ff047b82 */ /* 0x000f700000000a00 */
[----:B------:R-:W2:Y:S08]  /*1080*/  S2UR UR35, SR_CTAID.X ;  /* 0x00000000002379c3 */ /* 0x000eb00000002500 */
[----:B------:R-:W1:Y:S08]  /*1090*/  S2UR UR29, SR_CTAID.Y ;  /* 0x00000000001d79c3 */ /* 0x000e700000002600 */
[----:B------:R-:W1:Y:S01]  /*10a0*/  S2UR UR30, SR_CTAID.Z ;  /* 0x00000000001e79c3 */ /* 0x000e620000002700 */
[----:B-----5:R-:W-:-:S05]  /*10b0*/  VIADD R8, R4, 0x7f ;  /* 0x0000007f04087836 */ /* 0x020fca0000000000 */
[----:B------:R-:W-:Y:S01]  /*10c0*/  SHF.R.S32.HI R0, RZ, 0x1f, R8 ;  /* 0x0000001fff007819 */ /* 0x000fe20000011408 */
[----:B--2---:R-:W-:-:S03]  /*10d0*/  USHF.L.U32 UR35, UR35, 0x7, URZ ;  /* 0x0000000723237899 */ /* 0x004fc600080006ff */
[----:B------:R-:W-:Y:S01]  /*10e0*/  LEA.HI R0, R0, R8, RZ, 0x7 ;  /* 0x0000000800007211 */ /* 0x000fe200078f38ff */
[----:B-1-34-:R-:W-:Y:S08]  /*10f0*/  BAR.SYNC.DEFER_BLOCKING 0x0 ;  /* 0x0000000000007b1d */ /* 0x01aff00000010000 */
[----:B------:R-:W-:Y:S01]  /*1100*/  BAR.SYNC.DEFER_BLOCKING 0x0 ;  /* 0x0000000000007b1d */ /* 0x000fe20000010000 */
[----:B------:R-:W-:-:S02]  /*1110*/  ISETP.LE.U32.AND P0, PT, R5, UR35, PT ;  /* 0x0000002305007c0c */ /* 0x000fc4000bf03070 */
[----:B------:R-:W-:-:S11]  /*1120*/  SHF.R.S32.HI R0, RZ, 0x7, R0 ;  /* 0x00000007ff007819 */ /* 0x000fd60000011400 */
[----:B------:R-:W-:Y:S05]  /*1130*/  @P0 EXIT ;  /* 0x000000000000094d */ /* 0x000fea0003800000 */
[----:B------:R-:W1:Y:S01]  /*1140*/  LDCU UR4, c[0x0][0x390] ;  /* 0x00007200ff0477ac */ /* 0x000e620008000800 */
[----:B------:R-:W2:Y:S01]  /*1150*/  LDCU.64 UR38, c[0x0][0x358] ;  /* 0x00006b00ff2677ac */ /* 0x000ea20008000a00 */
[----:B-1----:R-:W-:-:S05]  /*1160*/  IMAD R77, R0, UR4, RZ ;  /* 0x00000004004d7c24 */ /* 0x002fca000f8e02ff */
[----:B------:R-:W-:-:S13]  /*1170*/  ISETP.GT.AND P0, PT, R77, RZ, PT ;  /* 0x000000ff4d00720c */ /* 0x000fda0003f04270 */
[----:B--2---:R-:W-:Y:S05]  /*1180*/  @P0 BRA `(.L_x_17) ;  /* 0x0000000c00e00947 */ /* 0x004fea0003800000 */
[----:B------:R-:W1:Y:S01]  /*1190*/  LDC R14, c[0x0][0x360] ;  /* 0x0000d800ff0e7b82 */ /* 0x000e620000000800 */
[----:B------:R-:W2:Y:S01]  /*11a0*/  LDCU.64 UR4, c[0x0][0x988] ;  /* 0x00013100ff0477ac */ /* 0x000ea20008000a00 */
[----:B------:R-:W-:Y:S01]  /*11b0*/  MOV R4, 0x12c0 ;  /* 0x000012c000047802 */ /* 0x000fe20000000f00 */
[----:B------:R-:W3:Y:S01]  /*11c0*/  LDCU.64 UR6, c[0x0][0x9a0] ;  /* 0x00013400ff0677ac */ /* 0x000ee20008000a00 */
[----:B------:R-:W4:Y:S01]  /*11d0*/  LDCU UR8, c[0x0][0x990] ;  /* 0x00013200ff0877ac */ /* 0x000f220008000800 */
[----:B------:R-:W5:Y:S01]  /*11e0*/  LDCU UR9, c[0x0][0x9a8] ;  /* 0x00013500ff0977ac */ /* 0x000f620008000800 */
[----:B--2---:R-:W-:Y:S02]  /*11f0*/  UIMAD UR5, UR29, UR5, URZ ;  /* 0x000000051d0572a4 */ /* 0x004fe4000f8e02ff */
[----:B---3--:R-:W-:Y:S01]  /*1200*/  UIMAD UR29, UR29, UR7, URZ ;  /* 0x000000071d1d72a4 */ /* 0x008fe2000f8e02ff */
[----:B-1----:R-:W-:Y:S01]  /*1210*/  IMAD.IADD R0, R2, 0x1, R14 ;  /* 0x0000000102007824 */ /* 0x002fe200078e020e */
[----:B------:R-:W-:Y:S01]  /*1220*/  UIMAD UR5, UR35, UR4, UR5 ;  /* 0x00000004230572a4 */ /* 0x000fe2000f8e0205 */
[----:B------:R-:W-:Y:S01]  /*1230*/  LOP3.LUT R6, R14, 0xffff, RZ, 0xc0, !PT ;  /* 0x0000ffff0e067812 */ /* 0x000fe200078ec0ff */
[----:B------:R-:W-:Y:S01]  /*1240*/  UIMAD UR29, UR35, UR6, UR29 ;  /* 0x00000006231d72a4 */ /* 0x000fe2000f8e021d */
[----:B------:R-:W-:Y:S01]  /*1250*/  IMAD.MOV R0, RZ, RZ, -R0 ;  /* 0x000000ffff007224 */ /* 0x000fe200078e0a00 */
[----:B----4-:R-:W-:-:S02]  /*1260*/  UIMAD UR5, UR30, UR8, UR5 ;  /* 0x000000081e0572a4 */ /* 0x010fc4000f8e0205 */
[----:B-----5:R-:W-:Y:S02]  /*1270*/  UIMAD UR30, UR30, UR9, UR29 ;  /* 0x000000091e1e72a4 */ /* 0x020fe4000f8e021d */
[----:B------:R-:W-:-:S05]  /*1280*/  PRMT R0, R0, 0x7710, RZ ;  /* 0x0000771000007816 */ /* 0x000fca00000000ff */
[----:B------:R-:W-:-:S05]  /*1290*/  VIADD R0, R0, 0x17ff ;  /* 0x000017ff00007836 */ /* 0x000fca0000000000 */
[----:B------:R-:W-:Y:S02]  /*12a0*/  LOP3.LUT R0, R0, 0xffff, RZ, 0xc0, !PT ;  /* 0x0000ffff00007812 */ /* 0x000fe400078ec0ff */
[----:B------:R-:W-:Y:S05]  /*12b0*/  CALL.REL.NOINC `($__internal_3_$__cuda_sm20_div_u16) ;  /* 0x000000cc00407944 */ /* 0x000fea0003c00000 */
[----:B------:R-:W-:Y:S01]  /*12c0*/  LOP3.LUT R16, R16, 0x3, RZ, 0xc0, !PT ;  /* 0x0000000310107812 */ /* 0x000fe200078ec0ff */
[----:B------:R-:W1:Y:S01]  /*12d0*/  LDCU UR4, c[0x0][0x388] ;  /* 0x00007100ff0477ac */ /* 0x000e620008000800 */
[----:B------:R-:W-:Y:S01]  /*12e0*/  BSSY.RECONVERGENT B1, `(.L_x_18) ;  /* 0x000001d000017945 */ /* 0x000fe20003800200 */
[----:B------:R-:W-:Y:S01]  /*12f0*/  IMAD.MOV.U32 R6, RZ, RZ, R2 ;  /* 0x000000ffff067224 */ /* 0x000fe200078e0002 */
[----:B------:R-:W-:-:S13]  /*1300*/  ISETP.NE.AND P0, PT, R16, 0x2, PT ;  /* 0x000000021000780c */ /* 0x000fda0003f05270 */
[----:B------:R-:W-:Y:S05]  /*1310*/  @!P0 BRA `(.L_x_19) ;  /* 0x0000000000648947 */ /* 0x000fea0003800000 */
[----:B------:R-:W2:Y:S01]  /*1320*/  LDC R5, c[0x0][0x384] ;  /* 0x0000e100ff057b82 */ /* 0x000ea20000000800 */
[----:B------:R-:W-:Y:S01]  /*1330*/  HFMA2 R7, -RZ, RZ, 0, 0 ;  /* 0x00000000ff077431 */ /* 0x000fe200000001ff */
[----:B------:R-:W-:-:S07]  /*1340*/  MOV R6, R2 ;  /* 0x0000000200067202 */ /* 0x000fce0000000f00 */
.L_x_22:
[----:B------:R-:W-:Y:S01]  /*1350*/  LOP3.LUT R3, R6, 0x7f, RZ, 0xc0, !PT ;  /* 0x0000007f06037812 */ /* 0x000fe200078ec0ff */
[----:B------:R-:W-:Y:S01]  /*1360*/  VIADD R7, R7, 0x1 ;  /* 0x0000000107077836 */ /* 0x000fe20000000000 */
[----:B------:R-:W-:Y:S03]  /*1370*/  BSSY.RECONVERGENT B0, `(.L_x_20) ;  /* 0x0000011000007945 */ /* 0x000fe60003800200 */
[----:B------:R-:W-:Y:S01]  /*1380*/  VIADD R4, R3, UR35 ;  /* 0x0000002303047c36 */ /* 0x000fe20008000000 */
[----:B------:R-:W-:Y:S04]  /*1390*/  LOP3.LUT R0, R7, R16, RZ, 0x3c, !PT ;  /* 0x0000001007007212 */ /* 0x000fe800078e3cff */
[----:B--2---:R-:W-:Y:S02]  /*13a0*/  ISETP.GE.U32.AND P0, PT, R4, R5, PT ;  /* 0x000000050400720c */ /* 0x004fe40003f06070 */
[----:B------:R-:W-:Y:S11]  /*13b0*/  ISETP.NE.AND P2, PT, R0, 0x2, PT ;  /* 0x000000020000780c */ /* 0x000ff60003f45270 */
[----:B------:R-:W-:Y:S05]  /*13c0*/  @P0 BRA `(.L_x_21) ;  /* 0x00000000002c0947 */ /* 0x000fea0003800000 */
[----:B------:R-:W-:Y:S04]  /*13d0*/  SHF.R.U32.HI R0, RZ, 0x7, R6 ;  /* 0x00000007ff007819 */ /* 0x000fe80000011606 */
[----:B-1----:R-:W-:Y:S11]  /*13e0*/  ISETP.GE.AND P0, PT, R0, UR4, PT ;  /* 0x0000000400007c0c */ /* 0x002ff6000bf06270 */
[----:B------:R-:W-:Y:S02]  /*13f0*/  @!UPT UIADD3 URZ, UPT, UPT, URZ, URZ, URZ ;  /* 0x000000fffffff290 */ /* 0x000fe4000fffe0ff */
[----:B------:R-:W1:Y:S08]  /*1400*/  @!P0 LDC R4, c[0x0][0x988] ;  /* 0x00026200ff048b82 */ /* 0x000e700000000800 */
[----:B------:R-:W2:Y:S01]  /*1410*/  @!P0 LDC.64 R8, c[0x0][0x980] ;  /* 0x00026000ff088b82 */ /* 0x000ea20000000a00 */
[----:B-1----:R-:W-:Y:S05]  /*1420*/  @!P0 IMAD R0, R3, R4, R0 ;  /* 0x0000000403008224 */ /* 0x002fea00078e0200 */
[C---:B------:R-:W-:Y:S04]  /*1430*/  @!P0 IADD3 R3, P1, PT, R0.reuse, UR5, RZ ;  /* 0x0000000500038c10 */ /* 0x040fe8000ff3e0ff */
[----:B------:R-:W-:Y:S02]  /*1440*/  @!P0 LEA.HI.X.SX32 R0, R0, RZ, 0x1, P1 ;  /* 0x000000ff00008211 */ /* 0x000fe400008f0eff */
[C---:B--2---:R-:W-:Y:S04]  /*1450*/  @!P0 LEA R8, P1, R3.reuse, R8, 0x1 ;  /* 0x0000000803088211 */ /* 0x044fe800078208ff */
[----:B------:R-:W-:Y:S05]  /*1460*/  @!P0 LEA.HI.X R9, R3, R9, R0, 0x1, P1 ;  /* 0x0000000903098211 */ /* 0x000fea00008f0c00 */
[----:B------:R2:W-:Y:S04]  /*1470*/  @!P0 STG.E.U16 desc[UR38][R8.64], RZ ;  /* 0x000000ff08008986 */ /* 0x0005e8000c101526 */
.L_x_21:
[----:B-1----:R-:W-:Y:S05]  /*1480*/  BSYNC.RECONVERGENT B0 ;  /* 0x0000000000007941 */ /* 0x002fea0003800200 */
.L_x_20:
[----:B------:R-:W-:Y:S01]  /*1490*/  IADD3 R6, PT, PT, R14, R6, RZ ;  /* 0x000000060e067210 */ /* 0x000fe20007ffe0ff */
[----:B------:R-:W-:Y:S06]  /*14a0*/  @P2 BRA `(.L_x_22) ;  /* 0xfffffffc00a82947 */ /* 0x000fec000383ffff */
.L_x_19:
[----:B-1----:R-:W-:Y:S05]  /*14b0*/  BSYNC.RECONVERGENT B1 ;  /* 0x0000000000017941 */ /* 0x002fea0003800200 */
.L_x_18:
[----:B------:R-:W1:Y:S01]  /*14c0*/  LDC R17, c[0x0][0x384] ;  /* 0x0000e100ff117b82 */ /* 0x000e620000000800 */
[----:B------:R-:W-:Y:S01]  /*14d0*/  BSSY.RECONVERGENT B1, `(.L_x_23) ;  /* 0x0000052000017945 */ /* 0x000fe20003800200 */
[C---:B------:R-:W-:Y:S01]  /*14e0*/  LEA R5, R14.reuse, R6, 0x1 ;  /* 0x000000060e057211 */ /* 0x040fe200078e08ff */
[C---:B------:R-:W-:Y:S01]  /*14f0*/  IMAD R4, R14.reuse, 0x3, R6 ;  /* 0x000000030e047824 */ /* 0x040fe200078e0206 */
[----:B------:R-:W-:Y:S01]  /*1500*/  SHF.L.U32 R15, R14, 0x2, RZ ;  /* 0x000000020e0f7819 */ /* 0x000fe200000006ff */
[----:B------:R-:W3:Y:S01]  /*1510*/  LDCU UR4, c[0x0][0x388] ;  /* 0x00007100ff0477ac */ /* 0x000ee20008000800 */
[----:B------:R-:W-:-:S07]  /*1520*/  IADD3 R3, PT, PT, R6, R14, RZ ;  /* 0x0000000e06037210 */ /* 0x000fce0007ffe0ff */
.L_x_32:
[----:B------:R-:W-:Y:S01]  /*1530*/  LOP3.LUT R7, R6, 0x7f, RZ, 0xc0, !PT ;  /* 0x0000007f06077812 */ /* 0x000fe200078ec0ff */
[----:B------:R-:W-:Y:S01]  /*1540*/  BSSY.RECONVERGENT B0, `(.L_x_24) ;  /* 0x0000018000007945 */ /* 0x000fe20003800200 */
[----:B--234-:R-:W-:Y:S02]  /*1550*/  LOP3.LUT R9, R3, 0x7f, RZ, 0xc0, !PT ;  /* 0x0000007f03097812 */ /* 0x01cfe400078ec0ff */
[----:B------:R-:W-:Y:S01]  /*1560*/  LOP3.LUT R10, R5, 0x7f, RZ, 0xc0, !PT ;  /* 0x0000007f050a7812 */ /* 0x000fe200078ec0ff */
[----:B-1----:R-:W-:Y:S01]  /*1570*/  VIADD R13, R7, UR35 ;  /* 0x00000023070d7c36 */ /* 0x002fe20008000000 */
[----:B------:R-:W-:Y:S01]  /*1580*/  LOP3.LUT R11, R4, 0x7f, RZ, 0xc0, !PT ;  /* 0x0000007f040b7812 */ /* 0x000fe200078ec0ff */
[----:B------:R-:W-:Y:S02]  /*1590*/  VIADD R12, R9, UR35 ;  /* 0x00000023090c7c36 */ /* 0x000fe40008000000 */
[----:B------:R-:W-:Y:S01]  /*15a0*/  VIADD R8, R10, UR35 ;  /* 0x000000230a087c36 */ /* 0x000fe20008000000 */
[-C--:B-1----:R-:W-:Y:S01]  /*15b0*/  ISETP.GE.U32.AND P0, PT, R13, R17.reuse, PT ;  /* 0x000000110d00720c */ /* 0x082fe20003f06070 */
[----:B------:R-:W-:Y:S01]  /*15c0*/  VIADD R0, R11, UR35 ;  /* 0x000000230b007c36 */ /* 0x000fe20008000000 */
[-C--:B------:R-:W-:Y:S02]  /*15d0*/  ISETP.GE.U32.AND P4, PT, R12, R17.reuse, PT ;  /* 0x000000110c00720c */ /* 0x080fe40003f86070 */
[-C--:B------:R-:W-:Y:S02]  /*15e0*/  ISETP.GE.U32.AND P2, PT, R8, R17.reuse, PT ;  /* 0x000000110800720c */ /* 0x080fe40003f46070 */
[----:B------:R-:W-:Y:S07]  /*15f0*/  ISETP.GE.U32.AND P1, PT, R0, R17, PT ;  /* 0x000000110000720c */ /* 0x000fee0003f26070 */
[----:B------:R-:W-:Y:S06]  /*1600*/  @P0 BRA `(.L_x_25) ;  /* 0x00000000002c0947 */ /* 0x000fec0003800000 */
[----:B------:R-:W-:Y:S04]  /*1610*/  SHF.R.U32.HI R0, RZ, 0x7, R6 ;  /* 0x00000007ff007819 */ /* 0x000fe80000011606 */
[----:B---3--:R-:W-:Y:S11]  /*1620*/  ISETP.GE.AND P0, PT, R0, UR4, PT ;  /* 0x0000000400007c0c */ /* 0x008ff6000bf06270 */
        /* <DEDUP_REMOVED lines=9> */
.L_x_25:
[----:B---3--:R-:W-:Y:S05]  /*16c0*/  BSYNC.RECONVERGENT B0 ;  /* 0x0000000000007941 */ /* 0x008fea0003800200 */
.L_x_24:
[----:B------:R-:W-:Y:S04]  /*16d0*/  BSSY.RECONVERGENT B0, `(.L_x_26) ;  /* 0x000000d000007945 */ /* 0x000fe80003800200 */
[----:B------:R-:W-:Y:S05]  /*16e0*/  @P4 BRA `(.L_x_27) ;  /* 0x00000000002c4947 */ /* 0x000fea0003800000 */
[----:B------:R-:W-:Y:S04]  /*16f0*/  SHF.R.U32.HI R0, RZ, 0x7, R3 ;  /* 0x00000007ff007819 */ /* 0x000fe80000011603 */
[----:B------:R-:W-:Y:S11]  /*1700*/  ISETP.GE.AND P0, PT, R0, UR4, PT ;  /* 0x0000000400007c0c */ /* 0x000ff6000bf06270 */
[----:B------:R-:W-:Y:S02]  /*1710*/  @!UPT UIADD3 URZ, UPT, UPT, URZ, URZ, URZ ;  /* 0x000000fffffff290 */ /* 0x000fe4000fffe0ff */
[----:B------:R-:W2:Y:S08]  /*1720*/  @!P0 LDC R7, c[0x0][0x988] ;  /* 0x00026200ff078b82 */ /* 0x000eb00000000800 */
[----:B-1----:R-:W1:Y:S01]  /*1730*/  @!P0 LDC.64 R12, c[0x0][0x980] ;  /* 0x00026000ff0c8b82 */ /* 0x002e620000000a00 */
[----:B--2---:R-:W-:Y:S05]  /*1740*/  @!P0 IMAD R0, R9, R7, R0 ;  /* 0x0000000709008224 */ /* 0x004fea00078e0200 */
[C---:B------:R-:W-:Y:S04]  /*1750*/  @!P0 IADD3 R7, P3, PT, R0.reuse, UR5, RZ ;  /* 0x0000000500078c10 */ /* 0x040fe8000ff7e0ff */
[----:B------:R-:W-:Y:S02]  /*1760*/  @!P0 LEA.HI.X.SX32 R0, R0, RZ, 0x1, P3 ;  /* 0x000000ff00008211 */ /* 0x000fe400018f0eff */
[C---:B-1----:R-:W-:Y:S04]  /*1770*/  @!P0 LEA R12, P3, R7.reuse, R12, 0x1 ;  /* 0x0000000c070c8211 */ /* 0x042fe800078608ff */
[----:B------:R-:W-:Y:S05]  /*1780*/  @!P0 LEA.HI.X R13, R7, R13, R0, 0x1, P3 ;  /* 0x0000000d070d8211 */ /* 0x000fea00018f0c00 */
[----:B------:R2:W-:Y:S04]  /*1790*/  @!P0 STG.E.U16 desc[UR38][R12.64], RZ ;  /* 0x000000ff0c008986 */ /* 0x0005e8000c101526 */
.L_x_27:
[----:B------:R-:W-:Y:S05]  /*17a0*/  BSYNC.RECONVERGENT B0 ;  /* 0x0000000000007941 */ /* 0x000fea0003800200 */
.L_x_26:
[----:B------:R-:W-:Y:S04]  /*17b0*/  BSSY.RECONVERGENT B0, `(.L_x_28) ;  /* 0x000000d000007945 */ /* 0x000fe80003800200 */
[----:B------:R-:W-:Y:S05]  /*17c0*/  @P2 BRA `(.L_x_29) ;  /* 0x00000000002c2947 */ /* 0x000fea0003800000 */
[----:B------:R-:W-:Y:S04]  /*17d0*/  SHF.R.U32.HI R0, RZ, 0x7, R5 ;  /* 0x00000007ff007819 */ /* 0x000fe80000011605 */
[----:B------:R-:W-:Y:S11]  /*17e0*/  ISETP.GE.AND P0, PT, R0, UR4, PT ;  /* 0x0000000400007c0c */ /* 0x000ff6000bf06270 */
[----:B------:R-:W-:Y:S02]  /*17f0*/  @!UPT UIADD3 URZ, UPT, UPT, URZ, URZ, URZ ;  /* 0x000000fffffff290 */ /* 0x000fe4000fffe0ff */
[----:B------:R-:W3:Y:S08]  /*1800*/  @!P0 LDC R7, c[0x0][0x988] ;  /* 0x00026200ff078b82 */ /* 0x000ef00000000800 */
[----:B------:R-:W4:Y:S01]  /*1810*/  @!P0 LDC.64 R8, c[0x0][0x980] ;  /* 0x00026000ff088b82 */ /* 0x000f220000000a00 */
[----:B---3--:R-:W-:Y:S05]  /*1820*/  @!P0 IMAD R0, R10, R7, R0 ;  /* 0x000000070a008224 */ /* 0x008fea00078e0200 */
[C---:B------:R-:W-:Y:S04]  /*1830*/  @!P0 IADD3 R7, P2, PT, R0.reuse, UR5, RZ ;  /* 0x0000000500078c10 */ /* 0x040fe8000ff5e0ff */
[----:B------:R-:W-:Y:S02]  /*1840*/  @!P0 LEA.HI.X.SX32 R0, R0, RZ, 0x1, P2 ;  /* 0x000000ff00008211 */ /* 0x000fe400010f0eff */
[C---:B----4-:R-:W-:Y:S04]  /*1850*/  @!P0 LEA R8, P2, R7.reuse, R8, 0x1 ;  /* 0x0000000807088211 */ /* 0x050fe800078408ff */
[----:B------:R-:W-:Y:S05]  /*1860*/  @!P0 LEA.HI.X R9, R7, R9, R0, 0x1, P2 ;  /* 0x0000000907098211 */ /* 0x000fea00010f0c00 */
[----:B------:R3:W-:Y:S04]  /*1870*/  @!P0 STG.E.U16 desc[UR38][R8.64], RZ ;  /* 0x000000ff08008986 */ /* 0x0007e8000c101526 */
.L_x_29:
[----:B------:R-:W-:Y:S05]  /*1880*/  BSYNC.RECONVERGENT B0 ;  /* 0x0000000000007941 */ /* 0x000fea0003800200 */
.L_x_28:
[----:B------:R-:W-:Y:S01]  /*1890*/  IADD3 R7, PT, PT, R14, R6, R14 ;  /* 0x000000060e077210 */ /* 0x000fe20007ffe00e */
[----:B------:R-:W-:Y:S04]  /*18a0*/  BSSY.RECONVERGENT B0, `(.L_x_30) ;  /* 0x000000d000007945 */ /* 0x000fe80003800200 */
[----:B------:R-:W-:Y:S05]  /*18b0*/  @P1 BRA `(.L_x_31) ;  /* 0x00000000002c1947 */ /* 0x000fea0003800000 */
[----:B------:R-:W-:Y:S04]  /*18c0*/  SHF.R.U32.HI R0, RZ, 0x7, R4 ;  /* 0x00000007ff007819 */ /* 0x000fe80000011604 */
[----:B------:R-:W-:Y:S11]  /*18d0*/  ISETP.GE.AND P0, PT, R0, UR4, PT ;  /* 0x0000000400007c0c */ /* 0x000ff6000bf06270 */
[----:B------:R-:W-:Y:S02]  /*18e0*/  @!UPT UIADD3 URZ, UPT, UPT, URZ, URZ, URZ ;  /* 0x000000fffffff290 */ /* 0x000fe4000fffe0ff */
[----:B------:R-:W4:Y:S08]  /*18f0*/  @!P0 LDC R6, c[0x0][0x988] ;  /* 0x00026200ff068b82 */ /* 0x000f300000000800 */
[----:B---3--:R-:W3:Y:S01]  /*1900*/  @!P0 LDC.64 R8, c[0x0][0x980] ;  /* 0x00026000ff088b82 */ /* 0x008ee20000000a00 */
[----:B----4-:R-:W-:Y:S05]  /*1910*/  @!P0 IMAD R0, R11, R6, R0 ;  /* 0x000000060b008224 */ /* 0x010fea00078e0200 */
[C---:B------:R-:W-:Y:S04]  /*1920*/  @!P0 IADD3 R6, P1, PT, R0.reuse, UR5, RZ ;  /* 0x0000000500068c10 */ /* 0x040fe8000ff3e0ff */
[----:B------:R-:W-:Y:S02]  /*1930*/  @!P0 LEA.HI.X.SX32 R0, R0, RZ, 0x1, P1 ;  /* 0x000000ff00008211 */ /* 0x000fe400008f0eff */
[C---:B---3--:R-:W-:Y:S04]  /*1940*/  @!P0 LEA R8, P1, R6.reuse, R8, 0x1 ;  /* 0x0000000806088211 */ /* 0x048fe800078208ff */
[----:B------:R-:W-:Y:S05]  /*1950*/  @!P0 LEA.HI.X R9, R6, R9, R0, 0x1, P1 ;  /* 0x0000000906098211 */ /* 0x000fea00008f0c00 */
[----:B------:R4:W-:Y:S04]  /*1960*/  @!P0 STG.E.U16 desc[UR38][R8.64], RZ ;  /* 0x000000ff08008986 */ /* 0x0009e8000c101526 */
.L_x_31:
[----:B------:R-:W-:Y:S05]  /*1970*/  BSYNC.RECONVERGENT B0 ;  /* 0x0000000000007941 */ /* 0x000fea0003800200 */
.L_x_30:
[----:B------:R-:W-:Y:S01]  /*1980*/  IADD3 R6, PT, PT, R14, R7, R14 ;  /* 0x000000070e067210 */ /* 0x000fe20007ffe00e */
[C---:B------:R-:W-:Y:S01]  /*1990*/  IMAD.IADD R5, R15.reuse, 0x1, R5 ;  /* 0x000000010f057824 */ /* 0x040fe200078e0205 */
[C---:B------:R-:W-:Y:S01]  /*19a0*/  IADD3 R4, PT, PT, R15.reuse, R4, RZ ;  /* 0x000000040f047210 */ /* 0x040fe20007ffe0ff */
[----:B------:R-:W-:Y:S01]  /*19b0*/  IMAD.IADD R3, R15, 0x1, R3 ;  /* 0x000000010f037824 */ /* 0x000fe200078e0203 */
[----:B------:R-:W-:Y:S11]  /*19c0*/  ISETP.GE.U32.AND P0, PT, R6, 0x1800, PT ;  /* 0x000018000600780c */ /* 0x000ff60003f06070 */
[----:B------:R-:W-:Y:S02]  /*19d0*/  @!UPT UIADD3 URZ, UPT, UPT, URZ, URZ, URZ ;  /* 0x000000fffffff290 */ /* 0x000fe4000fffe0ff */
[----:B------:R-:W-:Y:S05]  /*19e0*/  @!P0 BRA `(.L_x_32) ;  /* 0xfffffff800d08947 */ /* 0x000fea000383ffff */
[----:B------:R-:W-:Y:S05]  /*19f0*/  BSYNC.RECONVERGENT B1 ;  /* 0x0000000000017941 */ /* 0x000fea0003800200 */
.L_x_23:
[----:B------:R-:W-:Y:S01]  /*1a00*/  ISETP.NE.AND P0, PT, R16, 0x2, PT ;  /* 0x000000021000780c */ /* 0x000fe20003f05270 */
[----:B------:R-:W1:Y:S01]  /*1a10*/  LDCU UR4, c[0x0][0x38c] ;  /* 0x00007180ff0477ac */ /* 0x000e620008000800 */
[----:B------:R-:W-:Y:S11]  /*1a20*/  BSSY.RECONVERGENT B1, `(.L_x_33) ;  /* 0x000001a000017945 */ /* 0x000ff60003800200 */
[----:B------:R-:W-:Y:S05]  /*1a30*/  @!P0 BRA `(.L_x_34) ;  /* 0x0000000000608947 */ /* 0x000fea0003800000 */
[----:B------:R-:W1:Y:S01]  /*1a40*/  LDC R5, c[0x0][0x384] ;  /* 0x0000e100ff057b82 */ /* 0x000e620000000800 */
[----:B---34-:R-:W-:-:S07]  /*1a50*/  HFMA2 R8, -RZ, RZ, 0, 0 ;  /* 0x00000000ff087431 */ /* 0x018fce00000001ff */
.L_x_37:
[----:B------:R-:W-:Y:S01]  /*1a60*/  LOP3.LUT R3, R2, 0x7f, RZ, 0xc0, !PT ;  /* 0x0000007f02037812 */ /* 0x000fe200078ec0ff */
[----:B------:R-:W-:Y:S01]  /*1a70*/  VIADD R8, R8, 0x1 ;  /* 0x0000000108087836 */ /* 0x000fe20000000000 */
[----:B------:R-:W-:Y:S03]  /*1a80*/  BSSY.RECONVERGENT B0, `(.L_x_35) ;  /* 0x0000011000007945 */ /* 0x000fe60003800200 */
[----:B------:R-:W-:Y:S01]  /*1a90*/  VIADD R4, R3, UR35 ;  /* 0x0000002303047c36 */ /* 0x000fe20008000000 */
[----:B------:R-:W-:Y:S04]  /*1aa0*/  LOP3.LUT R0, R8, R16, RZ, 0x3c, !PT ;  /* 0x0000001008007212 */ /* 0x000fe800078e3cff */
[----:B-1----:R-:W-:Y:S02]  /*1ab0*/  ISETP.GE.U32.AND P0, PT, R4, R5, PT ;  /* 0x000000050400720c */ /* 0x002fe40003f06070 */
[----:B------:R-:W-:Y:S11]  /*1ac0*/  ISETP.NE.AND P2, PT, R0, 0x2, PT ;  /* 0x000000020000780c */ /* 0x000ff60003f45270 */
[----:B------:R-:W-:Y:S05]  /*1ad0*/  @P0 BRA `(.L_x_36) ;  /* 0x00000000002c0947 */ /* 0x000fea0003800000 */
[----:B------:R-:W-:Y:S04]  /*1ae0*/  SHF.R.U32.HI R0, RZ, 0x7, R2 ;  /* 0x00000007ff007819 */ /* 0x000fe80000011602 */
[----:B------:R-:W-:Y:S11]  /*1af0*/  ISETP.GE.AND P0, PT, R0, UR4, PT ;  /* 0x0000000400007c0c */ /* 0x000ff6000bf06270 */
[----:B------:R-:W-:Y:S02]  /*1b00*/  @!UPT UIADD3 URZ, UPT, UPT, URZ, URZ, URZ ;  /* 0x000000fffffff290 */ /* 0x000fe4000fffe0ff */
[----:B------:R-:W1:Y:S08]  /*1b10*/  @!P0 LDC R4, c[0x0][0x9a0] ;  /* 0x00026800ff048b82 */ /* 0x000e700000000800 */
[----:B------:R-:W3:Y:S01]  /*1b20*/  @!P0 LDC.64 R6, c[0x0][0x998] ;  /* 0x00026600ff068b82 */ /* 0x000ee20000000a00 */
[----:B-1----:R-:W-:Y:S05]  /*1b30*/  @!P0 IMAD R0, R3, R4, R0 ;  /* 0x0000000403008224 */ /* 0x002fea00078e0200 */
[C---:B------:R-:W-:Y:S04]  /*1b40*/  @!P0 IADD3 R3, P1, PT, R0.reuse, UR30, RZ ;  /* 0x0000001e00038c10 */ /* 0x040fe8000ff3e0ff */
[----:B------:R-:W-:Y:S02]  /*1b50*/  @!P0 LEA.HI.X.SX32 R0, R0, RZ, 0x1, P1 ;  /* 0x000000ff00008211 */ /* 0x000fe400008f0eff */
[C---:B---3--:R-:W-:Y:S04]  /*1b60*/  @!P0 LEA R6, P1, R3.reuse, R6, 0x1 ;  /* 0x0000000603068211 */ /* 0x048fe800078208ff */
[----:B------:R-:W-:Y:S05]  /*1b70*/  @!P0 LEA.HI.X R7, R3, R7, R0, 0x1, P1 ;  /* 0x0000000703078211 */ /* 0x000fea00008f0c00 */
[----:B------:R1:W-:Y:S04]  /*1b80*/  @!P0 STG.E.U16 desc[UR38][R6.64], RZ ;  /* 0x000000ff06008986 */ /* 0x0003e8000c101526 */
.L_x_36:
[----:B------:R-:W-:Y:S05]  /*1b90*/  BSYNC.RECONVERGENT B0 ;  /* 0x0000000000007941 */ /* 0x000fea0003800200 */
.L_x_35:
[----:B------:R-:W-:Y:S01]  /*1ba0*/  IADD3 R2, PT, PT, R14, R2, RZ ;  /* 0x000000020e027210 */ /* 0x000fe20007ffe0ff */
[----:B------:R-:W-:Y:S06]  /*1bb0*/  @P2 BRA `(.L_x_37) ;  /* 0xfffffffc00a82947 */ /* 0x000fec000383ffff */
.L_x_34:
[----:B-1----:R-:W-:Y:S05]  /*1bc0*/  BSYNC.RECONVERGENT B1 ;  /* 0x0000000000017941 */ /* 0x002fea0003800200 */
.L_x_33:
[----:B------:R-:W1:Y:S01]  /*1bd0*/  LDC R11, c[0x0][0x384] ;  /* 0x0000e100ff0b7b82 */ /* 0x000e620000000800 */
[----:B------:R-:W-:Y:S01]  /*1be0*/  BSSY.RECONVERGENT B1, `(.L_x_38) ;  /* 0x0000051000017945 */ /* 0x000fe20003800200 */
[C---:B------:R-:W-:Y:S01]  /*1bf0*/  LEA R5, R14.reuse, R2, 0x1 ;  /* 0x000000020e057211 */ /* 0x040fe200078e08ff */
[----:B------:R-:W-:Y:S01]  /*1c00*/  IMAD R4, R14, 0x3, R2 ;  /* 0x000000030e047824 */ /* 0x000fe200078e0202 */
[----:B------:R-:W-:Y:S01]  /*1c10*/  IADD3 R3, PT, PT, R2, R14, RZ ;  /* 0x0000000e02037210 */ /* 0x000fe20007ffe0ff */
[----:B------:R-:W1:Y:S06]  /*1c20*/  LDCU UR4, c[0x0][0x38c] ;  /* 0x00007180ff0477ac */ /* 0x000e6c0008000800 */
.L_x_47:
[----:B----4-:R-:W-:Y:S01]  /*1c30*/  LOP3.LUT R6, R2, 0x7f, RZ, 0xc0, !PT ;  /* 0x0000007f02067812 */ /* 0x010fe200078ec0ff */
[----:B------:R-:W-:Y:S01]  /*1c40*/  BSSY.RECONVERGENT B0, `(.L_x_39) ;  /* 0x0000018000007945 */ /* 0x000fe20003800200 */
[----:B---34-:R-:W-:Y:S02]  /*1c50*/  LOP3.LUT R8, R3, 0x7f, RZ, 0xc0, !PT ;  /* 0x0000007f03087812 */ /* 0x018fe400078ec0ff */
[----:B------:R-:W-:Y:S01]  /*1c60*/  LOP3.LUT R9, R5, 0x7f, RZ, 0xc0, !PT ;  /* 0x0000007f05097812 */ /* 0x000fe200078ec0ff */
[----:B-12---:R-:W-:Y:S01]  /*1c70*/  VIADD R13, R6, UR35 ;  /* 0x00000023060d7c36 */ /* 0x006fe20008000000 */
        /* <DEDUP_REMOVED lines=10> */
[----:B------:R-:W-:Y:S11]  /*1d20*/  ISETP.GE.AND P0, PT, R0, UR4, PT ;  /* 0x0000000400007c0c */ /* 0x000ff6000bf06270 */
        /* <DEDUP_REMOVED lines=9> */
.L_x_40:
[----:B------:R-:W-:Y:S05]  /*1dc0*/  BSYNC.RECONVERGENT B0 ;  /* 0x0000000000007941 */ /* 0x000fea0003800200 */
.L_x_39:
        /* <DEDUP_REMOVED lines=13> */
.L_x_42:
[----:B------:R-:W-:Y:S05]  /*1ea0*/  BSYNC.RECONVERGENT B0 ;  /* 0x0000000000007941 */ /* 0x000fea0003800200 */
.L_x_41:
[----:B------:R-:W-:Y:S04]  /*1eb0*/  BSSY.RECONVERGENT B0, `(.L_x_43) ;  /* 0x000000d000007945 */ /* 0x000fe80003800200 */
[----:B------:R-:W-:Y:S05]  /*1ec0*/  @P2 BRA `(.L_x_44) ;  /* 0x00000000002c2947 */ /* 0x000fea0003800000 */
[----:B------:R-:W-:Y:S04]  /*1ed0*/  SHF.R.U32.HI R0, RZ, 0x7, R5 ;  /* 0x00000007ff007819 */ /* 0x000fe80000011605 */
[----:B------:R-:W-:Y:S11]  /*1ee0*/  ISETP.GE.AND P0, PT, R0, UR4, PT ;  /* 0x0000000400007c0c */ /* 0x000ff6000bf06270 */
[----:B------:R-:W-:Y:S02]  /*1ef0*/  @!UPT UIADD3 URZ, UPT, UPT, URZ, URZ, URZ ;  /* 0x000000fffffff290 */ /* 0x000fe4000fffe0ff */
[----:B------:R-:W3:Y:S08]  /*1f00*/  @!P0 LDC R6, c[0x0][0x9a0] ;  /* 0x00026800ff068b82 */ /* 0x000ef00000000800 */
[----:B-12---:R-:W1:Y:S01]  /*1f10*/  @!P0 LDC.64 R12, c[0x0][0x998] ;  /* 0x00026600ff0c8b82 */ /* 0x006e620000000a00 */
[----:B---3--:R-:W-:Y:S05]  /*1f20*/  @!P0 IMAD R0, R9, R6, R0 ;  /* 0x0000000609008224 */ /* 0x008fea00078e0200 */
[C---:B------:R-:W-:Y:S04]  /*1f30*/  @!P0 IADD3 R6, P2, PT, R0.reuse, UR30, RZ ;  /* 0x0000001e00068c10 */ /* 0x040fe8000ff5e0ff */
[----:B------:R-:W-:Y:S02]  /*1f40*/  @!P0 LEA.HI.X.SX32 R0, R0, RZ, 0x1, P2 ;  /* 0x000000ff00008211 */ /* 0x000fe400010f0eff */
[C---:B-1----:R-:W-:Y:S04]  /*1f50*/  @!P0 LEA R12, P2, R6.reuse, R12, 0x1 ;  /* 0x0000000c060c8211 */ /* 0x042fe800078408ff */
[----:B------:R-:W-:Y:S05]  /*1f60*/  @!P0 LEA.HI.X R13, R6, R13, R0, 0x1, P2 ;  /* 0x0000000d060d8211 */ /* 0x000fea00010f0c00 */
[----:B------:R3:W-:Y:S04]  /*1f70*/  @!P0 STG.E.U16 desc[UR38][R12.64], RZ ;  /* 0x000000ff0c008986 */ /* 0x0007e8000c101526 */
.L_x_44:
[----:B------:R-:W-:Y:S05]  /*1f80*/  BSYNC.RECONVERGENT B0 ;  /* 0x0000000000007941 */ /* 0x000fea0003800200 */
.L_x_43:
[----:B------:R-:W-:Y:S01]  /*1f90*/  IADD3 R8, PT, PT, R14, R2, R14 ;  /* 0x000000020e087210 */ /* 0x000fe20007ffe00e */
[----:B------:R-:W-:Y:S04]  /*1fa0*/  BSSY.RECONVERGENT B0, `(.L_x_45) ;  /* 0x000000d000007945 */ /* 0x000fe80003800200 */
[----:B------:R-:W-:Y:S05]  /*1fb0*/  @P1 BRA `(.L_x_46) ;  /* 0x00000000002c1947 */ /* 0x000fea0003800000 */
[----:B------:R-:W-:Y:S04]  /*1fc0*/  SHF.R.U32.HI R0, RZ, 0x7, R4 ;  /* 0x00000007ff007819 */ /* 0x000fe80000011604 */
[----:B------:R-:W-:Y:S11]  /*1fd0*/  ISETP.GE.AND P0, PT, R0, UR4, PT ;  /* 0x0000000400007c0c */ /* 0x000ff6000bf06270 */
[----:B------:R-:W-:Y:S02]  /*1fe0*/  @!UPT UIADD3 URZ, UPT, UPT, URZ, URZ, URZ ;  /* 0x000000fffffff290 */ /* 0x000fe4000fffe0ff */
[----:B------:R-:W4:Y:S08]  /*1ff0*/  @!P0 LDC R2, c[0x0][0x9a0] ;  /* 0x00026800ff028b82 */ /* 0x000f300000000800 */
[----:B------:R-:W5:Y:S01]  /*2000*/  @!P0 LDC.64 R6, c[0x0][0x998] ;  /* 0x00026600ff068b82 */ /* 0x000f620000000a00 */
[----:B----4-:R-:W-:Y:S05]  /*2010*/  @!P0 IMAD R0, R10, R2, R0 ;  /* 0x000000020a008224 */ /* 0x010fea00078e0200 */
[C---:B------:R-:W-:Y:S04]  /*2020*/  @!P0 IADD3 R2, P1, PT, R0.reuse, UR30, RZ ;  /* 0x0000001e00028c10 */ /* 0x040fe8000ff3e0ff */
[----:B------:R-:W-:Y:S02]  /*2030*/  @!P0 LEA.HI.X.SX32 R0, R0, RZ, 0x1, P1 ;  /* 0x000000ff00008211 */ /* 0x000fe400008f0eff */
[C---:B-----5:R-:W-:Y:S04]  /*2040*/  @!P0 LEA R6, P1, R2.reuse, R6, 0x1 ;  /* 0x0000000602068211 */ /* 0x060fe800078208ff */
[----:B------:R-:W-:Y:S05]  /*2050*/  @!P0 LEA.HI.X R7, R2, R7, R0, 0x1, P1 ;  /* 0x0000000702078211 */ /* 0x000fea00008f0c00 */
[----:B------:R4:W-:Y:S04]  /*2060*/  @!P0 STG.E.U16 desc[UR38][R6.64], RZ ;  /* 0x000000ff06008986 */ /* 0x0009e8000c101526 */
.L_x_46:
[----:B------:R-:W-:Y:S05]  /*2070*/  BSYNC.RECONVERGENT B0 ;  /* 0x0000000000007941 */ /* 0x000fea0003800200 */
.L_x_45:
        /* <DEDUP_REMOVED lines=8> */
.L_x_38:
[----:B------:R-:W-:Y:S05]  /*2100*/  EXIT ;  /* 0x000000000000794d */ /* 0x000fea0003800000 */
.L_x_17:
[----:B------:R-:W-:-:S13]  /*2110*/  ISETP.GT.AND P0, PT, R3, 0x2, PT ;  /* 0x000000020300780c */ /* 0x000fda0003f04270 */
[----:B------:R-:W-:Y:S05]  /*2120*/  @P0 BRA `(.L_x_48) ;  /* 0x0000004400f40947 */ /* 0x000fea0003800000 */
[----:B------:R-:W-:-:S05]  /*2130*/  IMAD.MOV.U32 R5, RZ, RZ, -0x1 ;  /* 0xffffffffff057424 */ /* 0x000fca00078e00ff */
[----:B------:R-:W-:-:S05]  /*2140*/  VIADDMNMX.U32 R8, R3, R5, 0x2, PT ;  /* 0x0000000203087446 */ /* 0x000fca0003800005 */
[----:B------:R-:W-:-:S06]  /*2150*/  IMAD.SHL.U32 R8, R8, 0x4, RZ ;  /* 0x0000000408087824 */ /* 0x000fcc00078e00ff */
[----:B------:R-:W1:Y:S02]  /*2160*/  LDC R8, c[0x2][R8] ;  /* 0x0080000008087b82 */ /* 0x000e640000000800 */
[----:B-1----:R-:W-:-:S04]  /*2170*/  SHF.R.S32.HI R9, RZ, 0x1f, R8 ;  /* 0x0000001fff097819 */ /* 0x002fc80000011408 */
.L_x_290:
[----:B------:R-:W-:Y:S05]  /*2180*/  BRX R8 -0x2190                                                                                                                                                                                                                                             (*"BRANCH_TARGETS .L_x_291,.L_x_292,.L_x_293"*) ;  /* 0xffffffdc089c7949 */ /* 0x000fea000383ffff */
.L_x_291:
[----:B------:R-:W-:-:S08]  /*2190*/  NOP ;  /* 0x0000000000007918 */ /* 0x000fd00000000000 */
[----:B------:R-:W1:-:S00]  /*21a0*/  USETMAXREG.DEALLOC.CTAPOOL 0x60 ;  /* 0x00000060000079c8 */ /* 0x000e4000080e0500 */
[----:B-1----:R-:W-:Y:S01]  /*21b0*/  ISETP.NE.AND P1, PT, R6, RZ, PT ;  /* 0x000000ff0600720c */ /* 0x002fe20003f25270 */
[----:B------:R-:W-:-:S12]  /*21c0*/  BSSY.RECONVERGENT B0, `(.L_x_49) ;  /* 0x0000003000007945 */ /* 0x000fd80003800200 */
[----:B------:R-:W-:Y:S05]  /*21d0*/  @!P1 BRA `(.L_x_50) ;  /* 0x0000000000049947 */ /* 0x000fea0003800000 */
[----:B------:R-:W-:Y:S05]  /*21e0*/  BPT.TRAP 0x1 ;  /* 0x000000040000795c */ /* 0x000fea0000300000 */
.L_x_50:
[----:B------:R-:W-:Y:S05]  /*21f0*/  BSYNC.RECONVERGENT B0 ;  /* 0x0000000000007941 */ /* 0x000fea0003800200 */
.L_x_49:
[----:B------:R-:W1:Y:S01]  /*2200*/  S2UR UR32, SR_CgaCtaId ;  /* 0x00000000002079c3 */ /* 0x000e620000008800 */
[----:B------:R-:W-:Y:S01]  /*2210*/  UMOV UR4, 0x400 ;  /* 0x0000040000047882 */ /* 0x000fe20000000000 */
[----:B------:R-:W-:Y:S01]  /*2220*/  IMAD.MOV.U32 R8, RZ, RZ, 0x1 ;  /* 0x00000001ff087424 */ /* 0x000fe200078e00ff */
[----:B------:R-:W-:-:S04]  /*2230*/  ISETP.NE.AND P1, PT, R7, RZ, PT ;  /* 0x000000ff0700720c */ /* 0x000fc80003f25270 */
[----:B------:R-:W-:-:S09]  /*2240*/  SHF.L.U32 R8, R8, 0x1f, RZ ;  /* 0x0000001f08087819 */ /* 0x000fd200000006ff */
[----:B------:R-:W-:Y:S01]  /*2250*/  @!P1 IMAD.MOV.U32 R9, RZ, RZ, 0x3000 ;  /* 0x00003000ff099424 */ /* 0x000fe200078e00ff */
[----:B-1----:R-:W-:-:S09]  /*2260*/  ULEA UR32, UR32, UR4, 0x18 ;  /* 0x0000000420207291 */ /* 0x002fd2000f8ec0ff */
[----:B------:R-:W1:Y:S02]  /*2270*/  SYNCS.PHASECHK.TRANS64.TRYWAIT P0, [UR32+0x1f810], R8 ;  /* 0x01f81008ff0075a7 */ /* 0x000e640008001120 */
[----:B-1----:R-:W-:Y:S05]  /*2280*/  @!P0 BRA `(.L_x_51) ;  /* 0x000000b000288947 */ /* 0x002fea0003800000 */
.L_x_231:
[----:B------:R-:W-:Y:S01]  /*2290*/  ISETP.NE.AND P1, PT, R7, RZ, PT ;  /* 0x000000ff0700720c */ /* 0x000fe20003f25270 */
[----:B------:R-:W-:Y:S01]  /*22a0*/  BSSY.RECONVERGENT B0, `(.L_x_52) ;  /* 0x0000005000007945 */ /* 0x000fe20003800200 */
[----:B------:R-:W-:-:S11]  /*22b0*/  PLOP3.LUT P5, PT, P2, P5, PT, 0xf8, 0x8f ;  /* 0x00000000008f781c */ /* 0x000fd600017abf70 */
[----:B------:R2:W-:Y:S02]  /*22c0*/  @!P1 SYNCS.ARRIVE.TRANS64 RZ, [UR32+0x1f800], R9 ;  /* 0x01f80009ffff99a7 */ /* 0x0005e40008000020 */
[----:B------:R-:W-:Y:S05]  /*22d0*/  @!P5 BRA `(.L_x_53) ;  /* 0x000000000004d947 */ /* 0x000fea0003800000 */
[----:B------:R-:W-:Y:S05]  /*22e0*/  BPT.TRAP 0x1 ;  /* 0x000000040000795c */ /* 0x000fea0000300000 */
.L_x_53:
[----:B------:R-:W-:Y:S05]  /*22f0*/  BSYNC.RECONVERGENT B0 ;  /* 0x0000000000007941 */ /* 0x000fea0003800200 */
.L_x_52:
[----:B------:R-:W-:Y:S01]  /*2300*/  LOP3.LUT P0, R2, R2, 0x1f, RZ, 0xc0, !PT ;  /* 0x0000001f02027812 */ /* 0x000fe2000780c0ff */
[----:B------:R-:W-:Y:S03]  /*2310*/  BSSY.RECONVERGENT B0, `(.L_x_54) ;  /* 0x0000004000007945 */ /* 0x000fe60003800200 */
[----:B------:R-:W-:-:S13]  /*2320*/  PLOP3.LUT P0, PT, P0, P1, PT, 0x8f, 0xf8 ;  /* 0x0000000000f8781c */ /* 0x000fda0000703177 */
[----:B------:R-:W-:Y:S05]  /*2330*/  @P0 BRA `(.L_x_55) ;  /* 0x0000000000040947 */ /* 0x000fea0003800000 */
[----:B------:R-:W-:Y:S05]  /*2340*/  BPT.TRAP 0x1 ;  /* 0x000000040000795c */ /* 0x000fea0000300000 */
.L_x_55:
[----:B------:R-:W-:Y:S05]  /*2350*/  BSYNC.RECONVERGENT B0 ;  /* 0x0000000000007941 */ /* 0x000fea0003800200 */
.L_x_54:
[----:B------:R-:W-:Y:S01]  /*2360*/  ISETP.NE.AND P0, PT, R6, RZ, PT ;  /* 0x000000ff0600720c */ /* 0x000fe20003f05270 */
[----:B------:R-:W-:-:S12]  /*2370*/  BSSY.RECONVERGENT B0, `(.L_x_56) ;  /* 0x0000003000007945 */ /* 0x000fd80003800200 */
[----:B------:R-:W-:Y:S05]  /*2380*/  @!P0 BRA `(.L_x_57) ;  /* 0x0000000000048947 */ /* 0x000fea0003800000 */
[----:B------:R-:W-:Y:S05]  /*2390*/  BPT.TRAP 0x1 ;  /* 0x000000040000795c */ /* 0x000fea0000300000 */
.L_x_57:
[----:B------:R-:W-:Y:S05]  /*23a0*/  BSYNC.RECONVERGENT B0 ;  /* 0x0000000000007941 */ /* 0x000fea0003800200 */
.L_x_56:
[----:B------:R-:W3:Y:S01]  /*23b0*/  LDCU.64 UR4, c[0x0][0x348] ;  /* 0x00006900ff0477ac */ /* 0x000ee20008000a00 */
[----:B------:R-:W-:Y:S02]  /*23c0*/  ISETP.NE.AND P6, PT, R3, 0x1, PT ;  /* 0x000000010300780c */ /* 0x000fe40003fc5270 */
[----:B-1----:R-:W-:Y:S01]  /*23d0*/  @!P1 MOV R5, 0x3000 ;  /* 0x0000300000059802 */ /* 0x002fe20000000f00 */
[----:B------:R-:W1:Y:S03]  /*23e0*/  LDCU.64 UR14, c[0x0][0x348] ;  /* 0x00006900ff0e77ac */ /* 0x000e660008000a00 */
[----:B------:R4:W-:Y:S01]  /*23f0*/  @!P1 SYNCS.ARRIVE.TRANS64.RED.A0TR RZ, [UR32+0x1f800], R5 ;  /* 0x01f80005ffff99a7 */ /* 0x0009e20008300420 */
[----:B------:R-:W-:Y:S02]  /*2400*/  UIADD3 UR33, UPT, UPT, UR32, 0x1f800, URZ ;  /* 0x0001f80020217890 */ /* 0x000fe4000fffe0ff */
[----:B------:R-:W-:-:S02]  /*2410*/  UIADD3 UR48, UPT, UPT, UR32, 0x1000, URZ ;  /* 0x0000100020307890 */ /* 0x000fc4000fffe0ff */
[----:B------:R-:W-:Y:S02]  /*2420*/  UIADD3 UR40, UPT, UPT, UR32, 0x2000, URZ ;  /* 0x0000200020287890 */ /* 0x000fe4000fffe0ff */
[----:B------:R-:W-:Y:S02]  /*2430*/  UIADD3 UR24, UPT, UPT, UR32, 0x6000, URZ ;  /* 0x0000600020187890 */ /* 0x000fe4000fffe0ff */
[----:B------:R-:W-:Y:S02]  /*2440*/  UIADD3 UR25, UPT, UPT, UR32, 0x1f800, URZ ;  /* 0x0001f80020197890 */ /* 0x000fe4000fffe0ff */
[----:B---3--:R-:W-:Y:S02]  /*2450*/  UIADD3 UR6, UP0, UPT, UR4, 0x100, URZ ;  /* 0x0000010004067890 */ /* 0x008fe4000ff1e0ff */
[----:B------:R-:W-:Y:S02]  /*2460*/  UIADD3 UR16, UPT, UPT, UR32, 0x7000, URZ ;  /* 0x0000700020107890 */ /* 0x000fe4000fffe0ff */
[----:B------:R-:W-:-:S02]  /*2470*/  UIADD3.X UR7, UPT, UPT, URZ, UR5, URZ, UP0, !UPT ;  /* 0x00000005ff077290 */ /* 0x000fc400087fe4ff */
[----:B-1----:R-:W-:Y:S02]  /*2480*/  UIADD3 UR4, UP0, UPT, UR14, 0x300, URZ ;  /* 0x000003000e047890 */ /* 0x002fe4000ff1e0ff */
[----:B------:R-:W-:Y:S02]  /*2490*/  UIADD3 UR8, UPT, UPT, UR32, 0x8000, URZ ;  /* 0x0000800020087890 */ /* 0x000fe4000fffe0ff */
[----:B------:R-:W-:Y:S01]  /*24a0*/  UIADD3.X UR5, UPT, UPT, URZ, UR15, URZ, UP0, !UPT ;  /* 0x0000000fff057290 */ /* 0x000fe200087fe4ff */
[----:B------:R-:W-:Y:S01]  /*24b0*/  UMOV UR46, 0x0 ;  /* 0x00000000002e7882 */ /* 0x000fe20000000000 */
[----:B------:R-:W-:Y:S01]  /*24c0*/  UMOV UR47, 0x10000000 ;  /* 0x10000000002f7882 */ /* 0x000fe20000000000 */
[----:B------:R-:W-:Y:S01]  /*24d0*/  UMOV UR34, URZ ;  /* 0x000000ff00227c82 */ /* 0x000fe20008000000 */
[----:B------:R-:W-:Y:S01]  /*24e0*/  UMOV UR36, UR29 ;  /* 0x0000001d00247c82 */ /* 0x000fe20008000000 */
[----:B------:R-:W-:Y:S01]  /*24f0*/  UMOV UR37, UR30 ;  /* 0x0000001e00257c82 */ /* 0x000fe20008000000 */
[----:B------:R-:W-:Y:S01]  /*2500*/  UMOV UR50, 0x10 ;  /* 0x0000001000327882 */ /* 0x000fe20000000000 */
[----:B------:R-:W-:Y:S01]  /*2510*/  UMOV UR51, UR35 ;  /* 0x0000002300337c82 */ /* 0x000fe20008000000 */
[----:B------:R-:W-:Y:S01]  /*2520*/  UMOV UR52, UR29 ;  /* 0x0000001d00347c82 */ /* 0x000fe20008000000 */
[----:B------:R-:W-:Y:S01]  /*2530*/  UMOV UR53, UR30 ;  /* 0x0000001e00357c82 */ /* 0x000fe20008000000 */
[----:B------:R-:W-:Y:S01]  /*2540*/  UMOV UR49, UR33 ;  /* 0x0000002100317c82 */ /* 0x000fe20008000000 */
[----:B------:R-:W-:Y:S01]  /*2550*/  UMOV UR42, 0x20 ;  /* 0x00000020002a7882 */ /* 0x000fe20000000000 */
[----:B------:R-:W-:Y:S01]  /*2560*/  UMOV UR43, UR35 ;  /* 0x00000023002b7c82 */ /* 0x000fe20008000000 */
[----:B------:R-:W-:Y:S01]  /*2570*/  UMOV UR44, UR29 ;  /* 0x0000001d002c7c82 */ /* 0x000fe20008000000 */
[----:B------:R-:W-:Y:S01]  /*2580*/  UMOV UR45, UR30 ;  /* 0x0000001e002d7c82 */ /* 0x000fe20008000000 */
[----:B------:R-:W-:Y:S01]  /*2590*/  UMOV UR27, URZ ;  /* 0x000000ff001b7c82 */ /* 0x000fe20008000000 */
[----:B------:R-:W-:Y:S01]  /*25a0*/  UMOV UR28, URZ ;  /* 0x000000ff001c7c82 */ /* 0x000fe20008000000 */
[----:B------:R4:W-:Y:S01]  /*25b0*/  UTMALDG.4D [UR32], [UR6], desc[UR46] ;  /* 0x00002e20060075b4 */ /* 0x0009e20008019000 */
[----:B------:R-:W-:Y:S01]  /*25c0*/  UMOV UR41, UR33 ;  /* 0x0000002100297c82 */ /* 0x000fe20008000000 */
[----:B------:R-:W-:Y:S01]  /*25d0*/  UMOV UR26, URZ ;  /* 0x000000ff001a7c82 */ /* 0x000fe20008000000 */
[----:B------:R-:W-:Y:S01]  /*25e0*/  UMOV UR18, 0x10 ;  /* 0x0000001000127882 */ /* 0x000fe20000000000 */
[----:B------:R-:W-:Y:S01]  /*25f0*/  UMOV UR21, UR29 ;  /* 0x0000001d00157c82 */ /* 0x000fe20008000000 */
[----:B------:R-:W-:Y:S01]  /*2600*/  UMOV UR22, UR30 ;  /* 0x0000001e00167c82 */ /* 0x000fe20008000000 */
[----:B------:R-:W-:Y:S01]  /*2610*/  UMOV UR17, UR25 ;  /* 0x0000001900117c82 */ /* 0x000fe20008000000 */
[----:B------:R-:W-:Y:S01]  /*2620*/  UMOV UR19, UR27 ;  /* 0x0000001b00137c82 */ /* 0x000fe20008000000 */
[----:B------:R4:W-:Y:S01]  /*2630*/  UTMALDG.4D [UR48], [UR6], desc[UR46] ;  /* 0x00002e30060075b4 */ /* 0x0009e20008019000 */
[----:B------:R-:W-:Y:S01]  /*2640*/  UMOV UR20, UR28 ;  /* 0x0000001c00147c82 */ /* 0x000fe20008000000 */
[----:B------:R-:W-:Y:S01]  /*2650*/  UMOV UR10, 0x20 ;  /* 0x00000020000a7882 */ /* 0x000fe20000000000 */
[----:B------:R-:W-:Y:S01]  /*2660*/  UMOV UR13, UR29 ;  /* 0x0000001d000d7c82 */ /* 0x000fe20008000000 */
[----:B------:R-:W-:Y:S01]  /*2670*/  UMOV UR14, UR30 ;  /* 0x0000001e000e7c82 */ /* 0x000fe20008000000 */
[----:B------:R-:W-:Y:S01]  /*2680*/  UMOV UR9, UR25 ;  /* 0x0000001900097c82 */ /* 0x000fe20008000000 */
[----:B------:R-:W-:Y:S01]  /*2690*/  UMOV UR11, UR27 ;  /* 0x0000001b000b7c82 */ /* 0x000fe20008000000 */
[----:B------:R-:W-:Y:S01]  /*26a0*/  UMOV UR12, UR28 ;  /* 0x0000001c000c7c82 */ /* 0x000fe20008000000 */
[----:B------:R4:W-:Y:S01]  /*26b0*/  UTMALDG.4D [UR40], [UR6], desc[UR46] ;  /* 0x00002e28060075b4 */ /* 0x0009e20008019000 */
[----:B------:R4:W-:Y:S01]  /*26c0*/  UTMALDG.5D [UR24], [UR4], desc[UR46] ;  /* 0x00002e18040075b4 */ /* 0x0009e20008021000 */
[----:B------:R4:W-:Y:S01]  /*26d0*/  UTMALDG.5D [UR16], [UR4], desc[UR46] ;  /* 0x00002e10040075b4 */ /* 0x0009e20008021000 */
[----:B------:R4:W-:Y:S02]  /*26e0*/  UTMALDG.5D [UR8], [UR4], desc[UR46] ;  /* 0x00002e08040075b4 */ /* 0x0009e40008021000 */
[----:B----4-:R-:W-:Y:S05]  /*26f0*/  @!P6 BRA `(.L_x_58) ;  /* 0x000000000004e947 */ /* 0x010fea0003800000 */
[----:B------:R-:W-:Y:S05]  /*2700*/  BPT.TRAP 0x1 ;  /* 0x000000040000795c */ /* 0x000fea0000300000 */
.L_x_58:
[----:B------:R-:W1:Y:S02]  /*2710*/  SYNCS.PHASECHK.TRANS64.TRYWAIT P0, [UR32+0x1f838], R8 ;  /* 0x01f83808ff0075a7 */ /* 0x000e640008001120 */
[----:B-1----:R-:W-:Y:S05]  /*2720*/  @!P0 BRA `(.L_x_59) ;  /* 0x000000ac00188947 */ /* 0x002fea0003800000 */
.L_x_233:
[----:B------:R-:W3:Y:S01]  /*2730*/  LDCU UR4, c[0x0][0x40c] ;  /* 0x00008180ff0477ac */ /* 0x000ee20008000800 */
[----:B------:R-:W4:Y:S01]  /*2740*/  LDC.64 R12, c[0x0][0x400] ;  /* 0x00010000ff0c7b82 */ /* 0x000f220000000a00 */
[C---:B-1----:R-:W-:Y:S01]  /*2750*/  IMAD.SHL.U32 R5, R2.reuse, 0x4, RZ ;  /* 0x0000000402057824 */ /* 0x042fe200078e00ff */
[----:B------:R-:W-:Y:S01]  /*2760*/  LEA R2, R2, UR32, 0x4 ;  /* 0x0000002002027c11 */ /* 0x000fe2000f8e20ff */
[----:B------:R-:W1:Y:S02]  /*2770*/  LDCU UR5, c[0x0][0x410] ;  /* 0x00008200ff0577ac */ /* 0x000e640008000800 */
[C---:B------:R-:W-:Y:S01]  /*2780*/  VIADD R11, R5.reuse, 0x1 ;  /* 0x00000001050b7836 */ /* 0x040fe20000000000 */
[C---:B------:R-:W-:Y:S02]  /*2790*/  IADD3 R10, PT, PT, R5.reuse, 0x2, RZ ;  /* 0x00000002050a7810 */ /* 0x040fe40007ffe0ff */
[-C--:B------:R-:W-:Y:S02]  /*27a0*/  ISETP.GE.AND P3, PT, R5, R4.reuse, PT ;  /* 0x000000040500720c */ /* 0x080fe40003f66270 */
[----:B------:R-:W-:-:S02]  /*27b0*/  ISETP.GE.AND P1, PT, R10, R4, PT ;  /* 0x000000040a00720c */ /* 0x000fc40003f26270 */
[----:B------:R-:W-:Y:S01]  /*27c0*/  ISETP.GE.AND P2, PT, R11, R4, PT ;  /* 0x000000040b00720c */ /* 0x000fe20003f46270 */
[----:B---3--:R-:W-:-:S04]  /*27d0*/  UIMAD UR4, UR29, UR4, URZ ;  /* 0x000000041d0472a4 */ /* 0x008fc8000f8e02ff */
[----:B-1----:R-:W-:-:S06]  /*27e0*/  UIMAD UR4, UR30, UR5, UR4 ;  /* 0x000000051e0472a4 */ /* 0x002fcc000f8e0204 */
[----:B--2---:R-:W-:-:S04]  /*27f0*/  VIADD R9, R5, UR4 ;  /* 0x0000000405097c36 */ /* 0x004fc80008000000 */
[C---:B------:R-:W-:Y:S01]  /*2800*/  VIADD R10, R9.reuse, 0x2 ;  /* 0x00000002090a7836 */ /* 0x040fe20000000000 */
[C---:B------:R-:W-:Y:S01]  /*2810*/  IADD3 R11, PT, PT, R9.reuse, 0x1, RZ ;  /* 0x00000001090b7810 */ /* 0x040fe20007ffe0ff */
[C---:B----4-:R-:W-:Y:S01]  /*2820*/  IMAD.WIDE.U32 R14, R9.reuse, 0x4, R12 ;  /* 0x00000004090e7825 */ /* 0x050fe200078e000c */
[----:B------:R-:W-:-:S03]  /*2830*/  IADD3 R9, PT, PT, R9, 0x3, RZ ;  /* 0x0000000309097810 */ /* 0x000fc60007ffe0ff */
[--C-:B------:R-:W-:Y:S01]  /*2840*/  IMAD.WIDE.U32 R20, R10, 0x4, R12.reuse ;  /* 0x000000040a147825 */ /* 0x100fe200078e000c */
[----:B------:R-:W-:Y:S01]  /*2850*/  IADD3 R10, PT, PT, R5, 0x3, RZ ;  /* 0x00000003050a7810 */ /* 0x000fe20007ffe0ff */
[----:B------:R-:W-:Y:S01]  /*2860*/  @!PT LDS RZ, [RZ] ;  /* 0x00000000fffff984 */ /* 0x000fe20000000800 */
[----:B------:R-:W-:Y:S01]  /*2870*/  @!PT LDS RZ, [RZ] ;  /* 0x00000000fffff984 */ /* 0x000fe20000000800 */
[----:B------:R-:W-:Y:S01]  /*2880*/  @!PT LDS RZ, [RZ] ;  /* 0x00000000fffff984 */ /* 0x000fe20000000800 */
[----:B------:R1:W-:Y:S02]  /*2890*/  LDGSTS.E.LTC128B [R2+0x1f000], desc[UR38][R14.64], !P3 ;  /* 0x1f0000000e027fae */ /* 0x0003e4000d9a1226 */
[----:B------:R-:W-:Y:S01]  /*28a0*/  IMAD.WIDE.U32 R18, R11, 0x4, R12 ;  /* 0x000000040b127825 */ /* 0x000fe200078e000c */
[----:B------:R-:W-:-:S03]  /*28b0*/  ISETP.GE.AND P0, PT, R10, R4, PT ;  /* 0x000000040a00720c */ /* 0x000fc60003f06270 */
[----:B------:R-:W-:Y:S01]  /*28c0*/  IMAD.WIDE.U32 R12, R9, 0x4, R12 ;  /* 0x00000004090c7825 */ /* 0x000fe200078e000c */
[----:B------:R1:W-:Y:S04]  /*28d0*/  LDGSTS.E.LTC128B [R2+0x1f004], desc[UR38][R18.64], !P2 ;  /* 0x1f00400012027fae */ /* 0x0003e8000d1a1226 */
[----:B------:R1:W-:Y:S05]  /*28e0*/  LDGSTS.E.LTC128B [R2+0x1f008], desc[UR38][R20.64], !P1 ;  /* 0x1f00800014027fae */ /* 0x0003ea000c9a1226 */
[----:B------:R1:W-:Y:S01]  /*28f0*/  LDGSTS.E.LTC128B [R2+0x1f00c], desc[UR38][R12.64], !P0 ;  /* 0x1f00c0000c027fae */ /* 0x0003e2000c1a1226 */
[----:B------:R-:W-:Y:S01]  /*2900*/  NOP ;  /* 0x0000000000007918 */ /* 0x000fe20000000000 */
[----:B------:R-:W-:Y:S02]  /*2910*/  SYNCS.ARRIVE.TRANS64.RED.A0T1 RZ, [UR32+0x1f830], RZ ;  /* 0x01f830ffffff79a7 */ /* 0x000fe40008200420 */
[----:B------:R-:W-:Y:S01]  /*2920*/  ARRIVES.LDGSTSBAR.64.TRANSCNT [UR32+0x1f830] ;  /* 0x01f83000ff0079b0 */ /* 0x000fe20008002a20 */
[----:B------:R-:W-:Y:S01]  /*2930*/  NOP ;  /* 0x0000000000007918 */ /* 0x000fe20000000000 */
[----:B------:R-:W-:Y:S05]  /*2940*/  @!P6 BRA `(.L_x_60) ;  /* 0x000000000004e947 */ /* 0x000fea0003800000 */
[----:B------:R-:W-:Y:S05]  /*2950*/  BPT.TRAP 0x1 ;  /* 0x000000040000795c */ /* 0x000fea0000300000 */
.L_x_60:
[----:B------:R-:W-:Y:S01]  /*2960*/  SYNCS.ARRIVE.TRANS64.A1T0 RZ, [UR32+0x1f830], RZ ;  /* 0x01f830ffffff79a7 */ /* 0x000fe20008100020 */
[----:B------:R-:W-:Y:S05]  /*2970*/  BRA.U !UP1, `(.L_x_61) ;  /* 0x0000000109047547 */ /* 0x000fea000b800000 */
[----:B------:R-:W-:Y:S05]  /*2980*/  BPT.TRAP 0x1 ;  /* 0x000000040000795c */ /* 0x000fea0000300000 */
.L_x_61:
[----:B------:R-:W-:-:S13]  /*2990*/  ISETP.NE.AND P4, PT, R7, RZ, PT ;  /* 0x000000ff0700720c */ /* 0x000fda0003f85270 */
[----:B------:R-:W-:Y:S01]  /*29a0*/  @!P4 MOV R9, 0x3000 ;  /* 0x000030000009c802 */ /* 0x000fe20000000f00 */
[----:B------:R-:W2:Y:S02]  /*29b0*/  SYNCS.PHASECHK.TRANS64.TRYWAIT P4, [UR32+0x1f828], R8 ;  /* 0x01f82808ff0075a7 */ /* 0x000ea40008081120 */
[----:B--2---:R-:W-:Y:S05]  /*29c0*/  @!P4 BRA `(.L_x_62) ;  /* 0x000000a80088c947 */ /* 0x004fea0003800000 */
.L_x_235:
[----:B------:R-:W-:Y:S01]  /*29d0*/  ISETP.NE.AND P4, PT, R7, RZ, PT ;  /* 0x000000ff0700720c */ /* 0x000fe20003f85270 */
[----:B------:R-:W-:-:S12]  /*29e0*/  UPLOP3.LUT UP2, UPT, UP3, UP2, UPT, 0xf8, 0x8f ;  /* 0x00000000008f789c */ /* 0x000fd80001f45f70 */
[----:B------:R3:W-:Y:S01]  /*29f0*/  @!P4 SYNCS.ARRIVE.TRANS64 RZ, [UR32+0x1f820], R9 ;  /* 0x01f82009ffffc9a7 */ /* 0x0007e20008000020 */
[----:B------:R-:W-:Y:S05]  /*2a00*/  BRA.U !UP2, `(.L_x_63) ;  /* 0x000000010a047547 */ /* 0x000fea000b800000 */
[----:B------:R-:W-:Y:S05]  /*2a10*/  BPT.TRAP 0x1 ;  /* 0x000000040000795c */ /* 0x000fea0000300000 */
.L_x_63:
[----:B--2---:R-:W-:Y:S01]  /*2a20*/  P2R R4, PR, RZ, 0x1 ;  /* 0x00000001ff047803 */ /* 0x004fe20000000000 */
[----:B------:R-:W-:Y:S01]  /*2a30*/  BSSY.RECONVERGENT B0, `(.L_x_64) ;  /* 0x0000007000007945 */ /* 0x000fe20003800200 */
[----:B------:R-:W-:Y:S02]  /*2a40*/  ISETP.NE.AND P0, PT, R7, RZ, PT ;  /* 0x000000ff0700720c */ /* 0x000fe40003f05270 */
[----:B------:R-:W-:-:S04]  /*2a50*/  LOP3.LUT P4, R16, R16, 0x1f, RZ, 0xc0, !PT ;  /* 0x0000001f10107812 */ /* 0x000fc8000788c0ff */
[----:B------:R-:W-:Y:S02]  /*2a60*/  PLOP3.LUT P4, PT, P4, P0, PT, 0x8f, 0xf8 ;  /* 0x0000000000f8781c */ /* 0x000fe40002781177 */
[----:B------:R-:W-:-:S11]  /*2a70*/  ISETP.NE.AND P0, PT, R4, RZ, PT ;  /* 0x000000ff0400720c */ /* 0x000fd60003f05270 */
[----:B------:R-:W-:Y:S05]  /*2a80*/  @P4 BRA `(.L_x_65) ;  /* 0x0000000000044947 */ /* 0x000fea0003800000 */
[----:B------:R-:W-:Y:S05]  /*2a90*/  BPT.TRAP 0x1 ;  /* 0x000000040000795c */ /* 0x000fea0000300000 */
.L_x_65:
[----:B------:R-:W-:Y:S05]  /*2aa0*/  BSYNC.RECONVERGENT B0 ;  /* 0x0000000000007941 */ /* 0x000fea0003800200 */
.L_x_64:
[----:B------:R-:W-:Y:S05]  /*2ab0*/  BRA.U !UP1, `(.L_x_66) ;  /* 0x0000000109047547 */ /* 0x000fea000b800000 */
[----:B------:R-:W-:Y:S05]  /*2ac0*/  BPT.TRAP 0x1 ;  /* 0x000000040000795c */ /* 0x000fea0000300000 */
.L_x_66:
[----:B------:R-:W2:Y:S01]  /*2ad0*/  LDCU.64 UR6, c[0x0][0x348] ;  /* 0x00006900ff0677ac */ /* 0x000ea20008000a00 */
[----:B------:R-:W-:Y:S01]  /*2ae0*/  ISETP.NE.AND P4, PT, R7, RZ, PT ;  /* 0x000000ff0700720c */ /* 0x000fe20003f85270 */
[----:B------:R-:W4:Y:S01]  /*2af0*/  LDCU.64 UR14, c[0x0][0x348] ;  /* 0x00006900ff0e77ac */ /* 0x000f220008000a00 */
[----:B------:R-:W-:Y:S01]  /*2b00*/  UMOV UR59, UR35 ;  /* 0x00000023003b7c82 */ /* 0x000fe20008000000 */
[----:B------:R-:W-:Y:S01]  /*2b10*/  UMOV UR51, UR35 ;  /* 0x0000002300337c82 */ /* 0x000fe20008000000 */
[----:B------:R-:W-:Y:S01]  /*2b20*/  UMOV UR43, UR35 ;  /* 0x00000023002b7c82 */ /* 0x000fe20008000000 */
[----:B------:R-:W-:Y:S02]  /*2b30*/  UIADD3 UR56, UPT, UPT, UR32, 0x3000, URZ ;  /* 0x0000300020387890 */ /* 0x000fe4000fffe0ff */
[----:B------:R-:W-:-:S06]  /*2b40*/  UIADD3 UR57, UPT, UPT, UR32, 0x1f820, URZ ;  /* 0x0001f82020397890 */ /* 0x000fcc000fffe0ff */
[----:B------:R-:W-:Y:S01]  /*2b50*/  @!P4 MOV R4, 0x3000 ;  /* 0x000030000004c802 */ /* 0x000fe20000000f00 */
[----:B------:R-:W-:Y:S02]  /*2b60*/  UIADD3 UR48, UPT, UPT, UR32, 0x4000, URZ ;  /* 0x0000400020307890 */ /* 0x000fe4000fffe0ff */
[----:B------:R-:W-:Y:S01]  /*2b70*/  UIADD3 UR40, UPT, UPT, UR32, 0x5000, URZ ;  /* 0x0000500020287890 */ /* 0x000fe2000fffe0ff */
[----:B------:R1:W-:Y:S01]  /*2b80*/  @!P4 SYNCS.ARRIVE.TRANS64.RED.A0TR RZ, [UR32+0x1f820], R4 ;  /* 0x01f82004ffffc9a7 */ /* 0x0003e20008300420 */
[----:B--2---:R-:W-:Y:S02]  /*2b90*/  UIADD3 UR34, UP0, UPT, UR6, 0x200, URZ ;  /* 0x0000020006227890 */ /* 0x004fe4000ff1e0ff */
[----:B------:R-:W-:Y:S02]  /*2ba0*/  UIADD3 UR24, UPT, UPT, UR32, 0xc000, URZ ;  /* 0x0000c00020187890 */ /* 0x000fe4000fffe0ff */
[----:B------:R-:W-:Y:S02]  /*2bb0*/  UIADD3.X UR35, UPT, UPT, URZ, UR7, URZ, UP0, !UPT ;  /* 0x00000007ff237290 */ /* 0x000fe400087fe4ff */
[----:B----4-:R-:W-:-:S02]  /*2bc0*/  UIADD3 UR6, UP0, UPT, UR14, 0x400, URZ ;  /* 0x000004000e067890 */ /* 0x010fc4000ff1e0ff */
[----:B------:R-:W-:Y:S02]  /*2bd0*/  UIADD3 UR25, UPT, UPT, UR32, 0x1f820, URZ ;  /* 0x0001f82020197890 */ /* 0x000fe4000fffe0ff */
[----:B------:R-:W-:Y:S02]  /*2be0*/  UIADD3.X UR7, UPT, UPT, URZ, UR15, URZ, UP0, !UPT ;  /* 0x0000000fff077290 */ /* 0x000fe400087fe4ff */
[----:B------:R-:W-:Y:S02]  /*2bf0*/  UIADD3 UR16, UPT, UPT, UR32, 0xd000, URZ ;  /* 0x0000d00020107890 */ /* 0x000fe4000fffe0ff */
[----:B------:R-:W-:Y:S01]  /*2c00*/  UIADD3 UR8, UPT, UPT, UR32, 0xe000, URZ ;  /* 0x0000e00020087890 */ /* 0x000fe2000fffe0ff */
        /* <DEDUP_REMOVED lines=9> */
[----:B------:R-:W-:Y:S01]  /*2ca0*/  UMOV UR42, 0x20 ;  /* 0x00000020002a7882 */ /* 0x000fe20000000000 */
        /* <DEDUP_REMOVED lines=24> */
[----:B-1----:R-:W-:Y:S05]  /*2e30*/  @!P6 BRA `(.L_x_67) ;  /* 0x000000000004e947 */ /* 0x002fea0003800000 */
[----:B------:R-:W-:Y:S05]  /*2e40*/  BPT.TRAP 0x1 ;  /* 0x000000040000795c */ /* 0x000fea0000300000 */
.L_x_67:
[----:B------:R-:W1:Y:S02]  /*2e50*/  SYNCS.PHASECHK.TRANS64.TRYWAIT P4, [UR32+0x1f848], R8 ;  /* 0x01f84808ff0075a7 */ /* 0x000e640008081120 */
[----:B-1----:R-:W-:Y:S05]  /*2e60*/  @!P4 BRA `(.L_x_68) ;  /* 0x000000a40078c947 */ /* 0x002fea0003800000 */
.L_x_237:
[----:B------:R-:W2:Y:S01]  /*2e70*/  LDCU UR5, c[0x0][0x424] ;  /* 0x00008480ff0577ac */ /* 0x000ea20008000800 */
[----:B------:R-:W3:Y:S01]  /*2e80*/  LDC.64 R10, c[0x0][0x418] ;  /* 0x00010600ff0a7b82 */ /* 0x000ee20000000a00 */
[----:B------:R-:W4:Y:S01]  /*2e90*/  LDCU UR6, c[0x0][0x428] ;  /* 0x00008500ff0677ac */ /* 0x000f220008000800 */
[----:B--2---:R-:W-:-:S04]  /*2ea0*/  UIMAD UR5, UR29, UR5, URZ ;  /* 0x000000051d0572a4 */ /* 0x004fc8000f8e02ff */
[----:B----4-:R-:W-:-:S06]  /*2eb0*/  UIMAD UR5, UR30, UR6, UR5 ;  /* 0x000000061e0572a4 */ /* 0x010fcc000f8e0205 */
[----:B-1----:R-:W-:-:S05]  /*2ec0*/  IADD3 R4, PT, PT, R5, UR5, RZ ;  /* 0x0000000505047c10 */ /* 0x002fca000fffe0ff */
[----:B---3--:R-:W-:-:S05]  /*2ed0*/  IMAD.WIDE.U32 R8, R4, 0x4, R10 ;  /* 0x0000000404087825 */ /* 0x008fca00078e000a */
[----:B------:R-:W-:Y:S01]  /*2ee0*/  @!PT LDS RZ, [RZ] ;  /* 0x00000000fffff984 */ /* 0x000fe20000000800 */
[----:B------:R-:W-:Y:S01]  /*2ef0*/  @!PT LDS RZ, [RZ] ;  /* 0x00000000fffff984 */ /* 0x000fe20000000800 */
[----:B------:R-:W-:Y:S01]  /*2f00*/  @!PT LDS RZ, [RZ] ;  /* 0x00000000fffff984 */ /* 0x000fe20000000800 */
[----:B------:R1:W-:Y:S02]  /*2f10*/  LDGSTS.E.LTC128B [R2+0x1f200], desc[UR38][R8.64], !P3 ;  /* 0x1f20000008027fae */ /* 0x0003e4000d9a1226 */
[C---:B-1----:R-:W-:Y:S02]  /*2f20*/  IADD3 R9, PT, PT, R4.reuse, 0x1, RZ ;  /* 0x0000000104097810 */ /* 0x042fe40007ffe0ff */
[C---:B------:R-:W-:Y:S02]  /*2f30*/  IADD3 R8, PT, PT, R4.reuse, 0x2, RZ ;  /* 0x0000000204087810 */ /* 0x040fe40007ffe0ff */
[----:B------:R-:W-:Y:S01]  /*2f40*/  IADD3 R4, PT, PT, R4, 0x3, RZ ;  /* 0x0000000304047810 */ /* 0x000fe20007ffe0ff */
[----:B------:R-:W-:-:S04]  /*2f50*/  IMAD.WIDE.U32 R12, R9, 0x4, R10 ;  /* 0x00000004090c7825 */ /* 0x000fc800078e000a */
[--C-:B------:R-:W-:Y:S01]  /*2f60*/  IMAD.WIDE.U32 R8, R8, 0x4, R10.reuse ;  /* 0x0000000408087825 */ /* 0x100fe200078e000a */
[----:B------:R1:W-:Y:S03]  /*2f70*/  LDGSTS.E.LTC128B [R2+0x1f204], desc[UR38][R12.64], !P2 ;  /* 0x1f2040000c027fae */ /* 0x0003e6000d1a1226 */
[----:B------:R-:W-:Y:S01]  /*2f80*/  IMAD.WIDE.U32 R10, R4, 0x4, R10 ;  /* 0x00000004040a7825 */ /* 0x000fe200078e000a */
[----:B------:R1:W-:Y:S04]  /*2f90*/  LDGSTS.E.LTC128B [R2+0x1f208], desc[UR38][R8.64], !P1 ;  /* 0x1f20800008027fae */ /* 0x0003e8000c9a1226 */
[----:B------:R1:W-:Y:S01]  /*2fa0*/  LDGSTS.E.LTC128B [R2+0x1f20c], desc[UR38][R10.64], !P0 ;  /* 0x1f20c0000a027fae */ /* 0x0003e2000c1a1226 */
[----:B------:R-:W-:Y:S01]  /*2fb0*/  NOP ;  /* 0x0000000000007918 */ /* 0x000fe20000000000 */
[----:B------:R-:W-:Y:S02]  /*2fc0*/  SYNCS.ARRIVE.TRANS64.RED.A0T1 RZ, [UR32+0x1f840], RZ ;  /* 0x01f840ffffff79a7 */ /* 0x000fe40008200420 */
[----:B------:R-:W-:Y:S01]  /*2fd0*/  ARRIVES.LDGSTSBAR.64.TRANSCNT [UR32+0x1f840] ;  /* 0x01f84000ff0079b0 */ /* 0x000fe20008002a20 */
[----:B------:R-:W-:Y:S01]  /*2fe0*/  NOP ;  /* 0x0000000000007918 */ /* 0x000fe20000000000 */
[----:B------:R-:W-:Y:S05]  /*2ff0*/  @!P6 BRA `(.L_x_69) ;  /* 0x000000000004e947 */ /* 0x000fea0003800000 */
[----:B------:R-:W-:Y:S05]  /*3000*/  BPT.TRAP 0x1 ;  /* 0x000000040000795c */ /* 0x000fea0000300000 */
.L_x_69:
[----:B------:R-:W-:Y:S01]  /*3010*/  SYNCS.ARRIVE.TRANS64.A1T0 RZ, [UR32+0x1f840], RZ ;  /* 0x01f840ffffff79a7 */ /* 0x000fe20008100020 */
[----:B------:R-:W-:-:S13]  /*3020*/  ISETP.NE.AND P0, PT, R77, 0x1, PT ;  /* 0x000000014d00780c */ /* 0x000fda0003f05270 */
[----:B------:R-:W-:Y:S05]  /*3030*/  @!P0 EXIT ;  /* 0x000000000000894d */ /* 0x000fea0003800000 */
[----:B------:R-:W2:Y:S01]  /*3040*/  LDC.64 R20, c[0x0][0x400] ;  /* 0x00010000ff147b82 */ /* 0x000ea20000000a00 */
[----:B-1----:R-:W-:Y:S01]  /*3050*/  HFMA2 R12, -RZ, RZ, 0, 5.9604644775390625e-08 ;  /* 0x00000001ff0c7431 */ /* 0x002fe200000001ff */
[----:B------:R-:W-:Y:S01]  /*3060*/  CS2R R14, SRZ ;  /* 0x00000000000e7805 */ /* 0x000fe2000001ff00 */
[----:B------:R-:W-:Y:S01]  /*3070*/  IMAD.MOV.U32 R13, RZ, RZ, RZ ;  /* 0x000000ffff0d7224 */ /* 0x000fe200078e00ff */
[----:B------:R-:W1:Y:S04]  /*3080*/  LDCU.64 UR40, c[0x0][0x348] ;  /* 0x00006900ff2877ac */ /* 0x000e680008000a00 */
[----:B------:R-:W3:Y:S01]  /*3090*/  LDC.64 R18, c[0x0][0x418] ;  /* 0x00010600ff127b82 */ /* 0x000ee20000000a00 */
[----:B------:R-:W4:Y:S01]  /*30a0*/  LDCU UR7, c[0x0][0x408] ;  /* 0x00008100ff0777ac */ /* 0x000f220008000800 */
[----:B------:R-:W1:Y:S01]  /*30b0*/  LDCU UR33, c[0x0][0x380] ;  /* 0x00007000ff2177ac */ /* 0x000e620008000800 */
[----:B------:R-:W1:Y:S01]  /*30c0*/  LDCU UR15, c[0x0][0x420] ;  /* 0x00008400ff0f77ac */ /* 0x000e620008000800 */
[----:B------:R-:W-:Y:S01]  /*30d0*/  UMOV UR6, 0x1 ;  /* 0x0000000100067882 */ /* 0x000fe20000000000 */
[----:B------:R-:W-:Y:S01]  /*30e0*/  UMOV UR31, URZ ;  /* 0x000000ff001f7c82 */ /* 0x000fe20008000000 */
[----:B------:R-:W-:-:S05]  /*30f0*/  UMOV UR28, URZ ;  /* 0x000000ff001c7c82 */ /* 0x000fca0008000000 */
.L_x_88:
[----:B------:R-:W-:Y:S01]  /*3100*/  UIADD3 UR9, UPT, UPT, UR31, 0x1, URZ ;  /* 0x000000011f097890 */ /* 0x000fe2000fffe0ff */
[----:B------:R-:W-:Y:S01]  /*3110*/  R2UR UR8, R0 ;  /* 0x00000000000872ca */ /* 0x000fe200000e0000 */
[----:B------:R-:W-:Y:S01]  /*3120*/  BSSY.RECONVERGENT B0, `(.L_x_70) ;  /* 0x0000009000007945 */ /* 0x000fe20003800200 */
[----:B------:R-:W-:Y:S11]  /*3130*/  ISETP.NE.AND P0, PT, R6, RZ, PT ;  /* 0x000000ff0600720c */ /* 0x000ff60003f05270 */
[----:B------:R-:W-:Y:S02]  /*3140*/  UISETP.NE.AND UP0, UPT, UR9, UR8, UPT ;  /* 0x000000080900728c */ /* 0x000fe4000bf05270 */
[----:B------:R-:W-:Y:S02]  /*3150*/  UIADD3 UR8, UPT, UPT, UR28, 0x1, URZ ;  /* 0x000000011c087890 */ /* 0x000fe4000fffe0ff */
[----:B------:R-:W-:Y:S07]  /*3160*/  USEL UR31, UR9, URZ, UP0 ;  /* 0x000000ff091f7287 */ /* 0x000fee0008000000 */
[----:B------:R-:W-:Y:S07]  /*3170*/  @UP0 UIADD3 UR8, UPT, UPT, UR28, URZ, URZ ;  /* 0x000000ff1c080290 */ /* 0x000fee000fffe0ff */
[----:B------:R-:W-:Y:S01]  /*3180*/  UMOV UR28, UR8 ;  /* 0x00000008001c7c82 */ /* 0x000fe20008000000 */
[----:B-1----:R-:W-:Y:S05]  /*3190*/  @!P0 BRA `(.L_x_71) ;  /* 0x0000000000048947 */ /* 0x002fea0003800000 */
[----:B-1--4-:R-:W-:Y:S05]  /*31a0*/  BPT.TRAP 0x1 ;  /* 0x000000040000795c */ /* 0x012fea0000300000 */
.L_x_71:
[----:B-1--4-:R-:W-:Y:S05]  /*31b0*/  BSYNC.RECONVERGENT B0 ;  /* 0x0000000000007941 */ /* 0x012fea0003800200 */
.L_x_70:
[----:B------:R-:W-:Y:S01]  /*31c0*/  ULEA UR25, UR6, UR32, 0x3 ;  /* 0x0000002006197291 */ /* 0x000fe2000f8e18ff */
[----:B------:R-:W-:Y:S02]  /*31d0*/  SHF.L.U32 R9, R12, 0x1f, RZ ;  /* 0x0000001f0c097819 */ /* 0x000fe400000006ff */
[----:B------:R-:W-:Y:S06]  /*31e0*/  ISETP.NE.AND P1, PT, R7, RZ, PT ;  /* 0x000000ff0700720c */ /* 0x000fec0003f25270 */
[----:B------:R-:W1:Y:S07]  /*31f0*/  SYNCS.PHASECHK.TRANS64.TRYWAIT P0, [UR25+0x1f810], R9 ;  /* 0x01f81009ff0075a7 */ /* 0x000e6e0008001119 */
[----:B------:R-:W-:Y:S01]  /*3200*/  @!P1 IMAD.MOV.U32 R8, RZ, RZ, 0x3000 ;  /* 0x00003000ff089424 */ /* 0x000fe200078e00ff */
[----:B-1----:R-:W-:Y:S06]  /*3210*/  @!P0 BRA `(.L_x_72) ;  /* 0x000000a000a48947 */ /* 0x002fec0003800000 */
.L_x_239:
[----:B------:R-:W-:Y:S01]  /*3220*/  ISETP.NE.AND P0, PT, R7, RZ, PT ;  /* 0x000000ff0700720c */ /* 0x000fe20003f05270 */
[----:B------:R-:W-:Y:S11]  /*3230*/  BSSY.RECONVERGENT B0, `(.L_x_73) ;  /* 0x0000005000007945 */ /* 0x000ff60003800200 */
[----:B------:R-:W-:Y:S01]  /*3240*/  @!UPT UIADD3 URZ, UPT, UPT, URZ, URZ, URZ ;  /* 0x000000fffffff290 */ /* 0x000fe2000fffe0ff */
[----:B------:R4:W-:Y:S01]  /*3250*/  @!P0 SYNCS.ARRIVE.TRANS64 RZ, [UR25+0x1f800], R8 ;  /* 0x01f80008ffff89a7 */ /* 0x0009e20008000019 */
[----:B------:R-:W-:Y:S05]  /*3260*/  @!P5 BRA `(.L_x_74) ;  /* 0x000000000004d947 */ /* 0x000fea0003800000 */
[----:B------:R-:W-:Y:S05]  /*3270*/  BPT.TRAP 0x1 ;  /* 0x000000040000795c */ /* 0x000fea0000300000 */
.L_x_74:
[----:B------:R-:W-:Y:S05]  /*3280*/  BSYNC.RECONVERGENT B0 ;  /* 0x0000000000007941 */ /* 0x000fea0003800200 */
.L_x_73:
[----:B------:R-:W-:Y:S01]  /*3290*/  ISETP.EQ.OR P0, PT, R16, RZ, P0 ;  /* 0x000000ff1000720c */ /* 0x000fe20000702670 */
[----:B------:R-:W-:Y:S03]  /*32a0*/  BSSY.RECONVERGENT B0, `(.L_x_75) ;  /* 0x0000004000007945 */ /* 0x000fe60003800200 */
[----:B------:R-:W-:Y:S09]  /*32b0*/  P2R R17, PR, RZ, 0x1 ;  /* 0x00000001ff117803 */ /* 0x000ff20000000000 */
[----:B------:R-:W-:Y:S05]  /*32c0*/  @P0 BRA `(.L_x_76) ;  /* 0x0000000000040947 */ /* 0x000fea0003800000 */
[----:B------:R-:W-:Y:S05]  /*32d0*/  BPT.TRAP 0x1 ;  /* 0x000000040000795c */ /* 0x000fea0000300000 */
.L_x_76:
[----:B------:R-:W-:Y:S05]  /*32e0*/  BSYNC.RECONVERGENT B0 ;  /* 0x0000000000007941 */ /* 0x000fea0003800200 */
.L_x_75:
[----:B------:R-:W-:Y:S01]  /*32f0*/  UIADD3 UR34, UP0, UPT, UR40, 0x300, URZ ;  /* 0x0000030028227890 */ /* 0x000fe2000ff1e0ff */
[----:B------:R-:W-:Y:S01]  /*3300*/  ISETP.NE.AND P0, PT, R3, 0x1, PT ;  /* 0x000000010300780c */ /* 0x000fe20003f05270 */
[----:B------:R-:W-:Y:S02]  /*3310*/  UIMAD UR8, UR6, 0x3000, UR32 ;  /* 0x00003000060878a4 */ /* 0x000fe4000f8e0220 */
[----:B------:R-:W-:Y:S02]  /*3320*/  UIADD3 UR25, UPT, UPT, UR25, 0x1f800, URZ ;  /* 0x0001f80019197890 */ /* 0x000fe4000fffe0ff */
[----:B------:R-:W-:Y:S02]  /*3330*/  USHF.L.U32 UR27, UR31, 0x7, URZ ;  /* 0x000000071f1b7899 */ /* 0x000fe400080006ff */
[----:B------:R-:W-:Y:S02]  /*3340*/  UIADD3.X UR35, UPT, UPT, URZ, UR41, URZ, UP0, !UPT ;  /* 0x00000029ff237290 */ /* 0x000fe400087fe4ff */
[----:B------:R-:W-:Y:S01]  /*3350*/  UIADD3 UR24, UPT, UPT, UR8, 0x6000, URZ ;  /* 0x0000600008187890 */ /* 0x000fe2000fffe0ff */
[----:B------:R-:W-:Y:S01]  /*3360*/  UMOV UR36, 0x0 ;  /* 0x0000000000247882 */ /* 0x000fe20000000000 */
[----:B------:R-:W-:Y:S01]  /*3370*/  UMOV UR37, 0x10000000 ;  /* 0x1000000000257882 */ /* 0x000fe20000000000 */
[----:B------:R-:W-:Y:S01]  /*3380*/  UMOV UR26, URZ ;  /* 0x000000ff001a7c82 */ /* 0x000fe20008000000 */
[----:B------:R-:W-:Y:S01]  /*3390*/  UIADD3 UR16, UPT, UPT, UR8, 0x7000, URZ ;  /* 0x0000700008107890 */ /* 0x000fe2000fffe0ff */
[----:B------:R-:W-:Y:S01]  /*33a0*/  UMOV UR18, 0x10 ;  /* 0x0000001000127882 */ /* 0x000fe20000000000 */
[----:B------:R-:W-:Y:S03]  /*33b0*/  UMOV UR20, UR28 ;  /* 0x0000001c00147c82 */ /* 0x000fe60008000000 */
[----:B------:R1:W-:Y:S01]  /*33c0*/  UTMALDG.5D [UR24], [UR34], desc[UR36] ;  /* 0x00002418220075b4 */ /* 0x0003e20008021000 */
[----:B------:R-:W-:Y:S01]  /*33d0*/  UMOV UR21, UR29 ;  /* 0x0000001d00157c82 */ /* 0x000fe20008000000 */
[----:B------:R-:W-:Y:S01]  /*33e0*/  UMOV UR22, UR30 ;  /* 0x0000001e00167c82 */ /* 0x000fe20008000000 */
[----:B------:R-:W-:Y:S01]  /*33f0*/  UMOV UR17, UR25 ;  /* 0x0000001900117c82 */ /* 0x000fe20008000000 */
[----:B------:R-:W-:Y:S01]  /*3400*/  UMOV UR19, UR27 ;  /* 0x0000001b00137c82 */ /* 0x000fe20008000000 */
[----:B------:R-:W-:Y:S01]  /*3410*/  UIADD3 UR8, UPT, UPT, UR8, 0x8000, URZ ;  /* 0x0000800008087890 */ /* 0x000fe2000fffe0ff */
[----:B------:R-:W-:Y:S01]  /*3420*/  UMOV UR10, 0x20 ;  /* 0x00000020000a7882 */ /* 0x000fe20000000000 */
[----:B------:R1:W-:Y:S01]  /*3430*/  UTMALDG.5D [UR16], [UR34], desc[UR36] ;  /* 0x00002410220075b4 */ /* 0x0003e20008021000 */
[----:B------:R-:W-:Y:S01]  /*3440*/  UMOV UR12, UR28 ;  /* 0x0000001c000c7c82 */ /* 0x000fe20008000000 */
[----:B------:R-:W-:Y:S01]  /*3450*/  UMOV UR13, UR29 ;  /* 0x0000001d000d7c82 */ /* 0x000fe20008000000 */
[----:B------:R-:W-:Y:S01]  /*3460*/  UMOV UR14, UR30 ;  /* 0x0000001e000e7c82 */ /* 0x000fe20008000000 */
[----:B------:R-:W-:Y:S01]  /*3470*/  UMOV UR9, UR25 ;  /* 0x0000001900097c82 */ /* 0x000fe20008000000 */
[----:B------:R-:W-:Y:S01]  /*3480*/  UMOV UR11, UR27 ;  /* 0x0000001b000b7c82 */ /* 0x000fe20008000000 */
[----:B------:R-:W-:Y:S01]  /*3490*/  UIADD3 UR23, UPT, UPT, UR6, 0x1, URZ ;  /* 0x0000000106177890 */ /* 0x000fe2000fffe0ff */
[----:B------:R1:W-:Y:S02]  /*34a0*/  UTMALDG.5D [UR8], [UR34], desc[UR36] ;  /* 0x00002408220075b4 */ /* 0x0003e40008021000 */
[----:B-1----:R-:W-:Y:S07]  /*34b0*/  @!P0 BRA `(.L_x_77) ;  /* 0x0000000000048947 */ /* 0x002fee0003800000 */
[----:B------:R-:W-:Y:S05]  /*34c0*/  BPT.TRAP 0x1 ;  /* 0x000000040000795c */ /* 0x000fea0000300000 */
.L_x_77:
[----:B----4-:R-:W-:Y:S04]  /*34d0*/  SHF.L.U32 R8, R14, 0x1f, RZ ;  /* 0x0000001f0e087819 */ /* 0x010fe800000006ff */
[----:B------:R-:W1:Y:S02]  /*34e0*/  SYNCS.PHASECHK.TRANS64.TRYWAIT P1, [UR32+0x1f838], R8 ;  /* 0x01f83808ff0075a7 */ /* 0x000e640008021120 */
[----:B-1----:R-:W-:Y:S05]  /*34f0*/  @!P1 BRA `(.L_x_78) ;  /* 0x000000a000049947 */ /* 0x002fea0003800000 */
.L_x_241:
[----:B------:R-:W-:Y:S02]  /*3500*/  USHF.L.U32 UR27, UR31, 0x7, URZ ;  /* 0x000000071f1b7899 */ /* 0x000fe400080006ff */
[----:B------:R-:W-:Y:S04]  /*3510*/  UIMAD UR6, UR28, UR7, UR4 ;  /* 0x000000071c0672a4 */ /* 0x000fe8000f8e0204 */
[----:B-1----:R-:W-:Y:S04]  /*3520*/  VIADD R4, R5, UR27 ;  /* 0x0000001b05047c36 */ /* 0x002fe80008000000 */
[C---:B------:R-:W-:Y:S01]  /*3530*/  VIADD R11, R4.reuse, UR6 ;  /* 0x00000006040b7c36 */ /* 0x040fe20008000000 */
[----:B------:R-:W-:Y:S03]  /*3540*/  ISETP.GE.AND P4, PT, R4, UR33, PT ;  /* 0x0000002104007c0c */ /* 0x000fe6000bf86270 */
[C---:B------:R-:W-:Y:S01]  /*3550*/  VIADD R10, R11.reuse, 0x1 ;  /* 0x000000010b0a7836 */ /* 0x040fe20000000000 */
[CC--:B--2---:R-:W-:Y:S01]  /*3560*/  LEA R24, P2, R11.reuse, R20.reuse, 0x2 ;  /* 0x000000140b187211 */ /* 0x0c4fe200078410ff */
[C---:B------:R-:W-:Y:S02]  /*3570*/  VIADD R9, R11.reuse, 0x2 ;  /* 0x000000020b097836 */ /* 0x040fe40000000000 */
[C---:B------:R-:W-:Y:S01]  /*3580*/  VIADD R8, R11.reuse, 0x3 ;  /* 0x000000030b087836 */ /* 0x040fe20000000000 */
[CC--:B------:R-:W-:Y:S02]  /*3590*/  LEA R22, P1, R10.reuse, R20.reuse, 0x2 ;  /* 0x000000140a167211 */ /* 0x0c0fe400078210ff */
[-C--:B------:R-:W-:Y:S02]  /*35a0*/  LEA.HI.X R25, R11, R21.reuse, RZ, 0x2, P2 ;  /* 0x000000150b197211 */ /* 0x080fe400010f14ff */
[CC--:B------:R-:W-:Y:S02]  /*35b0*/  LEA R26, P2, R9.reuse, R20.reuse, 0x2 ;  /* 0x00000014091a7211 */ /* 0x0c0fe400078410ff */
[-C--:B------:R-:W-:Y:S01]  /*35c0*/  LEA.HI.X R23, R10, R21.reuse, RZ, 0x2, P1 ;  /* 0x000000150a177211 */ /* 0x080fe200008f14ff */
[----:B------:R-:W-:Y:S01]  /*35d0*/  @!PT LDS RZ, [RZ] ;  /* 0x00000000fffff984 */ /* 0x000fe20000000800 */
[----:B------:R-:W-:Y:S01]  /*35e0*/  @!PT LDS RZ, [RZ] ;  /* 0x00000000fffff984 */ /* 0x000fe20000000800 */
[----:B------:R-:W-:Y:S01]  /*35f0*/  @!PT LDS RZ, [RZ] ;  /* 0x00000000fffff984 */ /* 0x000fe20000000800 */
[----:B------:R1:W-:Y:S01]  /*3600*/  LDGSTS.E.LTC128B [R2+0x1f000], desc[UR38][R24.64], !P4 ;  /* 0x1f00000018027fae */ /* 0x0003e2000e1a1226 */
[----:B------:R-:W-:Y:S01]  /*3610*/  VIADD R10, R4, 0x1 ;  /* 0x00000001040a7836 */ /* 0x000fe20000000000 */
[----:B------:R-:W-:Y:S02]  /*3620*/  LEA R28, P1, R8, R20, 0x2 ;  /* 0x00000014081c7211 */ /* 0x000fe400078210ff */
[-C--:B------:R-:W-:Y:S01]  /*3630*/  LEA.HI.X R27, R9, R21.reuse, RZ, 0x2, P2 ;  /* 0x00000015091b7211 */ /* 0x080fe200010f14ff */
[----:B------:R-:W-:Y:S01]  /*3640*/  VIADD R9, R4, 0x2 ;  /* 0x0000000204097836 */ /* 0x000fe20000000000 */
[----:B------:R-:W-:Y:S02]  /*3650*/  ISETP.GE.AND P3, PT, R10, UR33, PT ;  /* 0x000000210a007c0c */ /* 0x000fe4000bf66270 */
[----:B------:R-:W-:Y:S01]  /*3660*/  LEA.HI.X R29, R8, R21, RZ, 0x2, P1 ;  /* 0x00000015081d7211 */ /* 0x000fe200008f14ff */
[----:B------:R-:W-:Y:S01]  /*3670*/  VIADD R8, R4, 0x3 ;  /* 0x0000000304087836 */ /* 0x000fe20000000000 */
[----:B------:R-:W-:Y:S04]  /*3680*/  ISETP.GE.AND P2, PT, R9, UR33, PT ;  /* 0x0000002109007c0c */ /* 0x000fe8000bf46270 */
[----:B------:R-:W-:Y:S05]  /*3690*/  ISETP.GE.AND P1, PT, R8, UR33, PT ;  /* 0x0000002108007c0c */ /* 0x000fea000bf26270 */
[----:B------:R1:W-:Y:S04]  /*36a0*/  LDGSTS.E.LTC128B [R2+0x1f004], desc[UR38][R22.64], !P3 ;  /* 0x1f00400016027fae */ /* 0x0003e8000d9a1226 */
        /* <DEDUP_REMOVED lines=8> */
.L_x_79:
[----:B------:R-:W-:Y:S01]  /*3730*/  SYNCS.ARRIVE.TRANS64.A1T0 RZ, [UR32+0x1f830], RZ ;  /* 0x01f830ffffff79a7 */ /* 0x000fe20008100020 */
[----:B------:R-:W-:Y:S05]  /*3740*/  BRA.U !UP1, `(.L_x_80) ;  /* 0x0000000109047547 */ /* 0x000fea000b800000 */
[----:B------:R-:W-:Y:S05]  /*3750*/  BPT.TRAP 0x1 ;  /* 0x000000040000795c */ /* 0x000fea0000300000 */
.L_x_80:
[----:B------:R-:W-:Y:S02]  /*3760*/  ISETP.NE.AND P6, PT, R7, RZ, PT ;  /* 0x000000ff0700720c */ /* 0x000fe40003fc5270 */
[----:B------:R-:W-:Y:S11]  /*3770*/  SHF.L.U32 R10, R13, 0x1f, RZ ;  /* 0x0000001f0d0a7819 */ /* 0x000ff600000006ff */
[----:B------:R-:W-:Y:S01]  /*3780*/  @!P6 IMAD.MOV.U32 R9, RZ, RZ, 0x3000 ;  /* 0x00003000ff09e424 */ /* 0x000fe200078e00ff */
[----:B------:R-:W2:Y:S02]  /*3790*/  SYNCS.PHASECHK.TRANS64.TRYWAIT P6, [UR32+0x1f828], R10 ;  /* 0x01f8280aff0075a7 */ /* 0x000ea400080c1120 */
[----:B--2---:R-:W-:Y:S05]  /*37a0*/  @!P6 BRA `(.L_x_81) ;  /* 0x0000009c0070e947 */ /* 0x004fea0003800000 */
.L_x_243:
[----:B------:R-:W-:Y:S11]  /*37b0*/  ISETP.NE.AND P6, PT, R7, RZ, PT ;  /* 0x000000ff0700720c */ /* 0x000ff60003fc5270 */
[----:B------:R-:W-:Y:S02]  /*37c0*/  @!UPT UIADD3 URZ, UPT, UPT, URZ, URZ, URZ ;  /* 0x000000fffffff290 */ /* 0x000fe4000fffe0ff */
[----:B------:R4:W-:Y:S01]  /*37d0*/  @!P6 SYNCS.ARRIVE.TRANS64 RZ, [UR32+0x1f820], R9 ;  /* 0x01f82009ffffe9a7 */ /* 0x0009e20008000020 */
[----:B------:R-:W-:Y:S05]  /*37e0*/  BRA.U !UP2, `(.L_x_82) ;  /* 0x000000010a047547 */ /* 0x000fea000b800000 */
[----:B------:R-:W-:Y:S05]  /*37f0*/  BPT.TRAP 0x1 ;  /* 0x000000040000795c */ /* 0x000fea0000300000 */
.L_x_82:
[----:B------:R-:W-:Y:S01]  /*3800*/  ISETP.NE.AND P6, PT, R17, RZ, PT ;  /* 0x000000ff1100720c */ /* 0x000fe20003fc5270 */
[----:B------:R-:W-:Y:S11]  /*3810*/  BSSY.RECONVERGENT B0, `(.L_x_83) ;  /* 0x0000004000007945 */ /* 0x000ff60003800200 */
[----:B------:R-:W-:Y:S01]  /*3820*/  @!UPT UIADD3 URZ, UPT, UPT, URZ, URZ, URZ ;  /* 0x000000fffffff290 */ /* 0x000fe2000fffe0ff */
[----:B------:R-:W-:Y:S05]  /*3830*/  @P6 BRA `(.L_x_84) ;  /* 0x0000000000046947 */ /* 0x000fea0003800000 */
[----:B------:R-:W-:Y:S05]  /*3840*/  BPT.TRAP 0x1 ;  /* 0x000000040000795c */ /* 0x000fea0000300000 */
.L_x_84:
[----:B------:R-:W-:Y:S05]  /*3850*/  BSYNC.RECONVERGENT B0 ;  /* 0x0000000000007941 */ /* 0x000fea0003800200 */
.L_x_83:
[----:B------:R-:W-:Y:S02]  /*3860*/  UIADD3 UR34, UP0, UPT, UR40, 0x400, URZ ;  /* 0x0000040028227890 */ /* 0x000fe4000ff1e0ff */
[----:B------:R-:W-:Y:S02]  /*3870*/  UIADD3 UR25, UPT, UPT, UR32, 0x1f820, URZ ;  /* 0x0001f82020197890 */ /* 0x000fe4000fffe0ff */
[----:B------:R-:W-:Y:S02]  /*3880*/  UIADD3 UR24, UPT, UPT, UR32, 0xc000, URZ ;  /* 0x0000c00020187890 */ /* 0x000fe4000fffe0ff */
[----:B------:R-:W-:Y:S01]  /*3890*/  UIADD3.X UR35, UPT, UPT, URZ, UR41, URZ, UP0, !UPT ;  /* 0x00000029ff237290 */ /* 0x000fe200087fe4ff */
        /* <DEDUP_REMOVED lines=18> */
[----:B------:R-:W-:Y:S02]  /*39c0*/  UMOV UR9, UR25 ;  /* 0x0000001900097c82 */ /* 0x000fe40008000000 */
[----:B------:R1:W-:Y:S02]  /*39d0*/  UTMALDG.5D [UR8], [UR34], desc[UR36] ;  /* 0x00002408220075b4 */ /* 0x0003e40008021000 */
[----:B-1----:R-:W-:Y:S05]  /*39e0*/  @!P0 BRA `(.L_x_85) ;  /* 0x0000000000048947 */ /* 0x002fea0003800000 */
[----:B------:R-:W-:Y:S05]  /*39f0*/  BPT.TRAP 0x1 ;  /* 0x000000040000795c */ /* 0x000fea0000300000 */
.L_x_85:
[----:B----4-:R-:W-:Y:S04]  /*3a00*/  SHF.L.U32 R9, R15, 0x1f, RZ ;  /* 0x0000001f0f097819 */ /* 0x010fe800000006ff */
[----:B------:R-:W1:Y:S02]  /*3a10*/  SYNCS.PHASECHK.TRANS64.TRYWAIT P6, [UR32+0x1f848], R9 ;  /* 0x01f84809ff0075a7 */ /* 0x000e6400080c1120 */
[----:B-1----:R-:W-:Y:S05]  /*3a20*/  @!P6 BRA `(.L_x_86) ;  /* 0x0000009800e8e947 */ /* 0x002fea0003800000 */
.L_x_245:
[----:B------:R-:W-:Y:S06]  /*3a30*/  UIMAD UR6, UR28, UR15, UR5 ;  /* 0x0000000f1c0672a4 */ /* 0x000fec000f8e0205 */
[----:B-12---:R-:W-:Y:S04]  /*3a40*/  VIADD R8, R4, UR6 ;  /* 0x0000000604087c36 */ /* 0x006fe80008000000 */
[C---:B------:R-:W-:Y:S01]  /*3a50*/  VIADD R4, R8.reuse, 0x1 ;  /* 0x0000000108047836 */ /* 0x040fe20000000000 */
[CC--:B---3--:R-:W-:Y:S04]  /*3a60*/  LEA R22, P6, R8.reuse, R18.reuse, 0x2 ;  /* 0x0000001208167211 */ /* 0x0c8fe800078c10ff */
[-C--:B------:R-:W-:Y:S02]  /*3a70*/  LEA.HI.X R23, R8, R19.reuse, RZ, 0x2, P6 ;  /* 0x0000001308177211 */ /* 0x080fe400030f14ff */
[CC--:B------:R-:W-:Y:S03]  /*3a80*/  LEA R10, P6, R4.reuse, R18.reuse, 0x2 ;  /* 0x00000012040a7211 */ /* 0x0c0fe600078c10ff */
[----:B------:R-:W-:Y:S01]  /*3a90*/  @!PT LDS RZ, [RZ] ;  /* 0x00000000fffff984 */ /* 0x000fe20000000800 */
[----:B------:R-:W-:Y:S01]  /*3aa0*/  @!PT LDS RZ, [RZ] ;  /* 0x00000000fffff984 */ /* 0x000fe20000000800 */
[----:B------:R-:W-:Y:S01]  /*3ab0*/  @!PT LDS RZ, [RZ] ;  /* 0x00000000fffff984 */ /* 0x000fe20000000800 */
[----:B------:R1:W-:Y:S01]  /*3ac0*/  LDGSTS.E.LTC128B [R2+0x1f200], desc[UR38][R22.64], !P4 ;  /* 0x1f20000016027fae */ /* 0x0003e2000e1a1226 */
[-C--:B------:R-:W-:Y:S01]  /*3ad0*/  LEA.HI.X R11, R4, R19.reuse, RZ, 0x2, P6 ;  /* 0x00000013040b7211 */ /* 0x080fe200030f14ff */
[C---:B------:R-:W-:Y:S02]  /*3ae0*/  VIADD R4, R8.reuse, 0x2 ;  /* 0x0000000208047836 */ /* 0x040fe40000000000 */
[----:B------:R-:W-:Y:S02]  /*3af0*/  VIADD R8, R8, 0x3 ;  /* 0x0000000308087836 */ /* 0x000fe40000000000 */
[----:B------:R1:W-:Y:S01]  /*3b00*/  LDGSTS.E.LTC128B [R2+0x1f204], desc[UR38][R10.64], !P3 ;  /* 0x1f2040000a027fae */ /* 0x0003e2000d9a1226 */
[CC--:B------:R-:W-:Y:S04]  /*3b10*/  LEA R24, P6, R4.reuse, R18.reuse, 0x2 ;  /* 0x0000001204187211 */ /* 0x0c0fe800078c10ff */
[-C--:B------:R-:W-:Y:S02]  /*3b20*/  LEA.HI.X R25, R4, R19.reuse, RZ, 0x2, P6 ;  /* 0x0000001304197211 */ /* 0x080fe400030f14ff */
[C---:B------:R-:W-:Y:S03]  /*3b30*/  LEA R26, P6, R8.reuse, R18, 0x2 ;  /* 0x00000012081a7211 */ /* 0x040fe600078c10ff */
[----:B------:R1:W-:Y:S01]  /*3b40*/  LDGSTS.E.LTC128B [R2+0x1f208], desc[UR38][R24.64], !P2 ;  /* 0x1f20800018027fae */ /* 0x0003e2000d1a1226 */
[----:B------:R-:W-:Y:S05]  /*3b50*/  LEA.HI.X R27, R8, R19, RZ, 0x2, P6 ;  /* 0x00000013081b7211 */ /* 0x000fea00030f14ff */
[----:B------:R1:W-:Y:S01]  /*3b60*/  LDGSTS.E.LTC128B [R2+0x1f20c], desc[UR38][R26.64], !P1 ;  /* 0x1f20c0001a027fae */ /* 0x0003e2000c9a1226 */
[----:B------:R-:W-:Y:S01]  /*3b70*/  NOP ;  /* 0x0000000000007918 */ /* 0x000fe20000000000 */
[----:B------:R-:W-:Y:S02]  /*3b80*/  SYNCS.ARRIVE.TRANS64.RED.A0T1 RZ, [UR32+0x1f840], RZ ;  /* 0x01f840ffffff79a7 */ /* 0x000fe40008200420 */
[----:B------:R-:W-:Y:S01]  /*3b90*/  ARRIVES.LDGSTSBAR.64.TRANSCNT [UR32+0x1f840] ;  /* 0x01f84000ff0079b0 */ /* 0x000fe20008002a20 */
[----:B------:R-:W-:Y:S01]  /*3ba0*/  NOP ;  /* 0x0000000000007918 */ /* 0x000fe20000000000 */
[----:B------:R-:W-:Y:S05]  /*3bb0*/  @!P0 BRA `(.L_x_87) ;  /* 0x0000000000048947 */ /* 0x000fea0003800000 */
[----:B------:R-:W-:Y:S05]  /*3bc0*/  BPT.TRAP 0x1 ;  /* 0x000000040000795c */ /* 0x000fea0000300000 */
.L_x_87:
[----:B------:R-:W-:Y:S01]  /*3bd0*/  ISETP.GT.U32.AND P0, PT, R77, 0x2, PT ;  /* 0x000000024d00780c */ /* 0x000fe20003f04070 */
[----:B------:R-:W-:Y:S01]  /*3be0*/  SYNCS.ARRIVE.TRANS64.A1T0 RZ, [UR32+0x1f840], RZ ;  /* 0x01f840ffffff79a7 */ /* 0x000fe20008100020 */
[----:B------:R-:W-:Y:S01]  /*3bf0*/  LOP3.LUT R15, R15, 0x1, RZ, 0x3c, !PT ;  /* 0x000000010f0f7812 */ /* 0x000fe200078e3cff */
[----:B------:R-:W-:Y:S01]  /*3c00*/  UISETP.NE.AND UP0, UPT, UR23, 0x2, UPT ;  /* 0x000000021700788c */ /* 0x000fe2000bf05270 */
[----:B------:R-:W-:Y:S01]  /*3c10*/  LOP3.LUT R14, R14, 0x1, RZ, 0x3c, !PT ;  /* 0x000000010e0e7812 */ /* 0x000fe200078e3cff */
[----:B------:R-:W-:Y:S01]  /*3c20*/  VIADD R77, R77, 0xffffffff ;  /* 0xffffffff4d4d7836 */ /* 0x000fe20000000000 */
[----:B------:R-:W-:Y:S01]  /*3c30*/  LOP3.LUT R13, R13, 0x1, RZ, 0x3c, !PT ;  /* 0x000000010d0d7812 */ /* 0x000fe200078e3cff */
[----:B------:R-:W-:Y:S02]  /*3c40*/  USEL UR8, URZ, 0x1, UP0 ;  /* 0x00000001ff087887 */ /* 0x000fe40008000000 */
[----:B------:R-:W-:Y:S04]  /*3c50*/  USEL UR6, UR23, URZ, UP0 ;  /* 0x000000ff17067287 */ /* 0x000fe80008000000 */
[----:B------:R-:W-:Y:S01]  /*3c60*/  LOP3.LUT R12, R12, UR8, RZ, 0x3c, !PT ;  /* 0x000000080c0c7c12 */ /* 0x000fe2000f8e3cff */
[----:B------:R-:W-:Y:S07]  /*3c70*/  @P0 BRA `(.L_x_88) ;  /* 0xfffffff400200947 */ /* 0x000fee000383ffff */
[----:B------:R-:W-:Y:S05]  /*3c80*/  EXIT ;  /* 0x000000000000794d */ /* 0x000fea0003800000 */
.L_x_292:
[----:B------:R-:W-:-:S08]  /*3c90*/  NOP ;  /* 0x0000000000007918 */ /* 0x000fd00000000000 */
[----:B------:R-:W1:-:S00]  /*3ca0*/  USETMAXREG.DEALLOC.CTAPOOL 0x60 ;  /* 0x00000060000079c8 */ /* 0x000e4000080e0500 */
[----:B------:R-:W2:Y:S01]  /*3cb0*/  S2UR UR16, SR_CgaCtaId ;  /* 0x00000000001079c3 */ /* 0x000ea20000008800 */
[----:B------:R-:W-:Y:S01]  /*3cc0*/  UMOV UR4, 0x40 ;  /* 0x0000004000047882 */ /* 0x000fe20000000000 */
[----:B------:R-:W-:Y:S01]  /*3cd0*/  NOP ;  /* 0x0000000000007918 */ /* 0x000fe20000000000 */
[----:B--2---:R-:W-:-:S03]  /*3ce0*/  ULEA UR5, UR16, UR4, 0x18 ;  /* 0x0000000410057291 */ /* 0x004fc6000f8ec0ff */
[----:B------:R-:W-:Y:S02]  /*3cf0*/  UMOV UR4, 0x400 ;  /* 0x0000040000047882 */ /* 0x000fe40000000000 */
[----:B------:R-:W-:-:S04]  /*3d00*/  ULEA UR16, UR16, UR4, 0x18 ;  /* 0x0000000410107291 */ /* 0x000fc8000f8ec0ff */
[----:B-1----:R-:W1:Y:S02]  /*3d10*/  LDS.U8 R0, [UR5+0x1c] ;  /* 0x00001c05ff007984 */ /* 0x002e640008000000 */
[----:B-1----:R-:W-:-:S13]  /*3d20*/  ISETP.NE.AND P0, PT, R0, RZ, PT ;  /* 0x000000ff0000720c */ /* 0x002fda0003f05270 */
[----:B------:R-:W-:Y:S05]  /*3d30*/  @P0 BRA `(.L_x_89) ;  /* 0x0000000000580947 */ /* 0x000fea0003800000 */
[----:B------:R-:W-:-:S13]  /*3d40*/  ELECT P0, URZ, PT ;  /* 0x0000000000ff782f */ /* 0x000fda0003800000 */
[----:B------:R-:W-:Y:S05]  /*3d50*/  @!P0 BRA `(.L_x_90) ;  /* 0x00000000005c8947 */ /* 0x000fea0003800000 */
[----:B------:R-:W-:Y:S01]  /*3d60*/  UMOV UR4, 0x10 ;  /* 0x0000001000047882 */ /* 0x000fe20000000000 */
[----:B------:R-:W-:Y:S01]  /*3d70*/  HFMA2 R0, -RZ, RZ, 0, 5.9604644775390625e-08 ;  /* 0x00000001ff007431 */ /* 0x000fe200000001ff */
[----:B------:R-:W-:-:S03]  /*3d80*/  MOV R2, 0xffff ;  /* 0x0000ffff00027802 */ /* 0x000fc60000000f00 */
[----:B------:R-:W-:Y:S04]  /*3d90*/  DEPBAR.LE SB1, 0x36 ;  /* 0x00009d800000791a */ /* 0x000fe80000000000 */
[----:B------:R-:W1:Y:S02]  /*3da0*/  UTCATOMSWS.FIND_AND_SET.ALIGN UP1, UR4, UR4 ;  /* 0x00000004000475e3 */ /* 0x000e640008020800 */
[----:B-1----:R-:W-:Y:S01]  /*3db0*/  MOV R4, UR4 ;  /* 0x0000000400047c02 */ /* 0x002fe20008000f00 */
[----:B------:R-:W-:Y:S06]  /*3dc0*/  BRA.U UP1, `(.L_x_91) ;  /* 0x0000000101187547 */ /* 0x000fec000b800000 */
.L_x_92:
[----:B------:R-:W-:Y:S05]  /*3dd0*/  NANOSLEEP 0x64 ;  /* 0x000000640000795d */ /* 0x000fea0003800000 */
[----:B------:R-:W-:-:S05]  /*3de0*/  UMOV UR4, 0x10 ;  /* 0x0000001000047882 */ /* 0x000fca0000000000 */
[----:B------:R-:W-:Y:S04]  /*3df0*/  DEPBAR.LE SB1, 0x36 ;  /* 0x00009d800000791a */ /* 0x000fe80000000000 */
[----:B------:R-:W1:Y:S02]  /*3e00*/  UTCATOMSWS.FIND_AND_SET.ALIGN UP1, UR4, UR4 ;  /* 0x00000004000475e3 */ /* 0x000e640008020800 */
[----:B-1----:R-:W-:Y:S01]  /*3e10*/  MOV R4, UR4 ;  /* 0x0000000400047c02 */ /* 0x002fe20008000f00 */
[----:B------:R-:W-:Y:S05]  /*3e20*/  BRA.U !UP1, `(.L_x_92) ;  /* 0xfffffffd09e87547 */ /* 0x000fea000b83ffff */
.L_x_91:
[-C--:B------:R-:W-:Y:S02]  /*3e30*/  SHF.L.U32 R2, R2, R4.reuse, RZ ;  /* 0x0000000402027219 */ /* 0x080fe400000006ff */
[----:B------:R-:W-:Y:S01]  /*3e40*/  SHF.L.U32 R0, R0, R4, RZ ;  /* 0x0000000400007219 */ /* 0x000fe200000006ff */
[----:B------:R-:W-:Y:S02]  /*3e50*/  IMAD.SHL.U32 R4, R4, 0x20, RZ ;  /* 0x0000002004047824 */ /* 0x000fe400078e00ff */
[----:B------:R1:W-:Y:S04]  /*3e60*/  ATOMS.OR RZ, [UR5+0x14], R2 ;  /* 0x00001402ffff798c */ /* 0x0003e8000b000005 */
[----:B------:R1:W-:Y:S04]  /*3e70*/  ATOMS.OR RZ, [UR5+0x18], R0 ;  /* 0x00001800ffff798c */ /* 0x0003e8000b000005 */
[----:B------:R1:W-:Y:S01]  /*3e80*/  STS [UR16+0x1f8c0], R4 ;  /* 0x01f8c004ff007988 */ /* 0x0003e20008000810 */
[----:B------:R-:W-:Y:S05]  /*3e90*/  BRA `(.L_x_90) ;  /* 0x00000000000c7947 */ /* 0x000fea0003800000 */
.L_x_89:
[----:B------:R1:W-:Y:S01]  /*3ea0*/  STS [UR16+0x1f8c0], R5 ;  /* 0x01f8c005ff007988 */ /* 0x0003e20008000810 */
[----:B------:R-:W-:-:S03]  /*3eb0*/  MOV R4, 0x3ed0 ;  /* 0x00003ed000047802 */ /* 0x000fc60000000f00 */
[----:B-1----:R-:W-:Y:S05]  /*3ec0*/  CALL.REL.NOINC `($__internal_1_$__cuda_sm10x_tcgen05_guardrail_trap_phase_invalid_during_alloc) ;  /* 0x000000a000247944 */ /* 0x002fea0003c00000 */
.L_x_90:
[----:B------:R-:W-:Y:S05]  /*3ed0*/  WARPSYNC.ALL ;  /* 0x0000000000007948 */ /* 0x000fea0003800000 */
[----:B------:R-:W-:Y:S01]  /*3ee0*/  USHF.R.U32.HI UR6, URZ, 0x4, UR16 ;  /* 0x00000004ff067899 */ /* 0x000fe20008011610 */
[----:B------:R-:W-:Y:S01]  /*3ef0*/  NOP ;  /* 0x0000000000007918 */ /* 0x000fe20000000000 */
[----:B------:R-:W-:Y:S01]  /*3f00*/  UIADD3 UR4, UPT, UPT, UR16, 0xc000, URZ ;  /* 0x0000c00010047890 */ /* 0x000fe2000fffe0ff */
[----:B------:R-:W-:Y:S01]  /*3f10*/  BSSY.RECONVERGENT B0, `(.L_x_93) ;  /* 0x000001f000007945 */ /* 0x000fe20003800200 */
[----:B------:R-:W-:Y:S02]  /*3f20*/  UIADD3 UR7, UPT, UPT, UR16, 0x6000, URZ ;  /* 0x0000600010077890 */ /* 0x000fe4000fffe0ff */
[----:B------:R-:W-:-:S02]  /*3f30*/  UIADD3 UR8, UPT, UPT, UR16, 0xf000, URZ ;  /* 0x0000f00010087890 */ /* 0x000fc4000fffe0ff */
[----:B------:R-:W-:Y:S02]  /*3f40*/  UIADD3 UR5, UPT, UPT, UR16, 0x3000, URZ ;  /* 0x0000300010057890 */ /* 0x000fe4000fffe0ff */
[----:B------:R-:W-:Y:S02]  /*3f50*/  ULOP3.LUT UR24, UR6, 0x3fff, URZ, 0xc0, !UPT ;  /* 0x00003fff06187892 */ /* 0x000fe4000f8ec0ff */
[----:B------:R-:W-:Y:S02]  /*3f60*/  USHF.R.U32.HI UR6, URZ, 0x4, UR4 ;  /* 0x00000004ff067899 */ /* 0x000fe40008011604 */
[----:B------:R-:W-:Y:S02]  /*3f70*/  USHF.R.U32.HI UR9, URZ, 0x4, UR7 ;  /* 0x00000004ff097899 */ /* 0x000fe40008011607 */
[----:B------:R-:W-:Y:S02]  /*3f80*/  USHF.R.U32.HI UR4, URZ, 0x4, UR8 ;  /* 0x00000004ff047899 */ /* 0x000fe40008011608 */
[----:B------:R-:W-:-:S02]  /*3f90*/  USHF.R.U32.HI UR7, URZ, 0x4, UR5 ;  /* 0x00000004ff077899 */ /* 0x000fc40008011605 */
[----:B------:R-:W-:Y:S02]  /*3fa0*/  ULOP3.LUT UR5, UR9, 0x3fff, URZ, 0xc0, !UPT ;  /* 0x00003fff09057892 */ /* 0x000fe4000f8ec0ff */
[----:B------:R-:W-:Y:S02]  /*3fb0*/  ULOP3.LUT UR32, UR4, 0x3fff, URZ, 0xc0, !UPT ;  /* 0x00003fff04207892 */ /* 0x000fe4000f8ec0ff */
[----:B------:R-:W-:Y:S02]  /*3fc0*/  ULOP3.LUT UR7, UR7, 0x3fff, URZ, 0xc0, !UPT ;  /* 0x00003fff07077892 */ /* 0x000fe4000f8ec0ff */
[----:B------:R-:W-:Y:S02]  /*3fd0*/  ULOP3.LUT UR6, UR6, 0x3fff, URZ, 0xc0, !UPT ;  /* 0x00003fff06067892 */ /* 0x000fe4000f8ec0ff */
[----:B------:R-:W-:Y:S02]  /*3fe0*/  ULOP3.LUT UR40, UR24, 0x10000, URZ, 0xfc, !UPT ;  /* 0x0001000018287892 */ /* 0x000fe4000f8efcff */
[----:B------:R-:W-:-:S02]  /*3ff0*/  ULOP3.LUT UR4, UR5, 0x10000, URZ, 0xfc, !UPT ;  /* 0x0001000005047892 */ /* 0x000fc4000f8efcff */
[----:B------:R-:W-:Y:S02]  /*4000*/  ULOP3.LUT UR22, UR32, 0x4000000, URZ, 0xfc, !UPT ;  /* 0x0400000020167892 */ /* 0x000fe4000f8efcff */
[----:B------:R-:W-:Y:S02]  /*4010*/  ULOP3.LUT UR24, UR24, 0x1000000, URZ, 0xfc, !UPT ;  /* 0x0100000018187892 */ /* 0x000fe4000f8efcff */
[----:B------:R-:W-:Y:S02]  /*4020*/  ULOP3.LUT UR38, UR7, 0x10000, URZ, 0xfc, !UPT ;  /* 0x0001000007267892 */ /* 0x000fe4000f8efcff */
[----:B------:R-:W-:Y:S02]  /*4030*/  ULOP3.LUT UR30, UR6, 0x10000, URZ, 0xfc, !UPT ;  /* 0x00010000061e7892 */ /* 0x000fe4000f8efcff */
[----:B------:R-:W-:Y:S02]  /*4040*/  ULOP3.LUT UR32, UR32, 0x10000, URZ, 0xfc, !UPT ;  /* 0x0001000020207892 */ /* 0x000fe4000f8efcff */
[----:B------:R-:W-:-:S02]  /*4050*/  ULOP3.LUT UR5, UR5, 0x1000000, URZ, 0xfc, !UPT ;  /* 0x0100000005057892 */ /* 0x000fc4000f8efcff */
[----:B------:R-:W-:Y:S01]  /*4060*/  ULOP3.LUT UR28, UR6, 0x1000000, URZ, 0xfc, !UPT ;  /* 0x01000000061c7892 */ /* 0x000fe2000f8efcff */
[----:B------:R-:W-:Y:S01]  /*4070*/  UMOV UR41, 0xc0004010 ;  /* 0xc000401000297882 */ /* 0x000fe20000000000 */
[----:B------:R-:W-:Y:S01]  /*4080*/  UMOV UR25, 0xc0004010 ;  /* 0xc000401000197882 */ /* 0x000fe20000000000 */
[----:B------:R-:W-:Y:S01]  /*4090*/  UMOV UR39, 0xc0004010 ;  /* 0xc000401000277882 */ /* 0x000fe20000000000 */
[----:B------:R-:W-:Y:S01]  /*40a0*/  UMOV UR31, 0xc0004010 ;  /* 0xc0004010001f7882 */ /* 0x000fe20000000000 */
[----:B------:R-:W-:Y:S01]  /*40b0*/  UMOV UR23, 0x40004040 ;  /* 0x4000404000177882 */ /* 0x000fe20000000000 */
[----:B------:R-:W-:Y:S01]  /*40c0*/  UMOV UR33, 0x40004040 ;  /* 0x4000404000217882 */ /* 0x000fe20000000000 */
[----:B------:R-:W-:Y:S01]  /*40d0*/  UMOV UR29, 0xc0004010 ;  /* 0xc0004010001d7882 */ /* 0x000fe20000000000 */
[----:B------:R-:W-:Y:S05]  /*40e0*/  @!P3 BRA `(.L_x_94) ;  /* 0x000000000004b947 */ /* 0x000fea0003800000 */
[----:B------:R-:W-:Y:S05]  /*40f0*/  BPT.TRAP 0x1 ;  /* 0x000000040000795c */ /* 0x000fea0000300000 */
.L_x_94:
[----:B------:R-:W-:Y:S05]  /*4100*/  BSYNC.RECONVERGENT B0 ;  /* 0x0000000000007941 */ /* 0x000fea0003800200 */
.L_x_93:
[----:B------:R-:W-:Y:S01]  /*4110*/  SHF.L.U32 R7, RZ, 0x1f, RZ ;  /* 0x0000001fff077819 */ /* 0x000fe200000006ff */
[----:B------:R-:W-:-:S03]  /*4120*/  IMAD.MOV.U32 R6, RZ, RZ, 0x1 ;  /* 0x00000001ff067424 */ /* 0x000fc600078e00ff */
[----:B------:R-:W2:Y:S02]  /*4130*/  SYNCS.PHASECHK.TRANS64.TRYWAIT P0, [UR16+0x1f800], R7 ;  /* 0x01f80007ff0075a7 */ /* 0x000ea40008001110 */
[----:B------:R-:W-:Y:S01]  /*4140*/  SHF.L.U32 R6, R6, 0x1f, RZ ;  /* 0x0000001f06067819 */ /* 0x000fe200000006ff */
[----:B--2---:R-:W-:Y:S06]  /*4150*/  @!P0 BRA `(.L_x_95) ;  /* 0x0000009400348947 */ /* 0x004fec0003800000 */
.L_x_247:
[----:B------:R-:W2:Y:S01]  /*4160*/  SYNCS.PHASECHK.TRANS64.TRYWAIT P0, [UR16+0x1f858], R6 ;  /* 0x01f85806ff0075a7 */ /* 0x000ea20008001110 */
[----:B-1----:R-:W-:Y:S01]  /*4170*/  HFMA2 R4, -RZ, RZ, 0, 1.33514404296875e-05 ;  /* 0x000000e0ff047431 */ /* 0x002fe200000001ff */
[----:B------:R-:W-:Y:S01]  /*4180*/  MOV R2, 0xe0 ;  /* 0x000000e000027802 */ /* 0x000fe20000000f00 */
[----:B------:R-:W-:Y:S01]  /*4190*/  HFMA2 R0, -RZ, RZ, 0, 1.33514404296875e-05 ;  /* 0x000000e0ff007431 */ /* 0x000fe200000001ff */
[----:B--2---:R-:W-:Y:S06]  /*41a0*/  @!P0 BRA `(.L_x_96) ;  /* 0x0000009400388947 */ /* 0x004fec0003800000 */
.L_x_249:
[----:B------:R-:W-:Y:S01]  /*41b0*/  R2UR UR14, R4 ;  /* 0x00000000040e72ca */ /* 0x000fe200000e0000 */
[----:B------:R-:W-:Y:S01]  /*41c0*/  UIADD3 UR36, UPT, UPT, UR40, 0x100, URZ ;  /* 0x0000010028247890 */ /* 0x000fe2000fffe0ff */
[----:B------:R-:W-:Y:S01]  /*41d0*/  R2UR UR13, R2 ;  /* 0x00000000020d72ca */ /* 0x000fe200000e0000 */
[----:B------:R-:W-:Y:S01]  /*41e0*/  UIADD3 UR8, UPT, UPT, UR4, 0x100, URZ ;  /* 0x0000010004087890 */ /* 0x000fe2000fffe0ff */
[----:B------:R-:W-:Y:S01]  /*41f0*/  R2UR UR12, R0 ;  /* 0x00000000000c72ca */ /* 0x000fe200000e0000 */
[----:B------:R-:W-:Y:S01]  /*4200*/  UIADD3 UR34, UPT, UPT, UR40, 0x200, URZ ;  /* 0x0000020028227890 */ /* 0x000fe2000fffe0ff */
[----:B------:R-:W-:Y:S01]  /*4210*/  ISETP.NE.AND P1, PT, R3, 0x2, PT ;  /* 0x000000020300780c */ /* 0x000fe20003f25270 */
[----:B------:R-:W-:Y:S01]  /*4220*/  UIADD3 UR6, UPT, UPT, UR4, 0x200, URZ ;  /* 0x0000020004067890 */ /* 0x000fe2000fffe0ff */
[----:B------:R-:W-:Y:S01]  /*4230*/  UMOV UR26, 0x0 ;  /* 0x00000000001a7882 */ /* 0x000fe20000000000 */
[----:B------:R-:W-:Y:S01]  /*4240*/  UMOV UR27, 0x8200490 ;  /* 0x08200490001b7882 */ /* 0x000fe20000000000 */
[----:B------:R-:W-:Y:S01]  /*4250*/  UMOV UR10, UR4 ;  /* 0x00000004000a7c82 */ /* 0x000fe20008000000 */
[----:B------:R-:W-:Y:S01]  /*4260*/  UMOV UR11, 0xc0004010 ;  /* 0xc0004010000b7882 */ /* 0x000fe20000000000 */
        /* <DEDUP_REMOVED lines=8> */
[----:B------:R2:W-:Y:S01]  /*42f0*/  UTCHMMA gdesc[UR40], gdesc[UR10], tmem[UR14], tmem[UR26], idesc[UR27], !UPT ;  /* 0x00ff1a0a280075ea */ /* 0x0005e2000f80000e */
[----:B------:R2:W-:Y:S01]  /*4300*/  UTCHMMA gdesc[UR36], gdesc[UR8], tmem[UR13], tmem[UR20], idesc[UR21], UPT ;  /* 0x00ff1408240075ea */ /* 0x0005e2000b80000d */
[----:B------:R2:W-:Y:S01]  /*4310*/  UTCHMMA gdesc[UR34], gdesc[UR6], tmem[UR12], tmem[UR18], idesc[UR19], UPT ;  /* 0x00ff1206220075ea */ /* 0x0005e2000b80000c */
[----:B------:R-:W-:Y:S05]  /*4320*/  @!P1 BRA `(.L_x_97) ;  /* 0x0000000000049947 */ /* 0x000fea0003800000 */
[----:B--2---:R-:W-:Y:S05]  /*4330*/  BPT.TRAP 0x1 ;  /* 0x000000040000795c */ /* 0x004fea0000300000 */
.L_x_97:
[----:B--2---:R-:W-:-:S09]  /*4340*/  UIADD3 UR6, UPT, UPT, UR16, 0x1f850, URZ ;  /* 0x0001f85010067890 */ /* 0x004fd2000fffe0ff */
[----:B------:R2:W-:Y:S01]  /*4350*/  UTCBAR [UR6], URZ ;  /* 0x000000ff060073e9 */ /* 0x0005e200080000ff */
[----:B------:R-:W-:Y:S05]  /*4360*/  BRA.U !UP0, `(.L_x_98) ;  /* 0x0000000108047547 */ /* 0x000fea000b800000 */
[----:B--2---:R-:W-:Y:S05]  /*4370*/  BPT.TRAP 0x1 ;  /* 0x000000040000795c */ /* 0x004fea0000300000 */
.L_x_98:
[----:B------:R-:W3:Y:S02]  /*4380*/  SYNCS.PHASECHK.TRANS64.TRYWAIT P0, [UR16+0x1f820], R7 ;  /* 0x01f82007ff0075a7 */ /* 0x000ee40008001110 */
[----:B---3--:R-:W-:Y:S05]  /*4390*/  @!P0 BRA `(.L_x_99) ;  /* 0x0000009000d48947 */ /* 0x008fea0003800000 */
.L_x_251:
[----:B------:R-:W-:Y:S05]  /*43a0*/  @!P1 BRA `(.L_x_100) ;  /* 0x0000000000049947 */ /* 0x000fea0003800000 */
[----:B--2---:R-:W-:Y:S05]  /*43b0*/  BPT.TRAP 0x1 ;  /* 0x000000040000795c */ /* 0x004fea0000300000 */
.L_x_100:
[----:B------:R-:W4:Y:S02]  /*43c0*/  SYNCS.PHASECHK.TRANS64.TRYWAIT P0, [UR16+0x1f868], R6 ;  /* 0x01f86806ff0075a7 */ /* 0x000f240008001110 */
[----:B----4-:R-:W-:Y:S05]  /*43d0*/  @!P0 BRA `(.L_x_101) ;  /* 0x0000009000dc8947 */ /* 0x010fea0003800000 */
.L_x_253:
[----:B------:R-:W-:Y:S05]  /*43e0*/  @!P1 BRA `(.L_x_102) ;  /* 0x0000000000049947 */ /* 0x000fea0003800000 */
[----:B--2---:R-:W-:Y:S05]  /*43f0*/  BPT.TRAP 0x1 ;  /* 0x000000040000795c */ /* 0x004fea0000300000 */
.L_x_102:
[----:B------:R-:W4:Y:S01]  /*4400*/  SYNCS.PHASECHK.TRANS64.TRYWAIT P0, [UR16+0x1f878], R6 ;  /* 0x01f87806ff0075a7 */ /* 0x000f220008001110 */
[----:B---3--:R-:W-:Y:S01]  /*4410*/  HFMA2 R0, -RZ, RZ, 0, 5.7220458984375e-06 ;  /* 0x00000060ff007431 */ /* 0x008fe200000001ff */
[----:B------:R-:W-:Y:S01]  /*4420*/  MOV R2, 0x60 ;  /* 0x0000006000027802 */ /* 0x000fe20000000f00 */
[----:B----4-:R-:W-:Y:S06]  /*4430*/  @!P0 BRA `(.L_x_103) ;  /* 0x0000009000dc8947 */ /* 0x010fec0003800000 */
.L_x_255:
[----:B---3--:R-:W-:Y:S01]  /*4440*/  IMAD.MOV.U32 R4, RZ, RZ, 0x60 ;  /* 0x00000060ff047424 */ /* 0x008fe200078e00ff */
[----:B------:R-:W-:Y:S01]  /*4450*/  R2UR UR17, R2 ;  /* 0x00000000021172ca */ /* 0x000fe200000e0000 */
[----:B------:R-:W-:Y:S01]  /*4460*/  UIADD3 UR14, UPT, UPT, UR30, 0x100, URZ ;  /* 0x000001001e0e7890 */ /* 0x000fe2000fffe0ff */
[----:B------:R-:W-:Y:S01]  /*4470*/  R2UR UR9, R0 ;  /* 0x00000000000972ca */ /* 0x000fe200000e0000 */
[----:B------:R-:W-:Y:S01]  /*4480*/  UIADD3 UR12, UPT, UPT, UR38, 0x100, URZ ;  /* 0x00000100260c7890 */ /* 0x000fe2000fffe0ff */
[----:B------:R-:W-:Y:S01]  /*4490*/  R2UR UR8, R4 ;  /* 0x00000000040872ca */ /* 0x000fe200000e0000 */
[----:B------:R-:W-:Y:S02]  /*44a0*/  UIADD3 UR10, UPT, UPT, UR38, 0x200, URZ ;  /* 0x00000200260a7890 */ /* 0x000fe4000fffe0ff */
[----:B--2---:R-:W-:Y:S01]  /*44b0*/  UIADD3 UR6, UPT, UPT, UR30, 0x200, URZ ;  /* 0x000002001e067890 */ /* 0x004fe2000fffe0ff */
        /* <DEDUP_REMOVED lines=15> */
.L_x_104:
[----:B--2---:R-:W-:-:S09]  /*45b0*/  UIADD3 UR6, UPT, UPT, UR16, 0x1f860, URZ ;  /* 0x0001f86010067890 */ /* 0x004fd2000fffe0ff */
[----:B------:R2:W-:Y:S01]  /*45c0*/  UTCBAR [UR6], URZ ;  /* 0x000000ff060073e9 */ /* 0x0005e200080000ff */
[----:B------:R-:W-:Y:S05]  /*45d0*/  @!P1 BRA `(.L_x_105) ;  /* 0x0000000000049947 */ /* 0x000fea0003800000 */
[----:B--2---:R-:W-:Y:S05]  /*45e0*/  BPT.TRAP 0x1 ;  /* 0x000000040000795c */ /* 0x004fea0000300000 */
.L_x_105:
[----:B------:R-:W3:Y:S01]  /*45f0*/  SYNCS.PHASECHK.TRANS64.TRYWAIT P0, [UR16+0x1f880], R7 ;  /* 0x01f88007ff0075a7 */ /* 0x000ee20008001110 */
[----:B------:R-:W-:Y:S01]  /*4600*/  HFMA2 R0, -RZ, RZ, 0, 2.86102294921875e-06 ;  /* 0x00000030ff007431 */ /* 0x000fe200000001ff */
[----:B------:R-:W-:Y:S01]  /*4610*/  MOV R2, 0xe0 ;  /* 0x000000e000027802 */ /* 0x000fe20000000f00 */
[----:B---3--:R-:W-:Y:S06]  /*4620*/  @!P0 BRA `(.L_x_106) ;  /* 0x0000009000788947 */ /* 0x008fec0003800000 */
.L_x_257:
[----:B------:R-:W-:Y:S01]  /*4630*/  R2UR UR49, R2 ;  /* 0x00000000023172ca */ /* 0x000fe200000e0000 */
[----:B------:R-:W-:Y:S01]  /*4640*/  IMAD.MOV.U32 R2, RZ, RZ, 0x30 ;  /* 0x00000030ff027424 */ /* 0x000fe200078e00ff */
[----:B------:R-:W-:Y:S01]  /*4650*/  R2UR UR50, R0 ;  /* 0x00000000003272ca */ /* 0x000fe200000e0000 */
[----:B------:R-:W-:Y:S01]  /*4660*/  IMAD.MOV.U32 R0, RZ, RZ, 0xf0 ;  /* 0x000000f0ff007424 */ /* 0x000fe200078e00ff */
[----:B------:R-:W-:Y:S01]  /*4670*/  UIADD3 UR8, UPT, UPT, UR28, 0x20, URZ ;  /* 0x000000201c087890 */ /* 0x000fe2000fffe0ff */
[----:B---3--:R-:W-:Y:S01]  /*4680*/  IMAD.MOV.U32 R4, RZ, RZ, 0xe8 ;  /* 0x000000e8ff047424 */ /* 0x008fe200078e00ff */
[----:B------:R-:W-:Y:S01]  /*4690*/  R2UR UR48, R2 ;  /* 0x00000000023072ca */ /* 0x000fe200000e0000 */
[----:B------:R-:W-:Y:S01]  /*46a0*/  IMAD.MOV.U32 R2, RZ, RZ, 0x100 ;  /* 0x00000100ff027424 */ /* 0x000fe200078e00ff */
        /* <DEDUP_REMOVED lines=9> */
[----:B--2---:R-:W-:Y:S01]  /*4740*/  UIADD3 UR6, UPT, UPT, UR28, 0x40, URZ ;  /* 0x000000401c067890 */ /* 0x004fe2000fffe0ff */
[----:B------:R-:W-:Y:S01]  /*4750*/  R2UR UR21, R2 ;  /* 0x00000000021572ca */ /* 0x000fe200000e0000 */
[----:B------:R-:W-:Y:S01]  /*4760*/  IMAD.MOV.U32 R2, RZ, RZ, 0x110 ;  /* 0x00000110ff027424 */ /* 0x000fe200078e00ff */
[----:B------:R-:W-:Y:S01]  /*4770*/  R2UR UR44, R4 ;  /* 0x00000000042c72ca */ /* 0x000fe200000e0000 */
[----:B------:R-:W-:Y:S01]  /*4780*/  UIADD3 UR74, UPT, UPT, UR28, 0x60, URZ ;  /* 0x000000601c4a7890 */ /* 0x000fe2000fffe0ff */
[----:B------:R-:W-:Y:S01]  /*4790*/  R2UR UR42, R0 ;  /* 0x00000000002a72ca */ /* 0x000fe200000e0000 */
[----:B------:R-:W-:Y:S01]  /*47a0*/  UIADD3 UR72, UPT, UPT, UR28, 0x80, URZ ;  /* 0x000000801c487890 */ /* 0x000fe2000fffe0ff */
[----:B------:R-:W-:Y:S01]  /*47b0*/  R2UR UR19, R2 ;  /* 0x00000000021372ca */ /* 0x000fe200000e0000 */
[----:B------:R-:W-:Y:S01]  /*47c0*/  IMAD.MOV.U32 R2, RZ, RZ, 0x118 ;  /* 0x00000118ff027424 */ /* 0x000fe200078e00ff */
[C---:B------:R-:W-:Y:S01]  /*47d0*/  R2UR UR26, R0.reuse ;  /* 0x00000000001a72ca */ /* 0x040fe200000e0000 */
[----:B------:R-:W-:Y:S01]  /*47e0*/  UIADD3 UR70, UPT, UPT, UR28, 0xa0, URZ ;  /* 0x000000a01c467890 */ /* 0x000fe2000fffe0ff */
[----:B------:R-:W-:Y:S01]  /*47f0*/  R2UR UR20, R0 ;  /* 0x00000000001472ca */ /* 0x000fe200000e0000 */
[----:B------:R-:W-:Y:S01]  /*4800*/  UIADD3 UR68, UPT, UPT, UR28, 0xc0, URZ ;  /* 0x000000c01c447890 */ /* 0x000fe2000fffe0ff */
[----:B------:R-:W-:Y:S01]  /*4810*/  R2UR UR17, R2 ;  /* 0x00000000021172ca */ /* 0x000fe200000e0000 */
[----:B------:R-:W-:Y:S01]  /*4820*/  UIADD3 UR66, UPT, UPT, UR28, 0xe0, URZ ;  /* 0x000000e01c427890 */ /* 0x000fe2000fffe0ff */
[----:B------:R-:W-:Y:S01]  /*4830*/  R2UR UR18, R0 ;  /* 0x00000000001272ca */ /* 0x000fe200000e0000 */
        /* <DEDUP_REMOVED lines=8> */
[----:B------:R2:W-:Y:S01]  /*48c0*/  UTCHMMA tmem[UR49], gdesc[UR28], tmem[UR50], tmem[UR56], idesc[UR57], !UPT ;  /* 0x00ff381c310079ea */ /* 0x0005e2000f800032 */
[----:B------:R-:W-:Y:S01]  /*48d0*/  UMOV UR75, 0xc0004010 ;  /* 0xc0004010004b7882 */ /* 0x000fe20000000000 */
[----:B------:R-:W-:Y:S01]  /*48e0*/  UMOV UR64, 0x0 ;  /* 0x0000000000407882 */ /* 0x000fe20000000000 */
[----:B------:R-:W-:Y:S01]  /*48f0*/  UMOV UR65, 0x80d0490 ;  /* 0x080d049000417882 */ /* 0x000fe20000000000 */
[----:B------:R2:W-:Y:S01]  /*4900*/  UTCHMMA tmem[UR47], gdesc[UR8], tmem[UR48], tmem[UR54], idesc[UR55], UPT ;  /* 0x00ff36082f0079ea */ /* 0x0005e2000b800030 */
        /* <DEDUP_REMOVED lines=16> */
[----:B------:R2:W-:Y:S01]  /*4a10*/  UTCHMMA tmem[UR19], gdesc[UR68], tmem[UR20], tmem[UR58], idesc[UR59], UPT ;  /* 0x00ff3a44130079ea */ /* 0x0005e2000b800014 */
[----:B------:R2:W-:Y:S01]  /*4a20*/  UTCHMMA tmem[UR17], gdesc[UR66], tmem[UR18], tmem[UR52], idesc[UR53], UPT ;  /* 0x00ff3442110079ea */ /* 0x0005e2000b800012 */
[----:B------:R-:W-:Y:S05]  /*4a30*/  @!P1 BRA `(.L_x_107) ;  /* 0x0000000000049947 */ /* 0x000fea0003800000 */
[----:B--2---:R-:W-:Y:S05]  /*4a40*/  BPT.TRAP 0x1 ;  /* 0x000000040000795c */ /* 0x004fea0000300000 */
.L_x_107:
[----:B--2---:R-:W-:-:S09]  /*4a50*/  UIADD3 UR8, UPT, UPT, UR16, 0x1f888, URZ ;  /* 0x0001f88810087890 */ /* 0x004fd2000fffe0ff */
[----:B------:R2:W-:Y:S01]  /*4a60*/  UTCBAR [UR8], URZ ;  /* 0x000000ff080073e9 */ /* 0x0005e200080000ff */
[----:B------:R-:W-:Y:S05]  /*4a70*/  BRA.U !UP0, `(.L_x_108) ;  /* 0x0000000108047547 */ /* 0x000fea000b800000 */
[----:B--2---:R-:W-:Y:S05]  /*4a80*/  BPT.TRAP 0x1 ;  /* 0x000000040000795c */ /* 0x004fea0000300000 */
.L_x_108:
[----:B------:R-:W-:Y:S01]  /*4a90*/  ISETP.NE.AND P0, PT, R77, 0x1, PT ;  /* 0x000000014d00780c */ /* 0x000fe20003f05270 */
[----:B--2---:R-:W-:Y:S01]  /*4aa0*/  UIADD3 UR8, UPT, UPT, UR16, 0x1f828, URZ ;  /* 0x0001f82810087890 */ /* 0x004fe2000fffe0ff */
[----:B------:R-:W-:Y:S01]  /*4ab0*/  CS2R R12, SRZ ;  /* 0x00000000000c7805 */ /* 0x000fe2000001ff00 */
[----:B------:R-:W-:-:S07]  /*4ac0*/  UMOV UR9, URZ ;  /* 0x000000ff00097c82 */ /* 0x000fce0008000000 */
[----:B------:R2:W-:Y:S03]  /*4ad0*/  UTCBAR [UR8], URZ ;  /* 0x000000ff080073e9 */ /* 0x0005e600080000ff */
[----:B------:R-:W-:Y:S05]  /*4ae0*/  @!P0 BRA `(.L_x_109) ;  /* 0x0000001000d08947 */ /* 0x000fea0003800000 */
[----:B------:R-:W-:Y:S01]  /*4af0*/  UMOV UR15, 0xc0004010 ;  /* 0xc0004010000f7882 */ /* 0x000fe20000000000 */
[----:B------:R-:W-:Y:S01]  /*4b00*/  UMOV UR13, 0xc0004010 ;  /* 0xc0004010000d7882 */ /* 0x000fe20000000000 */
[----:B------:R-:W-:Y:S01]  /*4b10*/  HFMA2 R11, -RZ, RZ, 0, 0 ;  /* 0x00000000ff0b7431 */ /* 0x000fe200000001ff */
[----:B--2---:R-:W-:Y:S01]  /*4b20*/  UMOV UR8, UR10 ;  /* 0x0000000a00087c82 */ /* 0x004fe20008000000 */
[----:B------:R-:W-:Y:S01]  /*4b30*/  HFMA2 R7, -RZ, RZ, 0, 5.9604644775390625e-08 ;  /* 0x00000001ff077431 */ /* 0x000fe200000001ff */
[----:B------:R-:W-:Y:S01]  /*4b40*/  UMOV UR9, 0xc0004010 ;  /* 0xc000401000097882 */ /* 0x000fe20000000000 */
[----:B------:R-:W-:Y:S01]  /*4b50*/  IMAD.U32 R18, RZ, RZ, UR14 ;  /* 0x0000000eff127e24 */ /* 0x000fe2000f8e00ff */
[----:B------:R-:W-:Y:S01]  /*4b60*/  MOV R16, UR12 ;  /* 0x0000000c00107c02 */ /* 0x000fe20008000f00 */
[----:B------:R-:W-:Y:S01]  /*4b70*/  IMAD.U32 R19, RZ, RZ, UR15 ;  /* 0x0000000fff137e24 */ /* 0x000fe2000f8e00ff */
[----:B------:R-:W-:Y:S01]  /*4b80*/  MOV R9, RZ ;  /* 0x000000ff00097202 */ /* 0x000fe20000000f00 */
[----:B------:R-:W-:Y:S01]  /*4b90*/  IMAD.U32 R17, RZ, RZ, UR13 ;  /* 0x0000000dff117e24 */ /* 0x000fe2000f8e00ff */
[----:B------:R-:W-:Y:S01]  /*4ba0*/  CS2R R12, SRZ ;  /* 0x00000000000c7805 */ /* 0x000fe2000001ff00 */
[----:B------:R-:W-:Y:S01]  /*4bb0*/  IMAD.MOV.U32 R10, RZ, RZ, 0x1 ;  /* 0x00000001ff0a7424 */ /* 0x000fe200078e00ff */
[----:B-1----:R-:W-:Y:S01]  /*4bc0*/  MOV R6, RZ ;  /* 0x000000ff00067202 */ /* 0x002fe20000000f00 */
[----:B------:R-:W-:Y:S01]  /*4bd0*/  IMAD.MOV.U32 R8, RZ, RZ, 0x1 ;  /* 0x00000001ff087424 */ /* 0x000fe200078e00ff */
[----:B------:R-:W-:Y:S01]  /*4be0*/  MOV R14, UR8 ;  /* 0x00000008000e7c02 */ /* 0x000fe20008000f00 */
[----:B------:R-:W-:Y:S01]  /*4bf0*/  IMAD.U32 R15, RZ, RZ, UR9 ;  /* 0x00000009ff0f7e24 */ /* 0x000fe2000f8e00ff */
[----:B------:R-:W-:-:S02]  /*4c00*/  UIADD3 UR64, UPT, UPT, UR24, 0xa0, URZ ;  /* 0x000000a018407890 */ /* 0x000fc4000fffe0ff */
[----:B------:R-:W-:Y:S02]  /*4c10*/  UIADD3 UR62, UPT, UPT, UR24, 0xc0, URZ ;  /* 0x000000c0183e7890 */ /* 0x000fe4000fffe0ff */
[----:B------:R-:W-:Y:S02]  /*4c20*/  UIADD3 UR60, UPT, UPT, UR24, 0xe0, URZ ;  /* 0x000000e0183c7890 */ /* 0x000fe4000fffe0ff */
[----:B------:R-:W-:Y:S02]  /*4c30*/  UIADD3 UR58, UPT, UPT, UR22, 0x300, URZ ;  /* 0x00000300163a7890 */ /* 0x000fe4000fffe0ff */
[----:B------:R-:W-:Y:S02]  /*4c40*/  UIADD3 UR56, UPT, UPT, UR22, 0x380, URZ ;  /* 0x0000038016387890 */ /* 0x000fe4000fffe0ff */
[----:B------:R-:W-:Y:S02]  /*4c50*/  UIADD3 UR54, UPT, UPT, UR32, 0x2, URZ ;  /* 0x0000000220367890 */ /* 0x000fe4000fffe0ff */
[----:B------:R-:W-:-:S02]  /*4c60*/  UIADD3 UR52, UPT, UPT, UR32, 0x4, URZ ;  /* 0x0000000420347890 */ /* 0x000fc4000fffe0ff */
[----:B------:R-:W-:Y:S02]  /*4c70*/  UIADD3 UR50, UPT, UPT, UR32, 0x6, URZ ;  /* 0x0000000620327890 */ /* 0x000fe4000fffe0ff */
[----:B------:R-:W-:Y:S02]  /*4c80*/  UIADD3 UR48, UPT, UPT, UR32, 0x400, URZ ;  /* 0x0000040020307890 */ /* 0x000fe4000fffe0ff */
[----:B------:R-:W-:Y:S02]  /*4c90*/  UIADD3 UR46, UPT, UPT, UR32, 0x402, URZ ;  /* 0x00000402202e7890 */ /* 0x000fe4000fffe0ff */
[----:B------:R-:W-:Y:S02]  /*4ca0*/  UIADD3 UR44, UPT, UPT, UR32, 0x404, URZ ;  /* 0x00000404202c7890 */ /* 0x000fe4000fffe0ff */
[----:B------:R-:W-:Y:S01]  /*4cb0*/  UIADD3 UR42, UPT, UPT, UR32, 0x406, URZ ;  /* 0x00000406202a7890 */ /* 0x000fe2000fffe0ff */
        /* <DEDUP_REMOVED lines=8> */
[----:B------:R-:W-:Y:S01]  /*4d40*/  UMOV UR9, URZ ;  /* 0x000000ff00097c82 */ /* 0x000fe20008000000 */
        /* <DEDUP_REMOVED lines=12> */
.L_x_133:
[----:B------:R-:W-:Y:S04]  /*4e10*/  BSSY.RECONVERGENT B0, `(.L_x_110) ;  /* 0x0000003000007945 */ /* 0x000fe80003800200 */
[----:B---3--:R-:W-:Y:S05]  /*4e20*/  @!P3 BRA `(.L_x_111) ;  /* 0x000000000004b947 */ /* 0x008fea0003800000 */
[----:B------:R-:W-:Y:S05]  /*4e30*/  BPT.TRAP 0x1 ;  /* 0x000000040000795c */ /* 0x000fea0000300000 */
.L_x_111:
[----:B------:R-:W-:Y:S05]  /*4e40*/  BSYNC.RECONVERGENT B0 ;  /* 0x0000000000007941 */ /* 0x000fea0003800200 */
.L_x_110:
[----:B------:R-:W-:Y:S01]  /*4e50*/  ULEA UR6, UR8, UR16, 0x3 ;  /* 0x0000001008067291 */ /* 0x000fe2000f8e18ff */
[----:B------:R-:W-:Y:S02]  /*4e60*/  SHF.L.U32 R2, R6, 0x1f, RZ ;  /* 0x0000001f06027819 */ /* 0x000fe400000006ff */
[----:B------:R-:W-:Y:S06]  /*4e70*/  ISETP.NE.AND P1, PT, R3, 0x2, PT ;  /* 0x000000020300780c */ /* 0x000fec0003f25270 */
[----:B------:R-:W1:Y:S02]  /*4e80*/  SYNCS.PHASECHK.TRANS64.TRYWAIT P0, [UR6+0x1f800], R2 ;  /* 0x01f80002ff0075a7 */ /* 0x000e640008001106 */
[----:B-1----:R-:W-:Y:S05]  /*4e90*/  @!P0 BRA `(.L_x_112) ;  /* 0x0000008800748947 */ /* 0x002fea0003800000 */
.L_x_259:
[----:B------:R-:W-:Y:S05]  /*4ea0*/  @!P1 BRA `(.L_x_113) ;  /* 0x0000000000049947 */ /* 0x000fea0003800000 */
[----:B------:R-:W-:Y:S05]  /*4eb0*/  BPT.TRAP 0x1 ;  /* 0x000000040000795c */ /* 0x000fea0000300000 */
.L_x_113:
[----:B------:R-:W-:Y:S01]  /*4ec0*/  SHF.L.U32 R4, R9, 0x1f, RZ ;  /* 0x0000001f09047819 */ /* 0x000fe200000006ff */
[----:B-1----:R-:W-:Y:S03]  /*4ed0*/  HFMA2 R0, -RZ, RZ, 0, 1.33514404296875e-05 ;  /* 0x000000e0ff007431 */ /* 0x002fe600000001ff */
[----:B------:R-:W1:Y:S02]  /*4ee0*/  SYNCS.PHASECHK.TRANS64.TRYWAIT P0, [UR16+0x1f858], R4 ;  /* 0x01f85804ff0075a7 */ /* 0x000e640008001110 */
[----:B-1----:R-:W-:Y:S05]  /*4ef0*/  @!P0 BRA `(.L_x_114) ;  /* 0x0000008800748947 */ /* 0x002fea0003800000 */
.L_x_261:
[----:B------:R-:W-:Y:S01]  /*4f00*/  UIMAD UR6, UR8, 0x300, UR4 ;  /* 0x00000300080678a4 */ /* 0x000fe2000f8e0204 */
[----:B------:R-:W-:Y:S01]  /*4f10*/  R2UR UR17, R0 ;  /* 0x00000000001172ca */ /* 0x000fe200000e0000 */
[----:B------:R-:W-:Y:S01]  /*4f20*/  IMAD.MOV.U32 R0, RZ, RZ, 0xe0 ;  /* 0x000000e0ff007424 */ /* 0x000fe200078e00ff */
[----:B------:R-:W-:Y:S01]  /*4f30*/  UMOV UR26, 0x0 ;  /* 0x00000000001a7882 */ /* 0x000fe20000000000 */
[----:B------:R-:W-:Y:S02]  /*4f40*/  UIADD3 UR12, UPT, UPT, UR6, 0x100, URZ ;  /* 0x00000100060c7890 */ /* 0x000fe4000fffe0ff */
[----:B------:R-:W-:Y:S01]  /*4f50*/  UIADD3 UR10, UPT, UPT, UR6, 0x200, URZ ;  /* 0x00000200060a7890 */ /* 0x000fe2000fffe0ff */
[C---:B------:R-:W-:Y:S01]  /*4f60*/  R2UR UR21, R0.reuse ;  /* 0x00000000001572ca */ /* 0x040fe200000e0000 */
[----:B------:R-:W-:Y:S01]  /*4f70*/  UMOV UR27, 0x8200490 ;  /* 0x08200490001b7882 */ /* 0x000fe20000000000 */
[----:B------:R-:W-:Y:S01]  /*4f80*/  UMOV UR7, 0xc0004010 ;  /* 0xc000401000077882 */ /* 0x000fe20000000000 */
[----:B------:R-:W-:Y:S01]  /*4f90*/  UMOV UR14, 0x0 ;  /* 0x00000000000e7882 */ /* 0x000fe20000000000 */
[----:B------:R-:W-:Y:S01]  /*4fa0*/  UMOV UR15, 0x8200490 ;  /* 0x08200490000f7882 */ /* 0x000fe20000000000 */
[----:B------:R-:W-:Y:S01]  /*4fb0*/  UMOV UR13, 0xc0004010 ;  /* 0xc0004010000d7882 */ /* 0x000fe20000000000 */
[----:B------:R-:W-:Y:S01]  /*4fc0*/  UMOV UR18, UR36 ;  /* 0x0000002400127c82 */ /* 0x000fe20008000000 */
[----:B------:R2:W-:Y:S01]  /*4fd0*/  UTCHMMA gdesc[UR40], gdesc[UR6], tmem[UR17], tmem[UR26], idesc[UR27], !UPT ;  /* 0x00ff1a06280075ea */ /* 0x0005e2000f800011 */
[----:B------:R-:W-:Y:S01]  /*4fe0*/  UMOV UR19, 0xc0004010 ;  /* 0xc000401000137882 */ /* 0x000fe20000000000 */
[----:B------:R-:W-:Y:S01]  /*4ff0*/  R2UR UR20, R0 ;  /* 0x00000000001472ca */ /* 0x000fe200000e0000 */
[----:B------:R-:W-:Y:S03]  /*5000*/  UMOV UR11, 0xc0004010 ;  /* 0xc0004010000b7882 */ /* 0x000fe60000000000 */
[----:B------:R3:W-:Y:S01]  /*5010*/  UTCHMMA gdesc[UR18], gdesc[UR12], tmem[UR21], tmem[UR14], idesc[UR15], UPT ;  /* 0x00ff0e0c120075ea */ /* 0x0007e2000b800015 */
[----:B--2---:R-:W-:Y:S01]  /*5020*/  UIADD3 UR26, UPT, UPT, UR8, 0x1, URZ ;  /* 0x00000001081a7890 */ /* 0x004fe2000fffe0ff */
[----:B------:R-:W-:Y:S01]  /*5030*/  UMOV UR6, 0x0 ;  /* 0x0000000000067882 */ /* 0x000fe20000000000 */
[----:B------:R-:W-:Y:S01]  /*5040*/  UMOV UR7, 0x8200490 ;  /* 0x0820049000077882 */ /* 0x000fe20000000000 */
[----:B---3--:R-:W-:Y:S01]  /*5050*/  UMOV UR14, UR34 ;  /* 0x00000022000e7c82 */ /* 0x008fe20008000000 */
[----:B------:R-:W-:Y:S04]  /*5060*/  UMOV UR15, 0xc0004010 ;  /* 0xc0004010000f7882 */ /* 0x000fe80000000000 */
[----:B------:R2:W-:Y:S01]  /*5070*/  UTCHMMA gdesc[UR14], gdesc[UR10], tmem[UR20], tmem[UR6], idesc[UR7], UPT ;  /* 0x00ff060a0e0075ea */ /* 0x0005e2000b800014 */
[----:B------:R-:W-:Y:S05]  /*5080*/  @!P1 BRA `(.L_x_115) ;  /* 0x0000000000049947 */ /* 0x000fea0003800000 */
[----:B--2---:R-:W-:Y:S05]  /*5090*/  BPT.TRAP 0x1 ;  /* 0x000000040000795c */ /* 0x004fea0000300000 */
.L_x_115:
[----:B--2---:R-:W-:Y:S09]  /*50a0*/  UIADD3 UR6, UPT, UPT, UR16, 0x1f850, URZ ;  /* 0x0001f85010067890 */ /* 0x004ff2000fffe0ff */
[----:B------:R2:W-:Y:S01]  /*50b0*/  UTCBAR [UR6], URZ ;  /* 0x000000ff060073e9 */ /* 0x0005e200080000ff */
[----:B------:R-:W-:Y:S05]  /*50c0*/  @!P1 BRA `(.L_x_116) ;  /* 0x0000000000049947 */ /* 0x000fea0003800000 */
[----:B--2---:R-:W-:Y:S05]  /*50d0*/  BPT.TRAP 0x1 ;  /* 0x000000040000795c */ /* 0x004fea0000300000 */
.L_x_116:
[----:B-1----:R-:W-:Y:S04]  /*50e0*/  SHF.L.U32 R2, R12, 0x1f, RZ ;  /* 0x0000001f0c027819 */ /* 0x002fe800000006ff */
[----:B------:R-:W1:Y:S02]  /*50f0*/  SYNCS.PHASECHK.TRANS64.TRYWAIT P0, [UR16+0x1f890], R2 ;  /* 0x01f89002ff0075a7 */ /* 0x000e640008001110 */
[----:B-1----:R-:W-:Y:S05]  /*5100*/  @!P0 BRA `(.L_x_117) ;  /* 0x0000008800088947 */ /* 0x002fea0003800000 */
.L_x_263:
[----:B------:R-:W-:Y:S05]  /*5110*/  @!P1 BRA `(.L_x_118) ;  /* 0x0000000000049947 */ /* 0x000fea0003800000 */
[----:B--2---:R-:W-:Y:S05]  /*5120*/  BPT.TRAP 0x1 ;  /* 0x000000040000795c */ /* 0x004fea0000300000 */
.L_x_118:
[----:B------:R-:W-:Y:S01]  /*5130*/  SHF.L.U32 R5, R11, 0x1f, RZ ;  /* 0x0000001f0b057819 */ /* 0x000fe200000006ff */
[----:B-1----:R-:W-:Y:S01]  /*5140*/  IMAD.MOV.U32 R2, RZ, RZ, 0x60 ;  /* 0x00000060ff027424 */ /* 0x002fe200078e00ff */
[----:B------:R-:W-:Y:S02]  /*5150*/  MOV R0, 0x60 ;  /* 0x0000006000007802 */ /* 0x000fe40000000f00 */
[----:B------:R-:W1:Y:S02]  /*5160*/  SYNCS.PHASECHK.TRANS64.TRYWAIT P0, [UR16+0x1f868], R5 ;  /* 0x01f86805ff0075a7 */ /* 0x000e640008001110 */
[----:B-1----:R-:W-:Y:S05]  /*5170*/  @!P0 BRA `(.L_x_119) ;  /* 0x0000008800048947 */ /* 0x002fea0003800000 */
.L_x_265:
[----:B------:R-:W-:Y:S01]  /*5180*/  UIADD3 UR14, UPT, UPT, UR22, 0x80, URZ ;  /* 0x00000080160e7890 */ /* 0x000fe2000fffe0ff */
[----:B------:R-:W-:Y:S01]  /*5190*/  R2UR UR8, R2 ;  /* 0x00000000020872ca */ /* 0x000fe200000e0000 */
[----:B--2---:R-:W-:Y:S01]  /*51a0*/  UIADD3 UR6, UPT, UPT, UR24, 0x20, URZ ;  /* 0x0000002018067890 */ /* 0x004fe2000fffe0ff */
[----:B------:R-:W-:Y:S01]  /*51b0*/  R2UR UR18, R0 ;  /* 0x00000000001272ca */ /* 0x000fe200000e0000 */
[----:B------:R-:W-:Y:S01]  /*51c0*/  UIADD3 UR12, UPT, UPT, UR22, 0x100, URZ ;  /* 0x00000100160c7890 */ /* 0x000fe2000fffe0ff */
[----:B------:R-:W-:Y:S01]  /*51d0*/  IMAD.MOV.U32 R0, RZ, RZ, 0x60 ;  /* 0x00000060ff007424 */ /* 0x000fe200078e00ff */
[----:B------:R-:W-:Y:S01]  /*51e0*/  UMOV UR10, 0x0 ;  /* 0x00000000000a7882 */ /* 0x000fe20000000000 */
[----:B------:R-:W-:Y:S01]  /*51f0*/  UMOV UR11, 0x80d8490 ;  /* 0x080d8490000b7882 */ /* 0x000fe20000000000 */
[----:B------:R-:W-:Y:S01]  /*5200*/  UMOV UR20, 0x0 ;  /* 0x0000000000147882 */ /* 0x000fe20000000000 */
[----:B------:R-:W-:Y:S01]  /*5210*/  UMOV UR21, 0x80d8490 ;  /* 0x080d849000157882 */ /* 0x000fe20000000000 */
[----:B------:R-:W-:Y:S01]  /*5220*/  UMOV UR15, 0x40004040 ;  /* 0x40004040000f7882 */ /* 0x000fe20000000000 */
[----:B------:R-:W-:Y:S01]  /*5230*/  UMOV UR7, 0xc0004010 ;  /* 0xc000401000077882 */ /* 0x000fe20000000000 */
[C---:B------:R-:W-:Y:S01]  /*5240*/  R2UR UR17, R0.reuse ;  /* 0x00000000001172ca */ /* 0x040fe200000e0000 */
[----:B------:R-:W-:Y:S01]  /*5250*/  UMOV UR13, 0x40004040 ;  /* 0x40004040000d7882 */ /* 0x000fe20000000000 */
[----:B------:R2:W-:Y:S01]  /*5260*/  UTCHMMA gdesc[UR22], gdesc[UR24], tmem[UR8], tmem[UR10], idesc[UR11], !UPT ;  /* 0x00ff0a18160075ea */ /* 0x0005e2000f800008 */
[----:B------:R-:W-:Y:S01]  /*5270*/  UMOV UR19, 0x80d8490 ;  /* 0x080d849000137882 */ /* 0x000fe20000000000 */
[----:B------:R3:W-:Y:S01]  /*5280*/  UTCHMMA gdesc[UR14], gdesc[UR6], tmem[UR18], tmem[UR20], idesc[UR21], UPT ;  /* 0x00ff14060e0075ea */ /* 0x0007e2000b800012 */
[----:B--2---:R-:W-:Y:S01]  /*5290*/  UIADD3 UR10, UPT, UPT, UR24, 0x40, URZ ;  /* 0x00000040180a7890 */ /* 0x004fe2000fffe0ff */
[C---:B------:R-:W-:Y:S01]  /*52a0*/  R2UR UR8, R0.reuse ;  /* 0x00000000000872ca */ /* 0x040fe200000e0000 */
[----:B---3--:R-:W-:Y:S02]  /*52b0*/  UIADD3 UR14, UPT, UPT, UR22, 0x180, URZ ;  /* 0x00000180160e7890 */ /* 0x008fe4000fffe0ff */
[----:B------:R-:W-:Y:S01]  /*52c0*/  UIADD3 UR6, UPT, UPT, UR24, 0x60, URZ ;  /* 0x0000006018067890 */ /* 0x000fe2000fffe0ff */
[----:B------:R-:W-:Y:S01]  /*52d0*/  UMOV UR11, 0xc0004010 ;  /* 0xc0004010000b7882 */ /* 0x000fe20000000000 */
[----:B------:R-:W-:Y:S03]  /*52e0*/  UMOV UR18, 0x0 ;  /* 0x0000000000127882 */ /* 0x000fe60000000000 */
[----:B------:R2:W-:Y:S05]  /*52f0*/  UTCHMMA gdesc[UR12], gdesc[UR10], tmem[UR17], tmem[UR20], idesc[UR21], UPT ;  /* 0x00ff140a0c0075ea */ /* 0x0005ea000b800011 */
[----:B------:R3:W-:Y:S01]  /*5300*/  UTCHMMA gdesc[UR14], gdesc[UR6], tmem[UR8], tmem[UR18], idesc[UR19], UPT ;  /* 0x00ff12060e0075ea */ /* 0x0007e2000b800008 */
[----:B--2---:R-:W-:Y:S02]  /*5310*/  UIADD3 UR12, UPT, UPT, UR22, 0x200, URZ ;  /* 0x00000200160c7890 */ /* 0x004fe4000fffe0ff */
[----:B------:R-:W-:Y:S02]  /*5320*/  UIADD3 UR10, UPT, UPT, UR24, 0x80, URZ ;  /* 0x00000080180a7890 */ /* 0x000fe4000fffe0ff */
[----:B---3--:R-:W-:Y:S01]  /*5330*/  UIADD3 UR6, UPT, UPT, UR22, 0x280, URZ ;  /* 0x0000028016067890 */ /* 0x008fe2000fffe0ff */
[C---:B------:R-:W-:Y:S01]  /*5340*/  R2UR UR18, R0.reuse ;  /* 0x00000000001272ca */ /* 0x040fe200000e0000 */
[----:B------:R-:W-:Y:S01]  /*5350*/  UMOV UR7, 0x40004040 ;  /* 0x4000404000077882 */ /* 0x000fe20000000000 */
[----:B------:R-:W-:Y:S11]  /*5360*/  R2UR UR14, R0 ;  /* 0x00000000000e72ca */ /* 0x000ff600000e0000 */
[----:B------:R2:W-:Y:S01]  /*5370*/  UTCHMMA gdesc[UR12], gdesc[UR10], tmem[UR18], tmem[UR20], idesc[UR21], UPT ;  /* 0x00ff140a0c0075ea */ /* 0x0005e2000b800012 */
[----:B------:R3:W-:Y:S01]  /*5380*/  UTCHMMA gdesc[UR6], gdesc[UR64], tmem[UR17], tmem[UR20], idesc[UR21], UPT ;  /* 0x00ff1440060075ea */ /* 0x0007e2000b800011 */
[----:B--2---:R-:W-:Y:S01]  /*5390*/  UMOV UR12, 0x0 ;  /* 0x00000000000c7882 */ /* 0x004fe20000000000 */
[----:B------:R-:W-:Y:S01]  /*53a0*/  UMOV UR13, 0x80d8490 ;  /* 0x080d8490000d7882 */ /* 0x000fe20000000000 */
[----:B------:R-:W-:Y:S01]  /*53b0*/  UMOV UR10, 0x0 ;  /* 0x00000000000a7882 */ /* 0x000fe20000000000 */
[----:B------:R-:W-:Y:S01]  /*53c0*/  UMOV UR11, 0x80d8490 ;  /* 0x080d8490000b7882 */ /* 0x000fe20000000000 */
[----:B------:R3:W-:Y:S01]  /*53d0*/  UTCHMMA gdesc[UR58], gdesc[UR62], tmem[UR14], tmem[UR12], idesc[UR13], UPT ;  /* 0x00ff0c3e3a0075ea */ /* 0x0007e2000b80000e */
[----:B------:R3:W-:Y:S01]  /*53e0*/  UTCHMMA gdesc[UR56], gdesc[UR60], tmem[UR8], tmem[UR10], idesc[UR11], UPT ;  /* 0x00ff0a3c380075ea */ /* 0x0007e2000b800008 */
[----:B------:R-:W-:Y:S05]  /*53f0*/  @!P1 BRA `(.L_x_120) ;  /* 0x0000000000049947 */ /* 0x000fea0003800000 */
[----:B---3--:R-:W-:Y:S05]  /*5400*/  BPT.TRAP 0x1 ;  /* 0x000000040000795c */ /* 0x008fea0000300000 */
.L_x_120:
[----:B------:R-:W-:Y:S01]  /*5410*/  ELECT P2, URZ, PT ;  /* 0x0000000000ff782f */ /* 0x000fe20003840000 */
[----:B------:R-:W-:Y:S01]  /*5420*/  IMAD.MOV.U32 R0, RZ, RZ, RZ ;  /* 0x000000ffff007224 */ /* 0x000fe200078e00ff */
[----:B---3--:R-:W-:Y:S01]  /*5430*/  UIADD3 UR8, UPT, UPT, UR16, 0x1f870, URZ ;  /* 0x0001f87010087890 */ /* 0x008fe2000fffe0ff */
[----:B------:R-:W-:Y:S01]  /*5440*/  BSSY.RECONVERGENT B0, `(.L_x_121) ;  /* 0x000002a000007945 */ /* 0x000fe20003800200 */
[----:B------:R-:W-:Y:S01]  /*5450*/  UIMAD UR6, UR9, 0x300, UR5 ;  /* 0x00000300090678a4 */ /* 0x000fe2000f8e0205 */
[----:B------:R-:W-:Y:S01]  /*5460*/  LOP3.LUT R10, R10, 0x1, RZ, 0x3c, !PT ;  /* 0x000000010a0a7812 */ /* 0x000fe200078e3cff */
[----:B------:R-:W-:Y:S01]  /*5470*/  UMOV UR12, 0x0 ;  /* 0x00000000000c7882 */ /* 0x000fe20000000000 */
[C---:B------:R-:W-:Y:S01]  /*5480*/  R2UR UR10, R0.reuse ;  /* 0x00000000000a72ca */ /* 0x040fe200000e0000 */
[----:B------:R-:W-:Y:S01]  /*5490*/  UIADD3 UR14, UPT, UPT, UR6, 0x20, URZ ;  /* 0x00000020060e7890 */ /* 0x000fe2000fffe0ff */
[C---:B------:R-:W-:Y:S01]  /*54a0*/  R2UR UR18, R0.reuse ;  /* 0x00000000001272ca */ /* 0x040fe200000e0000 */
[----:B------:R-:W-:Y:S01]  /*54b0*/  UMOV UR13, 0x80d0490 ;  /* 0x080d0490000d7882 */ /* 0x000fe20000000000 */
[----:B------:R2:W-:Y:S01]  /*54c0*/  UTCBAR [UR8], URZ ;  /* 0x000000ff080073e9 */ /* 0x0005e200080000ff */
[----:B------:R-:W-:Y:S01]  /*54d0*/  UMOV UR7, 0xc0004010 ;  /* 0xc000401000077882 */ /* 0x000fe20000000000 */
[----:B------:R-:W-:Y:S01]  /*54e0*/  @P2 ISETP.NE.U32.AND P0, PT, R13, RZ, PT ;  /* 0x000000ff0d00220c */ /* 0x000fe20003f05070 */
[----:B------:R-:W-:Y:S01]  /*54f0*/  UMOV UR20, 0x0 ;  /* 0x0000000000147882 */ /* 0x000fe20000000000 */
[----:B------:R-:W-:Y:S01]  /*5500*/  UMOV UR21, 0x80d0490 ;  /* 0x080d049000157882 */ /* 0x000fe20000000000 */
[----:B------:R-:W-:Y:S01]  /*5510*/  UMOV UR15, 0xc0004010 ;  /* 0xc0004010000f7882 */ /* 0x000fe20000000000 */
[C---:B------:R-:W-:Y:S01]  /*5520*/  R2UR UR17, R0.reuse ;  /* 0x00000000001172ca */ /* 0x040fe200000e0000 */
[----:B------:R-:W-:Y:S01]  /*5530*/  UMOV UR19, 0x80d0490 ;  /* 0x080d049000137882 */ /* 0x000fe20000000000 */
[----:B------:R-:W-:Y:S07]  /*5540*/  UMOV UR11, 0xc0004010 ;  /* 0xc0004010000b7882 */ /* 0x000fee0000000000 */
[----:B------:R-:W-:Y:S05]  /*5550*/  @P2 VOTEU.ANY UP1, P0 ;  /* 0x0000000000ff2886 */ /* 0x000fea0000020100 */
[----:B------:R3:W-:Y:S01]  /*5560*/  UTCHMMA gdesc[UR32], gdesc[UR6], tmem[UR10], tmem[UR12], idesc[UR13], UP1 ;  /* 0x00ff0c06200075ea */ /* 0x0007e2000880000a */
[----:B------:R4:W-:Y:S01]  /*5570*/  UTCHMMA gdesc[UR54], gdesc[UR14], tmem[UR18], tmem[UR20], idesc[UR21], UPT ;  /* 0x00ff140e360075ea */ /* 0x0009e2000b800012 */
[C---:B--2---:R-:W-:Y:S01]  /*5580*/  R2UR UR8, R0.reuse ;  /* 0x00000000000872ca */ /* 0x044fe200000e0000 */
[----:B---3--:R-:W-:Y:S01]  /*5590*/  UIADD3 UR12, UPT, UPT, UR6, 0x40, URZ ;  /* 0x00000040060c7890 */ /* 0x008fe2000fffe0ff */
[C---:B------:R-:W-:Y:S01]  /*55a0*/  R2UR UR7, R0.reuse ;  /* 0x00000000000772ca */ /* 0x040fe200000e0000 */
[----:B------:R-:W-:Y:S02]  /*55b0*/  UIADD3 UR10, UPT, UPT, UR6, 0x60, URZ ;  /* 0x00000060060a7890 */ /* 0x000fe4000fffe0ff */
[----:B----4-:R-:W-:Y:S01]  /*55c0*/  UIADD3 UR14, UPT, UPT, UR6, 0x80, URZ ;  /* 0x00000080060e7890 */ /* 0x010fe2000fffe0ff */
[----:B------:R-:W-:Y:S01]  /*55d0*/  UMOV UR18, 0x0 ;  /* 0x0000000000127882 */ /* 0x000fe20000000000 */
[----:B------:R-:W-:Y:S03]  /*55e0*/  UMOV UR13, 0xc0004010 ;  /* 0xc0004010000d7882 */ /* 0x000fe60000000000 */
[----:B------:R2:W-:Y:S03]  /*55f0*/  UTCHMMA gdesc[UR52], gdesc[UR12], tmem[UR17], tmem[UR18], idesc[UR19], UPT ;  /* 0x00ff120c340075ea */ /* 0x0005e6000b800011 */
[----:B------:R3:W-:Y:S02]  /*5600*/  UTCHMMA gdesc[UR50], gdesc[UR10], tmem[UR8], tmem[UR20], idesc[UR21], UPT ;  /* 0x00ff140a320075ea */ /* 0x0007e4000b800008 */
[----:B------:R4:W-:Y:S01]  /*5610*/  UTCHMMA gdesc[UR48], gdesc[UR14], tmem[UR7], tmem[UR18], idesc[UR19], UPT ;  /* 0x00ff120e300075ea */ /* 0x0009e2000b800007 */
[----:B--2---:R-:W-:Y:S02]  /*5620*/  UIADD3 UR12, UPT, UPT, UR6, 0xa0, URZ ;  /* 0x000000a0060c7890 */ /* 0x004fe4000fffe0ff */
[----:B---3--:R-:W-:Y:S02]  /*5630*/  UIADD3 UR10, UPT, UPT, UR6, 0xc0, URZ ;  /* 0x000000c0060a7890 */ /* 0x008fe4000fffe0ff */
[----:B------:R-:W-:Y:S01]  /*5640*/  UIADD3 UR6, UPT, UPT, UR6, 0xe0, URZ ;  /* 0x000000e006067890 */ /* 0x000fe2000fffe0ff */
[----:B----4-:R-:W-:Y:S01]  /*5650*/  R2UR UR18, R0 ;  /* 0x00000000001272ca */ /* 0x010fe200000e0000 */
[----:B------:R-:W-:Y:S01]  /*5660*/  UMOV UR14, 0x0 ;  /* 0x00000000000e7882 */ /* 0x000fe20000000000 */
[----:B------:R-:W-:Y:S01]  /*5670*/  UMOV UR15, 0x80d0490 ;  /* 0x080d0490000f7882 */ /* 0x000fe20000000000 */
[----:B------:R-:W-:Y:S10]  /*5680*/  UMOV UR7, 0xc0004010 ;  /* 0xc000401000077882 */ /* 0x000ff40000000000 */
[----:B------:R2:W-:Y:S01]  /*5690*/  UTCHMMA gdesc[UR46], gdesc[UR12], tmem[UR18], tmem[UR20], idesc[UR21], UPT ;  /* 0x00ff140c2e0075ea */ /* 0x0005e2000b800012 */
[----:B------:R2:W-:Y:S01]  /*56a0*/  UTCHMMA gdesc[UR44], gdesc[UR10], tmem[UR17], tmem[UR20], idesc[UR21], UPT ;  /* 0x00ff140a2c0075ea */ /* 0x0005e2000b800011 */
[----:B------:R2:W-:Y:S01]  /*56b0*/  UTCHMMA gdesc[UR42], gdesc[UR6], tmem[UR8], tmem[UR14], idesc[UR15], UPT ;  /* 0x00ff0e062a0075ea */ /* 0x0005e2000b800008 */
[----:B------:R-:W-:Y:S05]  /*56c0*/  @!P3 BRA `(.L_x_122) ;  /* 0x000000000004b947 */ /* 0x000fea0003800000 */
[----:B--2---:R-:W-:Y:S05]  /*56d0*/  BPT.TRAP 0x1 ;  /* 0x000000040000795c */ /* 0x004fea0000300000 */
.L_x_122:
[----:B--2---:R-:W-:Y:S05]  /*56e0*/  BSYNC.RECONVERGENT B0 ;  /* 0x0000000000007941 */ /* 0x004fea0003800200 */
.L_x_121:
[----:B------:R-:W-:Y:S02]  /*56f0*/  ULEA UR7, UR9, UR16, 0x3 ;  /* 0x0000001009077291 */ /* 0x000fe4000f8e18ff */
[----:B------:R-:W-:Y:S02]  /*5700*/  UIADD3 UR9, UPT, UPT, UR9, 0x1, URZ ;  /* 0x0000000109097890 */ /* 0x000fe4000fffe0ff */
[----:B------:R-:W-:Y:S02]  /*5710*/  UIADD3 UR6, UPT, UPT, UR7, 0x1f810, URZ ;  /* 0x0001f81007067890 */ /* 0x000fe4000fffe0ff */
[----:B------:R-:W-:Y:S04]  /*5720*/  UISETP.NE.AND UP1, UPT, UR9, 0x2, UPT ;  /* 0x000000020900788c */ /* 0x000fe8000bf25270 */
[----:B------:R-:W-:Y:S03]  /*5730*/  USEL UR9, UR9, URZ, UP1 ;  /* 0x000000ff09097287 */ /* 0x000fe60008800000 */
[----:B------:R2:W-:Y:S01]  /*5740*/  UTCBAR [UR6], URZ ;  /* 0x000000ff060073e9 */ /* 0x0005e200080000ff */
[----:B------:R-:W-:Y:S08]  /*5750*/  @!P1 BRA `(.L_x_123) ;  /* 0x0000000000049947 */ /* 0x000ff00003800000 */
[----:B--2---:R-:W-:Y:S05]  /*5760*/  BPT.TRAP 0x1 ;  /* 0x000000040000795c */ /* 0x004fea0000300000 */
.L_x_123:
[----:B------:R-:W-:Y:S01]  /*5770*/  LOP3.LUT R12, R12, 0x1, RZ, 0x3c, !PT ;  /* 0x000000010c0c7812 */ /* 0x000fe200078e3cff */
[----:B--2---:R-:W-:Y:S09]  /*5780*/  UIADD3 UR6, UPT, UPT, UR16, 0x1f898, URZ ;  /* 0x0001f89810067890 */ /* 0x004ff2000fffe0ff */
[----:B------:R2:W-:Y:S01]  /*5790*/  UTCBAR [UR6], URZ ;  /* 0x000000ff060073e9 */ /* 0x0005e200080000ff */
[----:B------:R-:W-:Y:S05]  /*57a0*/  @!P1 BRA `(.L_x_124) ;  /* 0x0000000000049947 */ /* 0x000fea0003800000 */
[----:B--2---:R-:W-:Y:S05]  /*57b0*/  BPT.TRAP 0x1 ;  /* 0x000000040000795c */ /* 0x004fea0000300000 */
.L_x_124:
[----:B------:R-:W-:Y:S04]  /*57c0*/  SHF.L.U32 R2, R10, 0x1f, RZ ;  /* 0x0000001f0a027819 */ /* 0x000fe800000006ff */
[----:B------:R-:W3:Y:S02]  /*57d0*/  SYNCS.PHASECHK.TRANS64.TRYWAIT P0, [UR16+0x1f878], R2 ;  /* 0x01f87802ff0075a7 */ /* 0x000ee40008001110 */
[----:B---3--:R-:W-:Y:S05]  /*57e0*/  @!P0 BRA `(.L_x_125) ;  /* 0x0000008000808947 */ /* 0x008fea0003800000 */
.L_x_267:
[----:B------:R-:W-:Y:S05]  /*57f0*/  BRA.U !UP0, `(.L_x_126) ;  /* 0x0000000108047547 */ /* 0x000fea000b800000 */
[----:B--2---:R-:W-:Y:S05]  /*5800*/  BPT.TRAP 0x1 ;  /* 0x000000040000795c */ /* 0x004fea0000300000 */
.L_x_126:
[----:B-1----:R-:W-:Y:S01]  /*5810*/  SHF.L.U32 R5, R7, 0x1f, RZ ;  /* 0x0000001f07057819 */ /* 0x002fe200000006ff */
[----:B---3--:R-:W-:Y:S02]  /*5820*/  HFMA2 R0, -RZ, RZ, 0, 5.7220458984375e-06 ;  /* 0x00000060ff007431 */ /* 0x008fe400000001ff */
[----:B------:R-:W-:Y:S01]  /*5830*/  IMAD.MOV.U32 R2, RZ, RZ, 0x60 ;  /* 0x00000060ff027424 */ /* 0x000fe200078e00ff */
[----:B------:R-:W1:Y:S02]  /*5840*/  SYNCS.PHASECHK.TRANS64.TRYWAIT P0, [UR16+0x1f820], R5 ;  /* 0x01f82005ff0075a7 */ /* 0x000e640008001110 */
[----:B-1----:R-:W-:Y:S05]  /*5850*/  @!P0 BRA `(.L_x_127) ;  /* 0x00000080007c8947 */ /* 0x002fea0003800000 */
.L_x_269:
[----:B------:R-:W-:Y:S01]  /*5860*/  R2UR UR11, R2 ;  /* 0x00000000020b72ca */ /* 0x000fe200000e0000 */
[----:B------:R-:W-:Y:S01]  /*5870*/  UMOV UR18, 0x0 ;  /* 0x0000000000127882 */ /* 0x000fe20000000000 */
[----:B------:R-:W-:Y:S01]  /*5880*/  R2UR UR12, R16 ;  /* 0x00000000100c72ca */ /* 0x000fe200000e0000 */
[----:B------:R-:W-:Y:S01]  /*5890*/  UMOV UR19, 0x8200490 ;  /* 0x0820049000137882 */ /* 0x000fe20000000000 */
[----:B------:R-:W-:Y:S01]  /*58a0*/  R2UR UR13, R17 ;  /* 0x00000000110d72ca */ /* 0x000fe200000e0000 */
[----:B------:R-:W-:Y:S01]  /*58b0*/  UMOV UR14, 0x0 ;  /* 0x00000000000e7882 */ /* 0x000fe20000000000 */
[----:B------:R-:W-:Y:S01]  /*58c0*/  R2UR UR10, R0 ;  /* 0x00000000000a72ca */ /* 0x000fe200000e0000 */
[----:B------:R-:W-:Y:S01]  /*58d0*/  UMOV UR15, 0x8200490 ;  /* 0x08200490000f7882 */ /* 0x000fe20000000000 */
[----:B------:R-:W-:Y:S01]  /*58e0*/  R2UR UR20, R14 ;  /* 0x000000000e1472ca */ /* 0x000fe200000e0000 */
[----:B------:R-:W-:Y:S01]  /*58f0*/  IMAD.MOV.U32 R2, RZ, RZ, 0x60 ;  /* 0x00000060ff027424 */ /* 0x000fe200078e00ff */
[----:B------:R-:W-:Y:S01]  /*5900*/  R2UR UR21, R15 ;  /* 0x000000000f1572ca */ /* 0x000fe200000e0000 */
[----:B--2---:R-:W-:Y:S02]  /*5910*/  UIADD3 UR6, UPT, UPT, UR30, 0x200, URZ ;  /* 0x000002001e067890 */ /* 0x004fe4000fffe0ff */
[----:B------:R2:W-:Y:S01]  /*5920*/  UTCHMMA gdesc[UR38], gdesc[UR30], tmem[UR11], tmem[UR18], idesc[UR19], !UPT ;  /* 0x00ff121e260075ea */ /* 0x0005e2000f80000b */
[----:B------:R-:W-:Y:S01]  /*5930*/  R2UR UR8, R2 ;  /* 0x00000000020872ca */ /* 0x000fe200000e0000 */
[----:B------:R-:W-:Y:S01]  /*5940*/  UMOV UR7, 0xc0004010 ;  /* 0xc000401000077882 */ /* 0x000fe20000000000 */
[----:B--2---:R-:W-:Y:S02]  /*5950*/  R2UR UR18, R18 ;  /* 0x00000000121272ca */ /* 0x004fe400000e0000 */
[----:B------:R-:W-:Y:S11]  /*5960*/  R2UR UR19, R19 ;  /* 0x00000000131372ca */ /* 0x000ff600000e0000 */
[----:B------:R-:W-:Y:S02]  /*5970*/  @!UPT UIADD3 URZ, UPT, UPT, URZ, URZ, URZ ;  /* 0x000000fffffff290 */ /* 0x000fe4000fffe0ff */
[----:B------:R2:W-:Y:S02]  /*5980*/  UTCHMMA gdesc[UR12], gdesc[UR18], tmem[UR10], tmem[UR14], idesc[UR15], UPT ;  /* 0x00ff0e120c0075ea */ /* 0x0005e4000b80000a */
[----:B--2---:R-:W-:Y:S01]  /*5990*/  UMOV UR12, 0x0 ;  /* 0x00000000000c7882 */ /* 0x004fe20000000000 */
[----:B------:R-:W-:Y:S02]  /*59a0*/  UMOV UR13, 0x8200490 ;  /* 0x08200490000d7882 */ /* 0x000fe40000000000 */
[----:B------:R2:W-:Y:S01]  /*59b0*/  UTCHMMA gdesc[UR20], gdesc[UR6], tmem[UR8], tmem[UR12], idesc[UR13], UPT ;  /* 0x00ff0c06140075ea */ /* 0x0005e2000b800008 */
[----:B------:R-:W-:Y:S05]  /*59c0*/  @!P1 BRA `(.L_x_128) ;  /* 0x0000000000049947 */ /* 0x000fea0003800000 */
[----:B--2---:R-:W-:Y:S05]  /*59d0*/  BPT.TRAP 0x1 ;  /* 0x000000040000795c */ /* 0x004fea0000300000 */
.L_x_128:
[----:B--2---:R-:W-:Y:S09]  /*59e0*/  UIADD3 UR6, UPT, UPT, UR16, 0x1f860, URZ ;  /* 0x0001f86010067890 */ /* 0x004ff2000fffe0ff */
[----:B------:R2:W-:Y:S01]  /*59f0*/  UTCBAR [UR6], URZ ;  /* 0x000000ff060073e9 */ /* 0x0005e200080000ff */
[----:B------:R-:W-:Y:S05]  /*5a00*/  @!P1 BRA `(.L_x_129) ;  /* 0x0000000000049947 */ /* 0x000fea0003800000 */
[----:B--2---:R-:W-:Y:S05]  /*5a10*/  BPT.TRAP 0x1 ;  /* 0x000000040000795c */ /* 0x004fea0000300000 */
.L_x_129:
[----:B-1----:R-:W-:Y:S01]  /*5a20*/  SHF.L.U32 R5, R8, 0x1f, RZ ;  /* 0x0000001f08057819 */ /* 0x002fe200000006ff */
[----:B------:R-:W-:Y:S01]  /*5a30*/  IMAD.MOV.U32 R2, RZ, RZ, 0xe0 ;  /* 0x000000e0ff027424 */ /* 0x000fe200078e00ff */
[----:B------:R-:W-:Y:S02]  /*5a40*/  MOV R0, 0x30 ;  /* 0x0000003000007802 */ /* 0x000fe40000000f00 */
[----:B------:R-:W1:Y:S02]  /*5a50*/  SYNCS.PHASECHK.TRANS64.TRYWAIT P0, [UR16+0x1f880], R5 ;  /* 0x01f88005ff0075a7 */ /* 0x000e640008001110 */
[----:B-1----:R-:W-:Y:S05]  /*5a60*/  @!P0 BRA `(.L_x_130) ;  /* 0x0000008000108947 */ /* 0x002fea0003800000 */
.L_x_271:
[----:B------:R-:W-:Y:S01]  /*5a70*/  R2UR UR10, R2 ;  /* 0x00000000020a72ca */ /* 0x000fe200000e0000 */
[----:B------:R-:W-:Y:S01]  /*5a80*/  UMOV UR20, 0x0 ;  /* 0x0000000000147882 */ /* 0x000fe20000000000 */
[----:B------:R-:W-:Y:S01]  /*5a90*/  R2UR UR12, R0 ;  /* 0x00000000000c72ca */ /* 0x000fe200000e0000 */
[----:B------:R-:W-:Y:S01]  /*5aa0*/  UMOV UR21, 0x80d0490 ;  /* 0x080d049000157882 */ /* 0x000fe20000000000 */
[----:B------:R-:W-:Y:S01]  /*5ab0*/  IMAD.MOV.U32 R2, RZ, RZ, 0xe8 ;  /* 0x000000e8ff027424 */ /* 0x000fe200078e00ff */
[----:B--2---:R-:W-:Y:S01]  /*5ac0*/  UIADD3 UR6, UPT, UPT, UR28, 0x20, URZ ;  /* 0x000000201c067890 */ /* 0x004fe2000fffe0ff */
[----:B------:R-:W-:Y:S01]  /*5ad0*/  IMAD.MOV.U32 R0, RZ, RZ, 0x30 ;  /* 0x00000030ff007424 */ /* 0x000fe200078e00ff */
[----:B------:R-:W-:Y:S01]  /*5ae0*/  UMOV UR18, 0x0 ;  /* 0x0000000000127882 */ /* 0x000fe20000000000 */
[----:B------:R-:W-:Y:S01]  /*5af0*/  UMOV UR19, 0x80d0490 ;  /* 0x080d049000137882 */ /* 0x000fe20000000000 */
[----:B------:R-:W-:Y:S01]  /*5b00*/  R2UR UR13, R2 ;  /* 0x00000000020d72ca */ /* 0x000fe200000e0000 */
[----:B------:R-:W-:Y:S01]  /*5b10*/  UMOV UR7, 0xc0004010 ;  /* 0xc000401000077882 */ /* 0x000fe20000000000 */
[C---:B------:R-:W-:Y:S01]  /*5b20*/  R2UR UR14, R0.reuse ;  /* 0x00000000000e72ca */ /* 0x040fe200000e0000 */
[----:B------:R-:W-:Y:S01]  /*5b30*/  IMAD.MOV.U32 R2, RZ, RZ, 0xf0 ;  /* 0x000000f0ff027424 */ /* 0x000fe200078e00ff */
[C---:B------:R-:W-:Y:S01]  /*5b40*/  R2UR UR11, R0.reuse ;  /* 0x00000000000b72ca */ /* 0x040fe200000e0000 */
[----:B-1----:R-:W-:Y:S01]  /*5b50*/  IMAD.MOV.U32 R4, RZ, RZ, 0x30 ;  /* 0x00000030ff047424 */ /* 0x002fe200078e00ff */
[----:B------:R-:W-:Y:S01]  /*5b60*/  R2UR UR15, R0 ;  /* 0x00000000000f72ca */ /* 0x000fe200000e0000 */
[----:B------:R1:W-:Y:S01]  /*5b70*/  UTCHMMA tmem[UR10], gdesc[UR28], tmem[UR12], tmem[UR20], idesc[UR21], UPT ;  /* 0x00ff141c0a0079ea */ /* 0x0003e2000b80000c */
[----:B------:R-:W-:Y:S01]  /*5b80*/  R2UR UR8, R2 ;  /* 0x00000000020872ca */ /* 0x000fe200000e0000 */
[----:B------:R-:W-:Y:S06]  /*5b90*/  IMAD.MOV.U32 R2, RZ, RZ, 0xf8 ;  /* 0x000000f8ff027424 */ /* 0x000fec00078e00ff */
[----:B------:R2:W-:Y:S06]  /*5ba0*/  UTCHMMA tmem[UR13], gdesc[UR6], tmem[UR14], tmem[UR18], idesc[UR19], UPT ;  /* 0x00ff12060d0079ea */ /* 0x0005ec000b80000e */
[----:B------:R3:W-:Y:S01]  /*5bb0*/  UTCHMMA tmem[UR8], gdesc[UR76], tmem[UR11], tmem[UR20], idesc[UR21], UPT ;  /* 0x00ff144c080079ea */ /* 0x0007e2000b80000b */
[----:B-1----:R-:W-:Y:S01]  /*5bc0*/  R2UR UR12, R2 ;  /* 0x00000000020c72ca */ /* 0x002fe200000e0000 */
[----:B------:R-:W-:Y:S01]  /*5bd0*/  IMAD.MOV.U32 R2, RZ, RZ, 0x100 ;  /* 0x00000100ff027424 */ /* 0x000fe200078e00ff */
[----:B------:R-:W-:Y:S01]  /*5be0*/  R2UR UR10, R0 ;  /* 0x00000000000a72ca */ /* 0x000fe200000e0000 */
[----:B------:R-:W-:Y:S03]  /*5bf0*/  IMAD.MOV.U32 R0, RZ, RZ, 0x110 ;  /* 0x00000110ff007424 */ /* 0x000fe600078e00ff */
[----:B--2---:R-:W-:Y:S01]  /*5c00*/  R2UR UR7, R2 ;  /* 0x00000000020772ca */ /* 0x004fe200000e0000 */
[----:B------:R-:W-:Y:S06]  /*5c10*/  IMAD.MOV.U32 R2, RZ, RZ, 0x108 ;  /* 0x00000108ff027424 */ /* 0x000fec00078e00ff */
[----:B------:R1:W-:Y:S01]  /*5c20*/  UTCHMMA tmem[UR12], gdesc[UR74], tmem[UR15], tmem[UR18], idesc[UR19], UPT ;  /* 0x00ff124a0c0079ea */ /* 0x0003e2000b80000f */
[----:B------:R-:W-:Y:S01]  /*5c30*/  R2UR UR13, R2 ;  /* 0x00000000020d72ca */ /* 0x000fe200000e0000 */
[----:B------:R-:W-:Y:S01]  /*5c40*/  IMAD.MOV.U32 R2, RZ, RZ, 0x118 ;  /* 0x00000118ff027424 */ /* 0x000fe200078e00ff */
[----:B---3--:R-:W-:Y:S01]  /*5c50*/  R2UR UR11, R0 ;  /* 0x00000000000b72ca */ /* 0x008fe200000e0000 */
[----:B------:R-:W-:Y:S03]  /*5c60*/  IMAD.MOV.U32 R0, RZ, RZ, 0x30 ;  /* 0x00000030ff007424 */ /* 0x000fe600078e00ff */
[----:B------:R-:W-:Y:S01]  /*5c70*/  R2UR UR6, R2 ;  /* 0x00000000020672ca */ /* 0x000fe200000e0000 */
[----:B------:R2:W-:Y:S01]  /*5c80*/  UTCHMMA tmem[UR7], gdesc[UR72], tmem[UR10], tmem[UR20], idesc[UR21], UPT ;  /* 0x00ff1448070079ea */ /* 0x0005e2000b80000a */
[----:B------:R-:W-:Y:S05]  /*5c90*/  R2UR UR8, R0 ;  /* 0x00000000000872ca */ /* 0x000fea00000e0000 */
[----:B------:R2:W-:Y:S01]  /*5ca0*/  UTCHMMA tmem[UR13], gdesc[UR70], tmem[UR14], tmem[UR18], idesc[UR19], UPT ;  /* 0x00ff12460d0079ea */ /* 0x0005e2000b80000e */
[----:B-1----:R-:W-:Y:S11]  /*5cb0*/  R2UR UR12, R4 ;  /* 0x00000000040c72ca */ /* 0x002ff600000e0000 */
[----:B------:R-:W-:Y:S02]  /*5cc0*/  @!UPT UIADD3 URZ, UPT, UPT, URZ, URZ, URZ ;  /* 0x000000fffffff290 */ /* 0x000fe4000fffe0ff */
[----:B------:R2:W-:Y:S01]  /*5cd0*/  UTCHMMA tmem[UR11], gdesc[UR68], tmem[UR12], tmem[UR20], idesc[UR21], UPT ;  /* 0x00ff14440b0079ea */ /* 0x0005e2000b80000c */
[----:B------:R2:W-:Y:S01]  /*5ce0*/  UTCHMMA tmem[UR6], gdesc[UR66], tmem[UR8], tmem[UR18], idesc[UR19], UPT ;  /* 0x00ff1242060079ea */ /* 0x0005e2000b800008 */
[----:B------:R-:W-:Y:S05]  /*5cf0*/  @!P1 BRA `(.L_x_131) ;  /* 0x0000000000049947 */ /* 0x000fea0003800000 */
[----:B--2---:R-:W-:Y:S05]  /*5d00*/  BPT.TRAP 0x1 ;  /* 0x000000040000795c */ /* 0x004fea0000300000 */
.L_x_131:
[----:B--2---:R-:W-:Y:S09]  /*5d10*/  UIADD3 UR6, UPT, UPT, UR16, 0x1f888, URZ ;  /* 0x0001f88810067890 */ /* 0x004ff2000fffe0ff */
[----:B------:R1:W-:Y:S01]  /*5d20*/  UTCBAR [UR6], URZ ;  /* 0x000000ff060073e9 */ /* 0x0003e200080000ff */
[----:B------:R-:W-:Y:S05]  /*5d30*/  BRA.U !UP0, `(.L_x_132) ;  /* 0x0000000108047547 */ /* 0x000fea000b800000 */
[----:B-1----:R-:W-:Y:S05]  /*5d40*/  BPT.TRAP 0x1 ;  /* 0x000000040000795c */ /* 0x002fea0000300000 */
.L_x_132:
[----:B------:R-:W-:Y:S01]  /*5d50*/  ISETP.GT.U32.AND P0, PT, R77, 0x2, PT ;  /* 0x000000024d00780c */ /* 0x000fe20003f04070 */
[----:B-1----:R-:W-:Y:S01]  /*5d60*/  UIADD3 UR6, UPT, UPT, UR16, 0x1f828, URZ ;  /* 0x0001f82810067890 */ /* 0x002fe2000fffe0ff */
[----:B------:R-:W-:Y:S01]  /*5d70*/  LOP3.LUT R7, R7, 0x1, RZ, 0x3c, !PT ;  /* 0x0000000107077812 */ /* 0x000fe200078e3cff */
[----:B------:R-:W-:Y:S01]  /*5d80*/  UISETP.NE.AND UP1, UPT, UR26, 0x2, UPT ;  /* 0x000000021a00788c */ /* 0x000fe2000bf25270 */
[----:B------:R-:W-:Y:S01]  /*5d90*/  LOP3.LUT R9, R9, 0x1, RZ, 0x3c, !PT ;  /* 0x0000000109097812 */ /* 0x000fe200078e3cff */
[----:B------:R-:W-:Y:S01]  /*5da0*/  IMAD.MOV.U32 R13, RZ, RZ, 0x1 ;  /* 0x00000001ff0d7424 */ /* 0x000fe200078e00ff */
[----:B------:R-:W-:Y:S01]  /*5db0*/  LOP3.LUT R11, R11, 0x1, RZ, 0x3c, !PT ;  /* 0x000000010b0b7812 */ /* 0x000fe200078e3cff */
[----:B------:R-:W-:Y:S01]  /*5dc0*/  USEL UR7, URZ, 0x1, UP1 ;  /* 0x00000001ff077887 */ /* 0x000fe20008800000 */
[----:B------:R-:W-:Y:S01]  /*5dd0*/  LOP3.LUT R8, R8, 0x1, RZ, 0x3c, !PT ;  /* 0x0000000108087812 */ /* 0x000fe200078e3cff */
[----:B------:R-:W-:Y:S01]  /*5de0*/  USEL UR8, UR26, URZ, UP1 ;  /* 0x000000ff1a087287 */ /* 0x000fe20008800000 */
[----:B------:R3:W-:Y:S01]  /*5df0*/  UTCBAR [UR6], URZ ;  /* 0x000000ff060073e9 */ /* 0x0007e200080000ff */
[----:B------:R-:W-:Y:S02]  /*5e00*/  VIADD R77, R77, 0xffffffff ;  /* 0xffffffff4d4d7836 */ /* 0x000fe40000000000 */
[----:B------:R-:W-:Y:S01]  /*5e10*/  LOP3.LUT R6, R6, UR7, RZ, 0x3c, !PT ;  /* 0x0000000706067c12 */ /* 0x000fe2000f8e3cff */
[----:B------:R-:W-:Y:S05]  /*5e20*/  @P0 BRA `(.L_x_133) ;  /* 0xffffffec00f80947 */ /* 0x000fea000383ffff */
.L_x_109:
[----:B------:R-:W-:Y:S05]  /*5e30*/  @!P1 BRA `(.L_x_134) ;  /* 0x0000000000049947 */ /* 0x000fea0003800000 */
[----:B--23--:R-:W-:Y:S05]  /*5e40*/  BPT.TRAP 0x1 ;  /* 0x000000040000795c */ /* 0x00cfea0000300000 */
.L_x_134:
[----:B------:R-:W-:-:S05]  /*5e50*/  HFMA2 R2, -RZ, RZ, 0, 5.9604644775390625e-08 ;  /* 0x00000001ff027431 */ /* 0x000fca00000001ff */
[----:B------:R-:W-:-:S04]  /*5e60*/  SHF.L.U32 R2, R2, 0x1f, RZ ;  /* 0x0000001f02027819 */ /* 0x000fc800000006ff */
[----:B------:R-:W4:Y:S02]  /*5e70*/  SYNCS.PHASECHK.TRANS64.TRYWAIT P0, [UR16+0x1f8b0], R2 ;  /* 0x01f8b002ff0075a7 */ /* 0x000f240008001110 */
[----:B----4-:R-:W-:Y:S05]  /*5e80*/  @!P0 BRA `(.L_x_135) ;  /* 0x0000007c00208947 */ /* 0x010fea0003800000 */
.L_x_273:
[----:B------:R-:W-:Y:S05]  /*5e90*/  @!P1 BRA `(.L_x_136) ;  /* 0x0000000000049947 */ /* 0x000fea0003800000 */
[----:B--23--:R-:W-:Y:S05]  /*5ea0*/  BPT.TRAP 0x1 ;  /* 0x000000040000795c */ /* 0x00cfea0000300000 */
.L_x_136:
[----:B------:R-:W-:-:S09]  /*5eb0*/  UIADD3 UR4, UPT, UPT, UR16, 0x1f8a0, URZ ;  /* 0x0001f8a010047890 */ /* 0x000fd2000fffe0ff */
[----:B------:R1:W-:Y:S01]  /*5ec0*/  UTCBAR [UR4], URZ ;  /* 0x000000ff040073e9 */ /* 0x0003e200080000ff */
[----:B------:R-:W-:Y:S05]  /*5ed0*/  @!P1 BRA `(.L_x_137) ;  /* 0x0000000000049947 */ /* 0x000fea0003800000 */
[----:B-123--:R-:W-:Y:S05]  /*5ee0*/  BPT.TRAP 0x1 ;  /* 0x000000040000795c */ /* 0x00efea0000300000 */
.L_x_137:
[----:B------:R-:W5:Y:S02]  /*5ef0*/  SYNCS.PHASECHK.TRANS64.TRYWAIT P0, [UR16+0x1f8b8], R2 ;  /* 0x01f8b802ff0075a7 */ /* 0x000f640008001110 */
[----:B-----5:R-:W-:Y:S05]  /*5f00*/  @!P0 BRA `(.L_x_138) ;  /* 0x0000007c00188947 */ /* 0x020fea0003800000 */
.L_x_275:
[----:B------:R-:W-:Y:S05]  /*5f10*/  @!P1 BRA `(.L_x_139) ;  /* 0x0000000000049947 */ /* 0x000fea0003800000 */
[----:B-123--:R-:W-:Y:S05]  /*5f20*/  BPT.TRAP 0x1 ;  /* 0x000000040000795c */ /* 0x00efea0000300000 */
.L_x_139:
[----:B------:R-:W-:Y:S01]  /*5f30*/  SHF.L.U32 R12, R12, 0x1f, RZ ;  /* 0x0000001f0c0c7819 */ /* 0x000fe200000006ff */
[----:B------:R-:W-:Y:S01]  /*5f40*/  IMAD.MOV.U32 R4, RZ, RZ, RZ ;  /* 0x000000ffff047224 */ /* 0x000fe200078e00ff */
[----:B------:R-:W-:Y:S02]  /*5f50*/  MOV R3, RZ ;  /* 0x000000ff00037202 */ /* 0x000fe40000000f00 */
[----:B------:R-:W5:Y:S02]  /*5f60*/  SYNCS.PHASECHK.TRANS64.TRYWAIT P0, [UR16+0x1f890], R12 ;  /* 0x01f8900cff0075a7 */ /* 0x000f640008001110 */
[----:B-----5:R-:W-:Y:S05]  /*5f70*/  @!P0 BRA `(.L_x_140) ;  /* 0x0000007c00148947 */ /* 0x020fea0003800000 */
.L_x_277:
[----:B------:R-:W-:Y:S01]  /*5f80*/  ELECT P2, URZ, PT ;  /* 0x0000000000ff782f */ /* 0x000fe20003840000 */
[----:B----4-:R-:W-:Y:S01]  /*5f90*/  IMAD.MOV.U32 R2, RZ, RZ, RZ ;  /* 0x000000ffff027224 */ /* 0x010fe200078e00ff */
[----:B------:R-:W-:Y:S01]  /*5fa0*/  R2UR UR49, R4 ;  /* 0x00000000043172ca */ /* 0x000fe200000e0000 */
[----:B------:R-:W-:Y:S01]  /*5fb0*/  IMAD.MOV.U32 R0, RZ, RZ, RZ ;  /* 0x000000ffff007224 */ /* 0x000fe200078e00ff */
[----:B------:R-:W-:Y:S01]  /*5fc0*/  R2UR UR48, R3 ;  /* 0x00000000033072ca */ /* 0x000fe200000e0000 */
[----:B-1----:R-:W-:Y:S01]  /*5fd0*/  UIMAD UR4, UR9, 0x300, UR5 ;  /* 0x00000300090478a4 */ /* 0x002fe2000f8e0205 */
[----:B------:R-:W-:Y:S01]  /*5fe0*/  R2UR UR47, R2 ;  /* 0x00000000022f72ca */ /* 0x000fe200000e0000 */
[----:B------:R-:W-:Y:S01]  /*5ff0*/  UIADD3 UR26, UPT, UPT, UR32, 0x2, URZ ;  /* 0x00000002201a7890 */ /* 0x000fe2000fffe0ff */
[----:B------:R-:W-:Y:S01]  /*6000*/  R2UR UR46, R0 ;  /* 0x00000000002e72ca */ /* 0x000fe200000e0000 */
[----:B------:R-:W-:Y:S01]  /*6010*/  UIADD3 UR42, UPT, UPT, UR4, 0x20, URZ ;  /* 0x00000020042a7890 */ /* 0x000fe2000fffe0ff */
[----:B------:R-:W-:Y:S01]  /*6020*/  R2UR UR45, R2 ;  /* 0x00000000022d72ca */ /* 0x000fe200000e0000 */
[----:B------:R-:W-:Y:S01]  /*6030*/  UIADD3 UR20, UPT, UPT, UR32, 0x4, URZ ;  /* 0x0000000420147890 */ /* 0x000fe2000fffe0ff */
[----:B------:R-:W-:Y:S01]  /*6040*/  R2UR UR44, R0 ;  /* 0x00000000002c72ca */ /* 0x000fe200000e0000 */
[----:B------:R-:W-:Y:S01]  /*6050*/  UIADD3 UR40, UPT, UPT, UR4, 0x40, URZ ;  /* 0x0000004004287890 */ /* 0x000fe2000fffe0ff */
[----:B------:R-:W-:Y:S01]  /*6060*/  @P2 ISETP.NE.U32.AND P0, PT, R13, RZ, PT ;  /* 0x000000ff0d00220c */ /* 0x000fe20003f05070 */
[----:B------:R-:W-:Y:S01]  /*6070*/  UIADD3 UR18, UPT, UPT, UR32, 0x6, URZ ;  /* 0x0000000620127890 */ /* 0x000fe2000fffe0ff */
[----:B------:R-:W-:Y:S01]  /*6080*/  R2UR UR17, R2 ;  /* 0x00000000021172ca */ /* 0x000fe200000e0000 */
[----:B------:R-:W-:Y:S01]  /*6090*/  UIADD3 UR38, UPT, UPT, UR4, 0x60, URZ ;  /* 0x0000006004267890 */ /* 0x000fe2000fffe0ff */
[----:B--2---:R-:W-:Y:S01]  /*60a0*/  R2UR UR8, R0 ;  /* 0x00000000000872ca */ /* 0x004fe200000e0000 */
[----:B------:R-:W-:-:S02]  /*60b0*/  UIADD3 UR14, UPT, UPT, UR32, 0x400, URZ ;  /* 0x00000400200e7890 */ /* 0x000fc4000fffe0ff */
[----:B------:R-:W-:Y:S02]  /*60c0*/  UIADD3 UR36, UPT, UPT, UR4, 0x80, URZ ;  /* 0x0000008004247890 */ /* 0x000fe4000fffe0ff */
[----:B------:R-:W-:Y:S02]  /*60d0*/  UIADD3 UR12, UPT, UPT, UR32, 0x402, URZ ;  /* 0x00000402200c7890 */ /* 0x000fe4000fffe0ff */
[----:B------:R-:W-:Y:S02]  /*60e0*/  UIADD3 UR34, UPT, UPT, UR4, 0xa0, URZ ;  /* 0x000000a004227890 */ /* 0x000fe4000fffe0ff */
[----:B------:R-:W-:Y:S01]  /*60f0*/  @P2 VOTEU.ANY UP0, P0 ;  /* 0x0000000000ff2886 */ /* 0x000fe20000000100 */
[----:B------:R-:W-:Y:S02]  /*6100*/  UIADD3 UR10, UPT, UPT, UR32, 0x404, URZ ;  /* 0x00000404200a7890 */ /* 0x000fe4000fffe0ff */
[----:B------:R-:W-:Y:S01]  /*6110*/  UIADD3 UR30, UPT, UPT, UR4, 0xc0, URZ ;  /* 0x000000c0041e7890 */ /* 0x000fe2000fffe0ff */
[----:B------:R-:W-:Y:S01]  /*6120*/  UMOV UR64, 0x0 ;  /* 0x0000000000407882 */ /* 0x000fe20000000000 */
[----:B------:R-:W-:Y:S01]  /*6130*/  UMOV UR65, 0x80d0490 ;  /* 0x080d049000417882 */ /* 0x000fe20000000000 */
[----:B---3--:R-:W-:Y:S01]  /*6140*/  UIADD3 UR6, UPT, UPT, UR32, 0x406, URZ ;  /* 0x0000040620067890 */ /* 0x008fe2000fffe0ff */
[----:B------:R-:W-:Y:S01]  /*6150*/  UMOV UR5, 0xc0004010 ;  /* 0xc000401000057882 */ /* 0x000fe20000000000 */
[----:B------:R-:W-:Y:S01]  /*6160*/  UIADD3 UR28, UPT, UPT, UR4, 0xe0, URZ ;  /* 0x000000e0041c7890 */ /* 0x000fe2000fffe0ff */
[----:B------:R1:W-:Y:S01]  /*6170*/  UTCHMMA gdesc[UR32], gdesc[UR4], tmem[UR49], tmem[UR64], idesc[UR65], UP0 ;  /* 0x00ff4004200075ea */ /* 0x0003e20008000031 */
        /* <DEDUP_REMOVED lines=12> */
[----:B------:R1:W-:Y:S01]  /*6240*/  UTCHMMA gdesc[UR26], gdesc[UR42], tmem[UR48], tmem[UR62], idesc[UR63], UPT ;  /* 0x00ff3e2a1a0075ea */ /* 0x0003e2000b800030 */
        /* <DEDUP_REMOVED lines=20> */
[----:B------:R1:W-:Y:S01]  /*6390*/  UTCHMMA gdesc[UR10], gdesc[UR30], tmem[UR17], tmem[UR52], idesc[UR53], UPT ;  /* 0x00ff341e0a0075ea */ /* 0x0003e2000b800011 */
[----:B------:R1:W-:Y:S01]  /*63a0*/  UTCHMMA gdesc[UR6], gdesc[UR28], tmem[UR8], tmem[UR50], idesc[UR51], UPT ;  /* 0x00ff321c060075ea */ /* 0x0003e2000b800008 */
[----:B------:R-:W-:Y:S05]  /*63b0*/  @!P1 BRA `(.L_x_141) ;  /* 0x0000000000049947 */ /* 0x000fea0003800000 */
[----:B-1----:R-:W-:Y:S05]  /*63c0*/  BPT.TRAP 0x1 ;  /* 0x000000040000795c */ /* 0x002fea0000300000 */
.L_x_141:
[----:B------:R-:W-:Y:S01]  /*63d0*/  IMAD.MOV.U32 R0, RZ, RZ, 0x60 ;  /* 0x00000060ff007424 */ /* 0x000fe200078e00ff */
[----:B-1----:R-:W-:Y:S01]  /*63e0*/  UIADD3 UR5, UPT, UPT, UR16, 0x1f8a8, URZ ;  /* 0x0001f8a810057890 */ /* 0x002fe2000fffe0ff */
[----:B------:R-:W-:Y:S01]  /*63f0*/  IMAD.MOV.U32 R2, RZ, RZ, 0x60 ;  /* 0x00000060ff027424 */ /* 0x000fe200078e00ff */
[----:B------:R-:W-:Y:S02]  /*6400*/  UIADD3 UR38, UPT, UPT, UR24, 0x20, URZ ;  /* 0x0000002018267890 */ /* 0x000fe4000fffe0ff */
[----:B------:R-:W-:Y:S01]  /*6410*/  R2UR UR45, R0 ;  /* 0x00000000002d72ca */ /* 0x000fe200000e0000 */
[----:B------:R-:W-:Y:S01]  /*6420*/  UIADD3 UR36, UPT, UPT, UR22, 0x80, URZ ;  /* 0x0000008016247890 */ /* 0x000fe2000fffe0ff */
[----:B------:R-:W-:Y:S01]  /*6430*/  R2UR UR44, R2 ;  /* 0x00000000022c72ca */ /* 0x000fe200000e0000 */
[----:B------:R-:W-:Y:S01]  /*6440*/  UIADD3 UR34, UPT, UPT, UR24, 0x40, URZ ;  /* 0x0000004018227890 */ /* 0x000fe2000fffe0ff */
[C---:B------:R-:W-:Y:S01]  /*6450*/  R2UR UR43, R0.reuse ;  /* 0x00000000002b72ca */ /* 0x040fe200000e0000 */
[----:B------:R-:W-:Y:S01]  /*6460*/  UIADD3 UR32, UPT, UPT, UR22, 0x100, URZ ;  /* 0x0000010016207890 */ /* 0x000fe2000fffe0ff */
        /* <DEDUP_REMOVED lines=10> */
[----:B------:R1:W-:Y:S01]  /*6510*/  UTCBAR [UR5], URZ ;  /* 0x000000ff050073e9 */ /* 0x0003e200080000ff */
[----:B------:R-:W-:-:S02]  /*6520*/  UIADD3 UR14, UPT, UPT, UR22, 0x280, URZ ;  /* 0x00000280160e7890 */ /* 0x000fc4000fffe0ff */
[----:B------:R-:W-:Y:S02]  /*6530*/  UIADD3 UR12, UPT, UPT, UR24, 0xc0, URZ ;  /* 0x000000c0180c7890 */ /* 0x000fe4000fffe0ff */
[----:B------:R-:W-:Y:S01]  /*6540*/  UIADD3 UR10, UPT, UPT, UR22, 0x300, URZ ;  /* 0x00000300160a7890 */ /* 0x000fe2000fffe0ff */
[----:B------:R-:W-:Y:S01]  /*6550*/  UMOV UR60, 0x0 ;  /* 0x00000000003c7882 */ /* 0x000fe20000000000 */
[----:B------:R-:W-:Y:S01]  /*6560*/  UMOV UR61, 0x80d8490 ;  /* 0x080d8490003d7882 */ /* 0x000fe20000000000 */
[----:B------:R-:W-:Y:S01]  /*6570*/  UIADD3 UR4, UPT, UPT, UR22, 0x380, URZ ;  /* 0x0000038016047890 */ /* 0x000fe2000fffe0ff */
[----:B------:R2:W-:Y:S01]  /*6580*/  UTCHMMA gdesc[UR22], gdesc[UR24], tmem[UR45], tmem[UR60], idesc[UR61], !UPT ;  /* 0x00ff3c18160075ea */ /* 0x0005e2000f80002d */
[----:B------:R-:W-:Y:S01]  /*6590*/  UIADD3 UR6, UPT, UPT, UR24, 0xe0, URZ ;  /* 0x000000e018067890 */ /* 0x000fe2000fffe0ff */
        /* <DEDUP_REMOVED lines=31> */
[----:B-1----:R-:W-:Y:S01]  /*6790*/  UMOV UR5, 0x40004040 ;  /* 0x4000404000057882 */ /* 0x002fe20000000000 */
[----:B------:R2:W-:Y:S01]  /*67a0*/  UTCHMMA gdesc[UR14], gdesc[UR18], tmem[UR40], tmem[UR50], idesc[UR51], UPT ;  /* 0x00ff32120e0075ea */ /* 0x0005e2000b800028 */
[----:B------:R2:W-:Y:S01]  /*67b0*/  UTCHMMA gdesc[UR10], gdesc[UR12], tmem[UR17], tmem[UR48], idesc[UR49], UPT ;  /* 0x00ff300c0a0075ea */ /* 0x0005e2000b800011 */
[----:B------:R2:W-:Y:S01]  /*67c0*/  UTCHMMA gdesc[UR4], gdesc[UR6], tmem[UR8], tmem[UR46], idesc[UR47], UPT ;  /* 0x00ff2e06040075ea */ /* 0x0005e2000b800008 */
[----:B------:R-:W-:Y:S05]  /*67d0*/  @!P1 BRA `(.L_x_142) ;  /* 0x0000000000049947 */ /* 0x000fea0003800000 */
[----:B--2---:R-:W-:Y:S05]  /*67e0*/  BPT.TRAP 0x1 ;  /* 0x000000040000795c */ /* 0x004fea0000300000 */
.L_x_142:
[----:B--2---:R-:W-:Y:S01]  /*67f0*/  UIADD3 UR4, UPT, UPT, UR16, 0x1f870, URZ ;  /* 0x0001f87010047890 */ /* 0x004fe2000fffe0ff */
[----:B------:R-:W-:Y:S08]  /*6800*/  BSSY.RECONVERGENT B0, `(.L_x_143) ;  /* 0x0000004000007945 */ /* 0x000ff00003800200 */
[----:B------:R1:W-:Y:S01]  /*6810*/  UTCBAR [UR4], URZ ;  /* 0x000000ff040073e9 */ /* 0x0003e200080000ff */
[----:B------:R-:W-:Y:S05]  /*6820*/  @!P3 BRA `(.L_x_144) ;  /* 0x000000000004b947 */ /* 0x000fea0003800000 */
[----:B-1----:R-:W-:Y:S05]  /*6830*/  BPT.TRAP 0x1 ;  /* 0x000000040000795c */ /* 0x002fea0000300000 */
.L_x_144:
[----:B-1----:R-:W-:Y:S05]  /*6840*/  BSYNC.RECONVERGENT B0 ;  /* 0x0000000000007941 */ /* 0x002fea0003800200 */
.L_x_143:
[----:B------:R-:W-:-:S04]  /*6850*/  ULEA UR9, UR9, UR16, 0x3 ;  /* 0x0000001009097291 */ /* 0x000fc8000f8e18ff */
[----:B------:R-:W-:-:S09]  /*6860*/  UIADD3 UR9, UPT, UPT, UR9, 0x1f810, URZ ;  /* 0x0001f81009097890 */ /* 0x000fd2000fffe0ff */
[----:B------:R1:W-:Y:S01]  /*6870*/  UTCBAR [UR9], URZ ;  /* 0x000000ff090073e9 */ /* 0x0003e200080000ff */
[----:B------:R-:W-:Y:S05]  /*6880*/  @!P1 BRA `(.L_x_145) ;  /* 0x0000000000049947 */ /* 0x000fea0003800000 */
[----:B-1----:R-:W-:Y:S05]  /*6890*/  BPT.TRAP 0x1 ;  /* 0x000000040000795c */ /* 0x002fea0000300000 */
.L_x_145:
[----:B------:R-:W-:-:S13]  /*68a0*/  ELECT P0, URZ, PT ;  /* 0x0000000000ff782f */ /* 0x000fda0003800000 */
[----:B-1----:R-:W-:Y:S05]  /*68b0*/  @!P0 EXIT ;  /* 0x000000000000894d */ /* 0x002fea0003800000 */
[----:B------:R-:W-:-:S09]  /*68c0*/  UIADD3 UR4, UPT, UPT, UR16, 0x1f898, URZ ;  /* 0x0001f89810047890 */ /* 0x000fd2000fffe0ff */
[----:B------:R1:W-:Y:S01]  /*68d0*/  UTCBAR [UR4], URZ ;  /* 0x000000ff040073e9 */ /* 0x0003e200080000ff */
[----:B------:R-:W-:Y:S01]  /*68e0*/  NOP ;  /* 0x0000000000007918 */ /* 0x000fe20000000000 */
[----:B-1----:R-:W-:Y:S05]  /*68f0*/  EXIT ;  /* 0x000000000000794d */ /* 0x002fea0003800000 */
.L_x_48:
[----:B------:R-:W-:-:S05]  /*6900*/  IMAD.MOV.U32 R4, RZ, RZ, -0x3 ;  /* 0xfffffffdff047424 */ /* 0x000fca00078e00ff */
[----:B------:R-:W-:-:S05]  /*6910*/  VIADDMNMX.U32 R4, R3, R4, 0x2, PT ;  /* 0x0000000203047446 */ /* 0x000fca0003800004 */
[----:B------:R-:W-:-:S06]  /*6920*/  IMAD.SHL.U32 R4, R4, 0x4, RZ ;  /* 0x0000000404047824 */ /* 0x000fcc00078e00ff */
[----:B------:R-:W1:Y:S02]  /*6930*/  LDC R4, c[0x2][R4+0xc] ;  /* 0x0080030004047b82 */ /* 0x000e640000000800 */
[----:B-1----:R-:W-:-:S04]  /*6940*/  SHF.R.S32.HI R5, RZ, 0x1f, R4 ;  /* 0x0000001fff057819 */ /* 0x002fc80000011404 */
.L_x_294:
[----:B------:R-:W-:Y:S05]  /*6950*/  BRX R4 -0x6960                                                                                                                                                                                                                                             (*"BRANCH_TARGETS .L_x_161,.L_x_146,.L_x_293"*) ;  /* 0xffffff9404a87949 */ /* 0x000fea000383ffff */
.L_x_146:
[----:B------:R-:W-:-:S08]  /*6960*/  NOP ;  /* 0x0000000000007918 */ /* 0x000fd00000000000 */
[----:B------:R-:W1:Y:S02]  /*6970*/  USETMAXREG.TRY_ALLOC.CTAPOOL UP0, 0x98 ;  /* 0x00000098000079c8 */ /* 0x000e640008000600 */
[----:B-1----:R-:W-:Y:S05]  /*6980*/  BRA.U !UP0, `(.L_x_146) ;  /* 0xfffffffd08f47547 */ /* 0x002fea000b83ffff */
[C---:B------:R-:W-:Y:S01]  /*6990*/  IMAD.U32 R4, R2.reuse, 0x10000, RZ ;  /* 0x0001000002047824 */ /* 0x040fe200078e00ff */
[C---:B------:R-:W-:Y:S01]  /*69a0*/  LOP3.LUT R68, R2.reuse, 0x7f, RZ, 0xc0, !PT ;  /* 0x0000007f02447812 */ /* 0x040fe200078ec0ff */
[----:B------:R-:W-:Y:S01]  /*69b0*/  IMAD.SHL.U32 R70, R2, 0x20, RZ ;  /* 0x0000002002467824 */ /* 0x000fe200078e00ff */
[----:B------:R-:W1:Y:S01]  /*69c0*/  LDCU.64 UR16, c[0x0][0x348] ;  /* 0x00006900ff1077ac */ /* 0x000e620008000a00 */
[----:B------:R-:W-:Y:S01]  /*69d0*/  IMAD.MOV.U32 R80, RZ, RZ, RZ ;  /* 0x000000ffff507224 */ /* 0x000fe200078e00ff */
[----:B------:R-:W-:Y:S02]  /*69e0*/  LOP3.LUT R4, R4, 0xe00000, RZ, 0xc0, !PT ;  /* 0x00e0000004047812 */ /* 0x000fe400078ec0ff */
[----:B------:R-:W-:Y:S01]  /*69f0*/  LOP3.LUT R70, R70, 0x1fe0, RZ, 0xc0, !PT ;  /* 0x00001fe046467812 */ /* 0x000fe200078ec0ff */
[----:B------:R-:W-:Y:S01]  /*6a00*/  UMOV UR14, URZ ;  /* 0x000000ff000e7c82 */ /* 0x000fe20008000000 */
[C---:B------:R-:W-:Y:S01]  /*6a10*/  LOP3.LUT R69, R4.reuse, 0x60, RZ, 0xfc, !PT ;  /* 0x0000006004457812 */ /* 0x040fe200078efcff */
[----:B------:R-:W-:Y:S01]  /*6a20*/  UMOV UR7, URZ ;  /* 0x000000ff00077c82 */ /* 0x000fe20008000000 */
[----:B------:R-:W-:Y:S01]  /*6a30*/  LOP3.LUT R2, R4, 0x80, RZ, 0xfc, !PT ;  /* 0x0000008004027812 */ /* 0x000fe200078efcff */
[----:B------:R-:W-:Y:S01]  /*6a40*/  UMOV UR11, URZ ;  /* 0x000000ff000b7c82 */ /* 0x000fe20008000000 */
.L_x_160:
[----:B------:R-:W-:-:S13]  /*6a50*/  ISETP.NE.AND P0, PT, R3, 0x4, PT ;  /* 0x000000040300780c */ /* 0x000fda0003f05270 */
[----:B-1----:R-:W-:Y:S05]  /*6a60*/  @!P0 BRA `(.L_x_147) ;  /* 0x0000000000048947 */ /* 0x002fea0003800000 */
[----:B-1----:R-:W-:Y:S05]  /*6a70*/  BPT.TRAP 0x1 ;  /* 0x000000040000795c */ /* 0x002fea0000300000 */
.L_x_147:
[----:B------:R-:W2:Y:S01]  /*6a80*/  S2UR UR8, SR_CgaCtaId ;  /* 0x00000000000879c3 */ /* 0x000ea20000008800 */
[----:B------:R-:W-:Y:S01]  /*6a90*/  UMOV UR6, 0x400 ;  /* 0x0000040000067882 */ /* 0x000fe20000000000 */
[----:B------:R-:W-:Y:S01]  /*6aa0*/  SHF.L.U32 R5, R80, 0x1f, RZ ;  /* 0x0000001f50057819 */ /* 0x000fe200000006ff */
[----:B--2---:R-:W-:-:S09]  /*6ab0*/  ULEA UR6, UR8, UR6, 0x18 ;  /* 0x0000000608067291 */ /* 0x004fd2000f8ec0ff */
[----:B------:R-:W2:Y:S02]  /*6ac0*/  SYNCS.PHASECHK.TRANS64.TRYWAIT P1, [UR6+0x1f870], R5 ;  /* 0x01f87005ff0075a7 */ /* 0x000ea40008021106 */
[----:B--2---:R-:W-:Y:S05]  /*6ad0*/  @!P1 BRA `(.L_x_148) ;  /* 0x0000007000549947 */ /* 0x004fea0003800000 */
.L_x_279:
[----:B------:R-:W-:Y:S02]  /*6ae0*/  R2UR UR5, R69 ;  /* 0x00000000450572ca */ /* 0x000fe400000e0000 */
[----:B------:R-:W-:-:S11]  /*6af0*/  R2UR UR4, R2 ;  /* 0x00000000020472ca */ /* 0x000fd600000e0000 */
[----:B------:R-:W3:Y:S02]  /*6b00*/  LDTM.x32 R36, tmem[UR5] ;  /* 0x00000005002479ee */ /* 0x000ee400082c0000 */
[----:B--2---:R-:W2:Y:S01]  /*6b10*/  LDTM.x32 R4, tmem[UR4] ;  /* 0x00000004000479ee */ /* 0x004ea200082c0000 */
[----:B------:R-:W-:Y:S01]  /*6b20*/  NOP ;  /* 0x0000000000007918 */ /* 0x000fe20000000000 */
[----:B------:R-:W-:Y:S05]  /*6b30*/  @!P0 BRA `(.L_x_149) ;  /* 0x0000000000088947 */ /* 0x000fea0003800000 */
[----:B-1----:R-:W-:Y:S05]  /*6b40*/  BPT.TRAP 0x1 ;  /* 0x000000040000795c */ /* 0x002fea0000300000 */
[----:B------:R-:W-:Y:S05]  /*6b50*/  BPT.TRAP 0x1 ;  /* 0x000000040000795c */ /* 0x000fea0000300000 */
.L_x_149:
[----:B------:R-:W-:Y:S01]  /*6b60*/  ISETP.NE.AND P0, PT, RZ, UR7, PT ;  /* 0x00000007ff007c0c */ /* 0x000fe2000bf05270 */
[----:B------:R-:W-:Y:S01]  /*6b70*/  UIADD3 UR4, UPT, UPT, UR6, 0x1f878, URZ ;  /* 0x0001f87806047890 */ /* 0x000fe2000fffe0ff */
[----:B------:R-:W-:Y:S02]  /*6b80*/  BSSY.RECONVERGENT B0, `(.L_x_150) ;  /* 0x0000006000007945 */ /* 0x000fe40003800200 */
[----:B------:R-:W-:Y:S01]  /*6b90*/  ISETP.EQ.AND P0, PT, R68, RZ, P0 ;  /* 0x000000ff4400720c */ /* 0x000fe20000702270 */
[----:B------:R-:W-:-:S09]  /*6ba0*/  UPRMT UR4, UR8, 0x654, UR4 ;  /* 0x0000065408047896 */ /* 0x000fd20008000004 */
[----:B--2---:R-:W-:Y:S03]  /*6bb0*/  SYNCS.ARRIVE.TRANS64.RED.A1T0 RZ, [UR4], RZ ;  /* 0x000000ffffff79a7 */ /* 0x004fe60008100404 */
[----:B------:R-:W-:Y:S05]  /*6bc0*/  @!P0 BRA `(.L_x_151) ;  /* 0x0000000000048947 */ /* 0x000fea0003800000 */
[----:B------:R-:W-:-:S04]  /*6bd0*/  DEPBAR.LE SB0, 0x1 ;  /* 0x000080400000791a */ /* 0x000fc80000000000 */
.L_x_151:
[----:B-1----:R-:W-:Y:S05]  /*6be0*/  BSYNC.RECONVERGENT B0 ;  /* 0x0000000000007941 */ /* 0x002fea0003800200 */
.L_x_150:
[----:B------:R-:W1:Y:S08]  /*6bf0*/  S2UR UR8, SR_SWINHI ;  /* 0x00000000000879c3 */ /* 0x000e700000002f00 */
[----:B------:R-:W-:Y:S01]  /*6c00*/  BAR.SYNC.DEFER_BLOCKING 0x2, 0x80 ;  /* 0x0082000000007b1d */ /* 0x000fe20000010000 */
[----:B------:R-:W-:Y:S01]  /*6c10*/  ISETP.NE.AND P6, PT, R68, RZ, PT ;  /* 0x000000ff4400720c */ /* 0x000fe20003fc5270 */
[----:B------:R-:W-:-:S04]  /*6c20*/  USHF.L.U32 UR10, UR14, 0x7, URZ ;  /* 0x000000070e0a7899 */ /* 0x000fc800080006ff */
[----:B------:R-:W-:Y:S01]  /*6c30*/  BSSY.RECONVERGENT B0, `(.L_x_152) ;  /* 0x0000043000007945 */ /* 0x000fe20003800200 */
[----:B------:R-:W-:Y:S01]  /*6c40*/  UMOV UR4, UR6 ;  /* 0x0000000600047c82 */ /* 0x000fe20008000000 */
[----:B-1----:R-:W-:Y:S01]  /*6c50*/  UMOV UR5, UR8 ;  /* 0x0000000800057c82 */ /* 0x002fe20008000000 */
[----:B------:R-:W-:Y:S02]  /*6c60*/  IMAD.U32 R82, RZ, RZ, UR4 ;  /* 0x00000004ff527e24 */ /* 0x000fe4000f8e00ff */
[----:B------:R-:W-:Y:S02]  /*6c70*/  IMAD.U32 R83, RZ, RZ, UR5 ;  /* 0x00000005ff537e24 */ /* 0x000fe4000f8e00ff */
[----:B------:R-:W-:-:S03]  /*6c80*/  IMAD.WIDE.U32 R82, R70, 0x4, R82 ;  /* 0x0000000446527825 */ /* 0x000fc600078e0052 */
[C---:B------:R-:W-:Y:S02]  /*6c90*/  IADD3 R71, P4, PT, R82.reuse, 0x17000, RZ ;  /* 0x0001700052477810 */ /* 0x040fe40007f9e0ff */
[C---:B------:R-:W-:Y:S02]  /*6ca0*/  IADD3 R73, P3, PT, R82.reuse, 0x17010, RZ ;  /* 0x0001701052497810 */ /* 0x040fe40007f7e0ff */
[C---:B------:R-:W-:Y:S01]  /*6cb0*/  IADD3 R75, P2, PT, R82.reuse, 0x17020, RZ ;  /* 0x00017020524b7810 */ /* 0x040fe20007f5e0ff */
[--C-:B------:R-:W-:Y:S01]  /*6cc0*/  IMAD.X R91, RZ, RZ, R83.reuse, P4 ;  /* 0x000000ffff5b7224 */ /* 0x100fe200020e0653 */
[----:B------:R-:W-:Y:S01]  /*6cd0*/  IADD3 R78, P1, PT, R82, 0x17030, RZ ;  /* 0x00017030524e7810 */ /* 0x000fe20007f3e0ff */
[--C-:B------:R-:W-:Y:S02]  /*6ce0*/  IMAD.X R89, RZ, RZ, R83.reuse, P3 ;  /* 0x000000ffff597224 */ /* 0x100fe400018e0653 */
[----:B------:R-:W-:Y:S01]  /*6cf0*/  IMAD.X R87, RZ, RZ, R83, P2 ;  /* 0x000000ffff577224 */ /* 0x000fe200010e0653 */
[----:B------:R-:W-:Y:S01]  /*6d00*/  SHF.R.U64 R72, R71, 0x3, R91 ;  /* 0x0000000347487819 */ /* 0x000fe2000000125b */
[----:B------:R-:W-:Y:S01]  /*6d10*/  IMAD.X R85, RZ, RZ, R83, P1 ;  /* 0x000000ffff557224 */ /* 0x000fe200008e0653 */
[----:B------:R-:W-:-:S02]  /*6d20*/  SHF.R.U64 R74, R73, 0x3, R89 ;  /* 0x00000003494a7819 */ /* 0x000fc40000001259 */
[----:B------:R-:W-:Y:S02]  /*6d30*/  SHF.R.U64 R76, R75, 0x3, R87 ;  /* 0x000000034b4c7819 */ /* 0x000fe40000001257 */
[----:B------:R-:W-:Y:S02]  /*6d40*/  SHF.R.U64 R79, R78, 0x3, R85 ;  /* 0x000000034e4f7819 */ /* 0x000fe40000001255 */
[----:B------:R-:W-:Y:S02]  /*6d50*/  LOP3.LUT R90, R71, 0x70, R72, 0x78, !PT ;  /* 0x00000070475a7812 */ /* 0x000fe400078e7848 */
[----:B------:R-:W-:Y:S02]  /*6d60*/  LOP3.LUT R88, R73, 0x70, R74, 0x78, !PT ;  /* 0x0000007049587812 */ /* 0x000fe400078e784a */
[----:B------:R-:W-:Y:S01]  /*6d70*/  IADD3 R71, P4, PT, R82, 0x17040, RZ ;  /* 0x0001704052477810 */ /* 0x000fe20007f9e0ff */
[----:B---3--:R1:W-:Y:S01]  /*6d80*/  ST.E.128 desc[UR38][R90.64], R36 ;  /* 0x000000245a007985 */ /* 0x0083e2000c101d26 */
[----:B------:R-:W-:-:S02]  /*6d90*/  LOP3.LUT R86, R75, 0x70, R76, 0x78, !PT ;  /* 0x000000704b567812 */ /* 0x000fc400078e784c */
[----:B------:R-:W-:Y:S01]  /*6da0*/  IADD3 R73, P3, PT, R82, 0x17050, RZ ;  /* 0x0001705052497810 */ /* 0x000fe20007f7e0ff */
[----:B------:R-:W-:Y:S01]  /*6db0*/  IMAD.X R99, RZ, RZ, R83, P4 ;  /* 0x000000ffff637224 */ /* 0x000fe200020e0653 */
[----:B------:R-:W-:Y:S01]  /*6dc0*/  LOP3.LUT R84, R78, 0x70, R79, 0x78, !PT ;  /* 0x000000704e547812 */ /* 0x000fe200078e784f */
[----:B------:R1:W-:Y:S01]  /*6dd0*/  ST.E.128 desc[UR38][R88.64], R40 ;  /* 0x0000002858007985 */ /* 0x0003e2000c101d26 */
[C---:B------:R-:W-:Y:S01]  /*6de0*/  IADD3 R75, P2, PT, R82.reuse, 0x17060, RZ ;  /* 0x00017060524b7810 */ /* 0x040fe20007f5e0ff */
[----:B------:R-:W-:Y:S01]  /*6df0*/  IMAD.X R97, RZ, RZ, R83, P3 ;  /* 0x000000ffff617224 */ /* 0x000fe200018e0653 */
[----:B------:R-:W-:Y:S01]  /*6e00*/  IADD3 R78, P1, PT, R82, 0x17070, RZ ;  /* 0x00017070524e7810 */ /* 0x000fe20007f3e0ff */
[----:B------:R1:W-:Y:S01]  /*6e10*/  ST.E.128 desc[UR38][R86.64], R44 ;  /* 0x0000002c56007985 */ /* 0x0003e2000c101d26 */
[----:B------:R-:W-:Y:S01]  /*6e20*/  SHF.R.U64 R72, R71, 0x3, R99 ;  /* 0x0000000347487819 */ /* 0x000fe20000001263 */
[----:B------:R-:W-:Y:S01]  /*6e30*/  IMAD.X R95, RZ, RZ, R83, P2 ;  /* 0x000000ffff5f7224 */ /* 0x000fe200010e0653 */
[----:B------:R-:W-:Y:S01]  /*6e40*/  SHF.R.U64 R74, R73, 0x3, R97 ;  /* 0x00000003494a7819 */ /* 0x000fe20000001261 */
[----:B------:R-:W-:Y:S01]  /*6e50*/  IMAD.X R93, RZ, RZ, R83, P1 ;  /* 0x000000ffff5d7224 */ /* 0x000fe200008e0653 */
[----:B------:R-:W-:Y:S01]  /*6e60*/  LOP3.LUT R98, R71, 0x70, R72, 0x78, !PT ;  /* 0x0000007047627812 */ /* 0x000fe200078e7848 */
[----:B------:R1:W-:Y:S01]  /*6e70*/  ST.E.128 desc[UR38][R84.64], R48 ;  /* 0x0000003054007985 */ /* 0x0003e2000c101d26 */
[----:B------:R-:W-:-:S02]  /*6e80*/  SHF.R.U64 R76, R75, 0x3, R95 ;  /* 0x000000034b4c7819 */ /* 0x000fc4000000125f */
[C---:B------:R-:W-:Y:S01]  /*6e90*/  SHF.R.U64 R79, R78.reuse, 0x3, R93 ;  /* 0x000000034e4f7819 */ /* 0x040fe2000000125d */
[----:B------:R1:W-:Y:S01]  /*6ea0*/  ST.E.128 desc[UR38][R98.64], R52 ;  /* 0x0000003462007985 */ /* 0x0003e2000c101d26 */
[----:B------:R-:W-:Y:S02]  /*6eb0*/  LOP3.LUT R96, R73, 0x70, R74, 0x78, !PT ;  /* 0x0000007049607812 */ /* 0x000fe400078e784a */
[----:B------:R-:W-:Y:S02]  /*6ec0*/  LOP3.LUT R94, R75, 0x70, R76, 0x78, !PT ;  /* 0x000000704b5e7812 */ /* 0x000fe400078e784c */
[----:B------:R-:W-:Y:S01]  /*6ed0*/  LOP3.LUT R92, R78, 0x70, R79, 0x78, !PT ;  /* 0x000000704e5c7812 */ /* 0x000fe200078e784f */
[----:B------:R1:W-:Y:S04]  /*6ee0*/  ST.E.128 desc[UR38][R96.64], R56 ;  /* 0x0000003860007985 */ /* 0x0003e8000c101d26 */
[----:B------:R1:W-:Y:S04]  /*6ef0*/  ST.E.128 desc[UR38][R94.64], R60 ;  /* 0x0000003c5e007985 */ /* 0x0003e8000c101d26 */
[----:B------:R1:W-:Y:S01]  /*6f00*/  ST.E.128 desc[UR38][R92.64], R64 ;  /* 0x000000405c007985 */ /* 0x0003e2000c101d26 */
[----:B------:R-:W-:Y:S01]  /*6f10*/  @!PT LDS RZ, [RZ] ;  /* 0x00000000fffff984 */ /* 0x000fe20000000800 */
[----:B------:R-:W-:Y:S01]  /*6f20*/  @!PT LDS RZ, [RZ] ;  /* 0x00000000fffff984 */ /* 0x000fe20000000800 */
[----:B------:R-:W-:Y:S01]  /*6f30*/  @!PT LDS RZ, [RZ] ;  /* 0x00000000fffff984 */ /* 0x000fe20000000800 */
[----:B------:R-:W-:Y:S01]  /*6f40*/  @!PT LDS RZ, [RZ] ;  /* 0x00000000fffff984 */ /* 0x000fe20000000800 */
[----:B------:R2:W-:Y:S06]  /*6f50*/  MEMBAR.ALL.CTA ;  /* 0x0000000000007992 */ /* 0x0005ec0000008000 */
[----:B--2---:R-:W2:Y:S02]  /*6f60*/  FENCE.VIEW.ASYNC.S ;  /* 0x00000000000073c6 */ /* 0x004ea40000000000 */
[----:B--2---:R-:W-:Y:S06]  /*6f70*/  BAR.SYNC.DEFER_BLOCKING 0x2, 0x80 ;  /* 0x0082000000007b1d */ /* 0x004fec0000010000 */
[----:B------:R-:W-:Y:S05]  /*6f80*/  @P6 BRA `(.L_x_153) ;  /* 0x0000000000346947 */ /* 0x000fea0003800000 */
[----:B------:R-:W-:Y:S01]  /*6f90*/  UIADD3 UR4, UP0, UPT, UR16, 0x500, URZ ;  /* 0x0000050010047890 */ /* 0x000fe2000ff1e0ff */
[----:B------:R-:W-:Y:S01]  /*6fa0*/  PLOP3.LUT P1, PT, PT, PT, PT, 0x80, 0x8 ;  /* 0x000000000008781c */ /* 0x000fe20003f2f070 */
[----:B------:R-:W-:Y:S02]  /*6fb0*/  UIADD3 UR8, UPT, UPT, UR6, 0x17000, URZ ;  /* 0x0001700006087890 */ /* 0x000fe4000fffe0ff */
[----:B------:R-:W-:Y:S01]  /*6fc0*/  UIADD3.X UR5, UPT, UPT, URZ, UR17, URZ, UP0, !UPT ;  /* 0x00000011ff057290 */ /* 0x000fe200087fe4ff */
[----:B------:R-:W-:-:S11]  /*6fd0*/  UMOV UR9, URZ ;  /* 0x000000ff00097c82 */ /* 0x000fd60008000000 */
.L_x_154:
[----:B------:R-:W-:Y:S01]  /*6fe0*/  @P1 ELECT P2, URZ, PT ;  /* 0x0000000000ff182f */ /* 0x000fe20003840000 */
[----:B------:R-:W-:Y:S01]  /*6ff0*/  UMOV UR12, UR29 ;  /* 0x0000001d000c7c82 */ /* 0x000fe20008000000 */
[----:B------:R-:W-:Y:S02]  /*7000*/  UMOV UR13, UR30 ;  /* 0x0000001e000d7c82 */ /* 0x000fe40008000000 */
[----:B------:R2:W-:Y:S09]  /*7010*/  UTMAREDG.5D.ADD [UR8], [UR4] ;  /* 0x00000008040073b6 */ /* 0x0005f20008020000 */
[----:B------:R-:W-:-:S02]  /*7020*/  @P2 PLOP3.LUT P1, PT, P2, PT, PT, 0x8, 0x80 ;  /* 0x000000000080281c */ /* 0x000fc4000172e170 */
[----:B------:R-:W-:-:S11]  /*7030*/  PLOP3.LUT P2, PT, PT, PT, PT, 0x8, 0x80 ;  /* 0x000000000080781c */ /* 0x000fd60003f4e170 */
[----:B--2---:R-:W-:Y:S05]  /*7040*/  @P1 BRA.U.ANY `(.L_x_154) ;  /* 0xfffffffd00e41947 */ /* 0x004fea000393ffff */
[----:B------:R0:W-:Y:S02]  /*7050*/  UTMACMDFLUSH ;  /* 0x00000000000079b7 */ /* 0x0001e40000000000 */
.L_x_153:
[----:B------:R-:W-:Y:S05]  /*7060*/  BSYNC.RECONVERGENT B0 ;  /* 0x0000000000007941 */ /* 0x000fea0003800200 */
.L_x_152:
[C---:B-1----:R-:W-:Y:S01]  /*7070*/  IADD3 R36, P3, PT, R82.reuse, 0x1b000, RZ ;  /* 0x0001b00052247810 */ /* 0x042fe20007f7e0ff */
[----:B------:R-:W-:Y:S01]  /*7080*/  BSSY.RECONVERGENT B0, `(.L_x_155) ;  /* 0x0000022000007945 */ /* 0x000fe20003800200 */
[C---:B------:R-:W-:Y:S02]  /*7090*/  IADD3 R37, P2, PT, R82.reuse, 0x1b010, RZ ;  /* 0x0001b01052257810 */ /* 0x040fe40007f5e0ff */
[C---:B------:R-:W-:Y:S01]  /*70a0*/  IADD3 R38, P1, PT, R82.reuse, 0x1b020, RZ ;  /* 0x0001b02052267810 */ /* 0x040fe20007f3e0ff */
[--C-:B------:R-:W-:Y:S01]  /*70b0*/  IMAD.X R59, RZ, RZ, R83.reuse, P3 ;  /* 0x000000ffff3b7224 */ /* 0x100fe200018e0653 */
        /* <DEDUP_REMOVED lines=8> */
[----:B------:R-:W-:Y:S01]  /*7140*/  IADD3 R43, P1, PT, R82, 0x1b070, RZ ;  /* 0x0001b070522b7810 */ /* 0x000fe20007f3e0ff */
[----:B------:R-:W-:Y:S01]  /*7150*/  IMAD.X R49, RZ, RZ, R83, P3 ;  /* 0x000000ffff317224 */ /* 0x000fe200018e0653 */
[----:B------:R-:W-:Y:S01]  /*7160*/  SHF.R.U64 R44, R36, 0x3, R59 ;  /* 0x00000003242c7819 */ /* 0x000fe2000000123b */
[----:B------:R-:W-:Y:S01]  /*7170*/  IMAD.X R45, RZ, RZ, R83, P2 ;  /* 0x000000ffff2d7224 */ /* 0x000fe200010e0653 */
[----:B------:R-:W-:Y:S01]  /*7180*/  SHF.R.U64 R46, R37, 0x3, R57 ;  /* 0x00000003252e7819 */ /* 0x000fe20000001239 */
[----:B------:R-:W-:Y:S01]  /*7190*/  IMAD.X R83, RZ, RZ, R83, P1 ;  /* 0x000000ffff537224 */ /* 0x000fe200008e0653 */
[----:B------:R-:W-:-:S02]  /*71a0*/  SHF.R.U64 R47, R38, 0x3, R55 ;  /* 0x00000003262f7819 */ /* 0x000fc40000001237 */
[----:B------:R-:W-:Y:S02]  /*71b0*/  SHF.R.U64 R48, R39, 0x3, R53 ;  /* 0x0000000327307819 */ /* 0x000fe40000001235 */
[----:B------:R-:W-:Y:S02]  /*71c0*/  LOP3.LUT R58, R36, 0x70, R44, 0x78, !PT ;  /* 0x00000070243a7812 */ /* 0x000fe400078e782c */
[----:B------:R-:W-:Y:S02]  /*71d0*/  LOP3.LUT R56, R37, 0x70, R46, 0x78, !PT ;  /* 0x0000007025387812 */ /* 0x000fe400078e782e */
[----:B------:R-:W-:Y:S02]  /*71e0*/  LOP3.LUT R54, R38, 0x70, R47, 0x78, !PT ;  /* 0x0000007026367812 */ /* 0x000fe400078e782f */
[----:B------:R-:W-:Y:S02]  /*71f0*/  LOP3.LUT R52, R39, 0x70, R48, 0x78, !PT ;  /* 0x0000007027347812 */ /* 0x000fe400078e7830 */
[----:B------:R-:W-:-:S02]  /*7200*/  SHF.R.U64 R36, R40, 0x3, R51 ;  /* 0x0000000328247819 */ /* 0x000fc40000001233 */
[----:B------:R-:W-:Y:S02]  /*7210*/  SHF.R.U64 R37, R41, 0x3, R49 ;  /* 0x0000000329257819 */ /* 0x000fe40000001231 */
[----:B------:R-:W-:Y:S02]  /*7220*/  SHF.R.U64 R38, R42, 0x3, R45 ;  /* 0x000000032a267819 */ /* 0x000fe4000000122d */
[----:B------:R-:W-:Y:S02]  /*7230*/  SHF.R.U64 R39, R43, 0x3, R83 ;  /* 0x000000032b277819 */ /* 0x000fe40000001253 */
[----:B------:R-:W-:Y:S02]  /*7240*/  LOP3.LUT R50, R40, 0x70, R36, 0x78, !PT ;  /* 0x0000007028327812 */ /* 0x000fe400078e7824 */
[----:B------:R-:W-:Y:S02]  /*7250*/  LOP3.LUT R48, R41, 0x70, R37, 0x78, !PT ;  /* 0x0000007029307812 */ /* 0x000fe400078e7825 */
[----:B------:R-:W-:-:S02]  /*7260*/  LOP3.LUT R44, R42, 0x70, R38, 0x78, !PT ;  /* 0x000000702a2c7812 */ /* 0x000fc400078e7826 */
[----:B------:R-:W-:Y:S01]  /*7270*/  LOP3.LUT R82, R43, 0x70, R39, 0x78, !PT ;  /* 0x000000702b527812 */ /* 0x000fe200078e7827 */
[----:B------:R-:W-:Y:S05]  /*7280*/  @!P0 BRA `(.L_x_156) ;  /* 0x0000000000048947 */ /* 0x000fea0003800000 */
[----:B------:R-:W-:-:S04]  /*7290*/  DEPBAR.LE SB0, 0x1 ;  /* 0x000080400000791a */ /* 0x000fc80000000000 */
.L_x_156:
[----:B------:R-:W-:Y:S05]  /*72a0*/  BSYNC.RECONVERGENT B0 ;  /* 0x0000000000007941 */ /* 0x000fea0003800200 */
.L_x_155:
[----:B------:R-:W-:Y:S06]  /*72b0*/  BAR.SYNC.DEFER_BLOCKING 0x2, 0x80 ;  /* 0x0082000000007b1d */ /* 0x000fec0000010000 */
[----:B------:R-:W-:Y:S01]  /*72c0*/  BSSY.RECONVERGENT B0, `(.L_x_157) ;  /* 0x000001e000007945 */ /* 0x000fe20003800200 */
[----:B------:R1:W-:Y:S04]  /*72d0*/  ST.E.128 desc[UR38][R58.64], R4 ;  /* 0x000000043a007985 */ /* 0x0003e8000c101d26 */
[----:B------:R1:W-:Y:S04]  /*72e0*/  ST.E.128 desc[UR38][R56.64], R8 ;  /* 0x0000000838007985 */ /* 0x0003e8000c101d26 */
[----:B------:R1:W-:Y:S04]  /*72f0*/  ST.E.128 desc[UR38][R54.64], R12 ;  /* 0x0000000c36007985 */ /* 0x0003e8000c101d26 */
[----:B------:R1:W-:Y:S04]  /*7300*/  ST.E.128 desc[UR38][R52.64], R16 ;  /* 0x0000001034007985 */ /* 0x0003e8000c101d26 */
[----:B------:R1:W-:Y:S04]  /*7310*/  ST.E.128 desc[UR38][R50.64], R20 ;  /* 0x0000001432007985 */ /* 0x0003e8000c101d26 */
        /* <DEDUP_REMOVED lines=15> */
[----:B------:R-:W-:-:S11]  /*7410*/  UMOV UR9, 0x20 ;  /* 0x0000002000097882 */ /* 0x000fd60000000000 */
.L_x_159:
        /* <DEDUP_REMOVED lines=8> */
.L_x_158:
[----:B------:R-:W-:Y:S05]  /*74a0*/  BSYNC.RECONVERGENT B0 ;  /* 0x0000000000007941 */ /* 0x000fea0003800200 */
.L_x_157:
[----:B------:R-:W-:Y:S01]  /*74b0*/  R2UR UR4, R0 ;  /* 0x00000000000472ca */ /* 0x000fe200000e0000 */
[----:B------:R-:W-:Y:S01]  /*74c0*/  UIADD3 UR5, UPT, UPT, UR14, 0x1, URZ ;  /* 0x000000010e057890 */ /* 0x000fe2000fffe0ff */
[C---:B------:R-:W-:Y:S01]  /*74d0*/  ISETP.GT.U32.AND P0, PT, R77.reuse, 0x1, PT ;  /* 0x000000014d00780c */ /* 0x040fe20003f04070 */
[----:B------:R-:W-:Y:S01]  /*74e0*/  UIADD3 UR7, UPT, UPT, UR7, 0x2, URZ ;  /* 0x0000000207077890 */ /* 0x000fe2000fffe0ff */
[----:B------:R-:W-:Y:S01]  /*74f0*/  VIADD R77, R77, 0xffffffff ;  /* 0xffffffff4d4d7836 */ /* 0x000fe20000000000 */
[----:B------:R-:W-:-:S08]  /*7500*/  LOP3.LUT R80, R80, 0x1, RZ, 0x3c, !PT ;  /* 0x0000000150507812 */ /* 0x000fd000078e3cff */
[----:B------:R-:W-:Y:S02]  /*7510*/  UISETP.NE.AND UP0, UPT, UR5, UR4, UPT ;  /* 0x000000040500728c */ /* 0x000fe4000bf05270 */
[----:B------:R-:W-:Y:S02]  /*7520*/  UIADD3 UR4, UPT, UPT, UR11, 0x1, URZ ;  /* 0x000000010b047890 */ /* 0x000fe4000fffe0ff */
[----:B------:R-:W-:-:S07]  /*7530*/  USEL UR14, UR5, URZ, UP0 ;  /* 0x000000ff050e7287 */ /* 0x000fce0008000000 */
[----:B------:R-:W-:-:S07]  /*7540*/  @UP0 UIADD3 UR4, UPT, UPT, UR11, URZ, URZ ;  /* 0x000000ff0b040290 */ /* 0x000fce000fffe0ff */
[----:B------:R-:W-:Y:S01]  /*7550*/  UMOV UR11, UR4 ;  /* 0x00000004000b7c82 */ /* 0x000fe20008000000 */
[----:B------:R-:W-:Y:S05]  /*7560*/  @P0 BRA `(.L_x_160) ;  /* 0xfffffff400380947 */ /* 0x000fea000383ffff */
[----:B------:R-:W-:-:S04]  /*7570*/  DEPBAR.LE SB0, 0x0 ;  /* 0x000080000000791a */ /* 0x000fc80000000000 */
[----:B------:R-:W-:Y:S05]  /*7580*/  EXIT ;  /* 0x000000000000794d */ /* 0x000fea0003800000 */
.L_x_293:
[----:B------:R-:W-:-:S08]  /*7590*/  NOP ;  /* 0x0000000000007918 */ /* 0x000fd00000000000 */
[----:B------:R-:W-:-:S00]  /*75a0*/  USETMAXREG.DEALLOC.CTAPOOL 0x60 ;  /* 0x00000060000079c8 */ /* 0x000fc000080e0500 */
[----:B------:R-:W-:Y:S05]  /*75b0*/  EXIT ;  /* 0x000000000000794d */ /* 0x000fea0003800000 */
.L_x_161:
[----:B------:R-:W-:-:S08]  /*75c0*/  NOP ;  /* 0x0000000000007918 */ /* 0x000fd00000000000 */
[----:B------:R-:W1:Y:S02]  /*75d0*/  USETMAXREG.TRY_ALLOC.CTAPOOL UP0, 0x80 ;  /* 0x00000080000079c8 */ /* 0x000e640008000600 */
[----:B-1----:R-:W-:Y:S05]  /*75e0*/  BRA.U !UP0, `(.L_x_161) ;  /* 0xfffffffd08f47547 */ /* 0x002fea000b83ffff */
[----:B------:R-:W2:Y:S01]  /*75f0*/  LDL R0, [R1+0x18] ;  /* 0x0000180001007983 */ /* 0x000ea20000100800 */
[----:B------:R-:W-:-:S03]  /*7600*/  HFMA2 R2, -RZ, RZ, 0, 5.9604644775390625e-08 ;  /* 0x00000001ff027431 */ /* 0x000fc600000001ff */
[----:B------:R1:W-:Y:S04]  /*7610*/  STL [R1+0x50], RZ ;  /* 0x000050ff01007387 */ /* 0x0003e80000100800 */
[----:B------:R1:W-:Y:S04]  /*7620*/  STL [R1+0x4c], R2 ;  /* 0x00004c0201007387 */ /* 0x0003e80000100800 */
[----:B------:R1:W-:Y:S01]  /*7630*/  STL [R1+0x44], RZ ;  /* 0x000044ff01007387 */ /* 0x0003e20000100800 */
[----:B--2---:R-:W-:Y:S02]  /*7640*/  SHF.L.U32 R76, R0, 0x2, RZ ;  /* 0x00000002004c7819 */ /* 0x004fe400000006ff */
[----:B------:R-:W-:-:S05]  /*7650*/  MOV R0, 0x1 ;  /* 0x0000000100007802 */ /* 0x000fca0000000f00 */
[----:B------:R1:W-:Y:S04]  /*7660*/  STL [R1+0x48], R0 ;  /* 0x0000480001007387 */ /* 0x0003e80000100800 */
[----:B------:R1:W-:Y:S04]  /*7670*/  STL [R1+0x40], RZ ;  /* 0x000040ff01007387 */ /* 0x0003e80000100800 */
[----:B------:R1:W-:Y:S02]  /*7680*/  STL [R1+0x1c], RZ ;  /* 0x00001cff01007387 */ /* 0x0003e40000100800 */
.L_x_209:
[----:B-12---:R-:W-:Y:S01]  /*7690*/  IMAD.MOV.U32 R0, RZ, RZ, 0x33334444 ;  /* 0x33334444ff007424 */ /* 0x006fe200078e00ff */
[----:B------:R-:W-:Y:S05]  /*76a0*/  YIELD ;  /* 0x0000000000007946 */ /* 0x000fea0003800000 */
[----:B------:R-:W-:Y:S01]  /*76b0*/  SHF.R.U64 R0, R0, R76, 0x123333 ;  /* 0x0012333300007419 */ /* 0x000fe2000000124c */
[----:B------:R-:W-:Y:S03]  /*76c0*/  BSSY.RECONVERGENT B0, `(.L_x_162) ;  /* 0x0000007000007945 */ /* 0x000fe60003800200 */
[----:B------:R-:W-:Y:S04]  /*76d0*/  LOP3.LUT R2, R0, 0x7, RZ, 0xc0, !PT ;  /* 0x0000000700027812 */ /* 0x000fe800078ec0ff */
[----:B------:R-:W-:Y:S01]  /*76e0*/  ISETP.NE.AND P0, PT, R2, 0x3, PT ;  /* 0x000000030200780c */ /* 0x000fe20003f05270 */
[----:B------:R1:W-:Y:S11]  /*76f0*/  STL [R1+0x54], R2 ;  /* 0x0000540201007387 */ /* 0x0003f60000100800 */
[----:B------:R-:W-:Y:S01]  /*7700*/  @!UPT UIADD3 URZ, UPT, UPT, URZ, URZ, URZ ;  /* 0x000000fffffff290 */ /* 0x000fe2000fffe0ff */
[----:B------:R-:W-:Y:S05]  /*7710*/  @!P0 BRA `(.L_x_163) ;  /* 0x0000000000048947 */ /* 0x000fea0003800000 */
[----:B------:R-:W-:Y:S05]  /*7720*/  BPT.TRAP 0x1 ;  /* 0x000000040000795c */ /* 0x000fea0000300000 */
.L_x_163:
[----:B------:R-:W-:Y:S05]  /*7730*/  BSYNC.RECONVERGENT B0 ;  /* 0x0000000000007941 */ /* 0x000fea0003800200 */
.L_x_162:
[----:B------:R-:W2:Y:S01]  /*7740*/  LDL R0, [R1+0x44] ;  /* 0x0000440001007983 */ /* 0x000ea20000100800 */
[----:B------:R-:W-:Y:S01]  /*7750*/  MOV R73, 0x400 ;  /* 0x0000040000497802 */ /* 0x000fe20000000f00 */
[----:B------:R-:W-:Y:S01]  /*7760*/  BSSY B0, `(.L_x_164) ;  /* 0x0000006000007945 */ /* 0x000fe20003800000 */
[----:B------:R-:W3:Y:S01]  /*7770*/  S2R R74, SR_CgaCtaId ;  /* 0x00000000004a7919 */ /* 0x000ee20000008800 */
[----:B--2---:R-:W-:Y:S02]  /*7780*/  SHF.L.U32 R0, R0, 0x1f, RZ ;  /* 0x0000001f00007819 */ /* 0x004fe400000006ff */
[----:B---3--:R-:W-:Y:S04]  /*7790*/  LEA R73, R74, R73, 0x18 ;  /* 0x000000494a497211 */ /* 0x008fe800078ec0ff */
[----:B------:R-:W2:Y:S02]  /*77a0*/  SYNCS.PHASECHK.TRANS64.TRYWAIT P1, [R73+URZ+0x1f850], R0 ;  /* 0x01f85000490075a7 */ /* 0x000ea400080211ff */
[----:B--2---:R-:W-:Y:S05]  /*77b0*/  @!P1 BRA `(.L_x_165) ;  /* 0x0000006400349947 */ /* 0x004fea0003800000 */
.L_x_280:
[----:B------:R-:W-:Y:S05]  /*77c0*/  BSYNC B0 ;  /* 0x0000000000007941 */ /* 0x000fea0003800000 */
.L_x_164:
[----:B------:R-:W-:Y:S04]  /*77d0*/  BSSY.RECONVERGENT B0, `(.L_x_166) ;  /* 0x0000003000007945 */ /* 0x000fe80003800200 */
[----:B------:R-:W-:Y:S05]  /*77e0*/  @!P0 BRA `(.L_x_167) ;  /* 0x0000000000048947 */ /* 0x000fea0003800000 */
[----:B------:R-:W-:Y:S05]  /*77f0*/  BPT.TRAP 0x1 ;  /* 0x000000040000795c */ /* 0x000fea0000300000 */
.L_x_167:
[----:B------:R-:W-:Y:S05]  /*7800*/  BSYNC.RECONVERGENT B0 ;  /* 0x0000000000007941 */ /* 0x000fea0003800200 */
.L_x_166:
[----:B--2---:R-:W2:Y:S01]  /*7810*/  LDL R0, [R1+0x48] ;  /* 0x0000480001007983 */ /* 0x004ea20000100800 */
[----:B------:R-:W-:Y:S01]  /*7820*/  BSSY B0, `(.L_x_168) ;  /* 0x0000004000007945 */ /* 0x000fe20003800000 */
[----:B--2---:R-:W-:Y:S04]  /*7830*/  SHF.L.U32 R0, R0, 0x1f, RZ ;  /* 0x0000001f00007819 */ /* 0x004fe800000006ff */
[----:B------:R-:W2:Y:S02]  /*7840*/  SYNCS.PHASECHK.TRANS64.TRYWAIT P1, [R73+URZ+0x1f888], R0 ;  /* 0x01f88800490075a7 */ /* 0x000ea400080211ff */
[----:B--2---:R-:W-:Y:S05]  /*7850*/  @!P1 BRA `(.L_x_169) ;  /* 0x0000006400209947 */ /* 0x004fea0003800000 */
.L_x_281:
[----:B------:R-:W-:Y:S05]  /*7860*/  BSYNC B0 ;  /* 0x0000000000007941 */ /* 0x000fea0003800000 */
.L_x_168:
[----:B------:R-:W-:Y:S04]  /*7870*/  BSSY.RECONVERGENT B0, `(.L_x_170) ;  /* 0x0000003000007945 */ /* 0x000fe80003800200 */
[----:B------:R-:W-:Y:S05]  /*7880*/  @!P0 BRA `(.L_x_171) ;  /* 0x0000000000048947 */ /* 0x000fea0003800000 */
[----:B------:R-:W-:Y:S05]  /*7890*/  BPT.TRAP 0x1 ;  /* 0x000000040000795c */ /* 0x000fea0000300000 */
.L_x_171:
[----:B------:R-:W-:Y:S05]  /*78a0*/  BSYNC.RECONVERGENT B0 ;  /* 0x0000000000007941 */ /* 0x000fea0003800200 */
.L_x_170:
[----:B--2---:R-:W2:Y:S01]  /*78b0*/  LDL R0, [R1+0x1c] ;  /* 0x00001c0001007983 */ /* 0x004ea20000100800 */
[----:B------:R-:W-:Y:S01]  /*78c0*/  BSSY B0, `(.L_x_172) ;  /* 0x000000e000007945 */ /* 0x000fe20003800000 */
[----:B-1----:R-:W1:Y:S01]  /*78d0*/  S2R R2, SR_TID.X ;  /* 0x0000000000027919 */ /* 0x002e620000002100 */
[----:B--2---:R-:W-:Y:S01]  /*78e0*/  SHF.L.U32 R0, R0, 0x1f, RZ ;  /* 0x0000001f00007819 */ /* 0x004fe200000006ff */
[----:B-1----:R-:W-:Y:S01]  /*78f0*/  IMAD.U32 R75, R2, 0x10000, RZ ;  /* 0x00010000024b7824 */ /* 0x002fe200078e00ff */
[--C-:B------:R-:W-:Y:S02]  /*7900*/  SHF.R.U32.HI R3, RZ, 0x5, R2.reuse ;  /* 0x00000005ff037819 */ /* 0x100fe40000011602 */
[----:B------:R-:W1:Y:S01]  /*7910*/  SYNCS.PHASECHK.TRANS64.TRYWAIT P1, [R73+URZ+0x1f830], R0 ;  /* 0x01f83000490075a7 */ /* 0x000e6200080211ff */
[----:B------:R-:W-:Y:S02]  /*7920*/  SHF.R.U32.HI R72, RZ, 0x3, R2 ;  /* 0x00000003ff487819 */ /* 0x000fe40000011602 */
[----:B------:R-:W-:Y:S02]  /*7930*/  LOP3.LUT R75, R75, 0x600000, RZ, 0xc0, !PT ;  /* 0x006000004b4b7812 */ /* 0x000fe400078ec0ff */
[----:B------:R-:W-:Y:S02]  /*7940*/  LOP3.LUT R4, R3, 0x3, RZ, 0xc0, !PT ;  /* 0x0000000303047812 */ /* 0x000fe400078ec0ff */
[----:B------:R-:W-:Y:S02]  /*7950*/  SHF.R.U32.HI R3, RZ, 0x15, R75 ;  /* 0x00000015ff037819 */ /* 0x000fe4000001164b */
[----:B------:R-:W-:Y:S02]  /*7960*/  LOP3.LUT R72, R72, 0x10, RZ, 0xc0, !PT ;  /* 0x0000001048487812 */ /* 0x000fe400078ec0ff */
[----:B------:R-:W-:Y:S01]  /*7970*/  ISETP.NE.AND P0, PT, R4, R3, PT ;  /* 0x000000030400720c */ /* 0x000fe20003f05270 */
[----:B------:R-:W-:Y:S01]  /*7980*/  @!UPT UIADD3 URZ, UPT, UPT, URZ, URZ, URZ ;  /* 0x000000fffffff290 */ /* 0x000fe2000fffe0ff */
[----:B-1----:R-:W-:Y:S11]  /*7990*/  @!P1 BRA `(.L_x_173) ;  /* 0x0000006000e49947 */ /* 0x002ff60003800000 */
.L_x_282:
[----:B------:R-:W-:Y:S05]  /*79a0*/  BSYNC B0 ;  /* 0x0000000000007941 */ /* 0x000fea0003800000 */
.L_x_172:
[----:B------:R-:W-:Y:S01]  /*79b0*/  LOP3.LUT R76, R75, 0xe0, R72, 0xfe, !PT ;  /* 0x000000e04b4c7812 */ /* 0x000fe200078efe48 */
[----:B------:R-:W-:Y:S06]  /*79c0*/  @!P0 BRA `(.L_x_174) ;  /* 0x0000000000408947 */ /* 0x000fec0003800000 */
[----:B------:R-:W2:Y:S01]  /*79d0*/  LDCU.64 UR8, c[0x4][0x80] ;  /* 0x01001000ff0877ac */ /* 0x000ea20008000a00 */
[----:B------:R-:W-:Y:S01]  /*79e0*/  MOV R15, 0x0 ;  /* 0x00000000000f7802 */ /* 0x000fe20000000f00 */
[----:B------:R-:W-:Y:S02]  /*79f0*/  HFMA2 R12, -RZ, RZ, 0, 5.9604644775390625e-08 ;  /* 0x00000001ff0c7431 */ /* 0x000fe400000001ff */
[----:B------:R-:W-:Y:S02]  /*7a00*/  IMAD.MOV.U32 R8, RZ, RZ, 0x192 ;  /* 0x00000192ff087424 */ /* 0x000fe400078e00ff */
[----:B------:R-:W-:Y:S01]  /*7a10*/  IMAD.MOV.U32 R13, RZ, RZ, RZ ;  /* 0x000000ffff0d7224 */ /* 0x000fe200078e00ff */
[----:B------:R-:W3:Y:S01]  /*7a20*/  LDCU.64 UR6, c[0x4][0x88] ;  /* 0x01001100ff0677ac */ /* 0x000ee20008000a00 */
[----:B------:R-:W4:Y:S01]  /*7a30*/  LDC.64 R14, c[0x4][R15] ;  /* 0x010000000f0e7b82 */ /* 0x000f220000000a00 */
[----:B------:R-:W5:Y:S01]  /*7a40*/  LDCU.64 UR4, c[0x4][0x8] ;  /* 0x01000100ff0477ac */ /* 0x000f620008000a00 */
[----:B--2---:R-:W-:Y:S01]  /*7a50*/  MOV R5, UR9 ;  /* 0x0000000900057c02 */ /* 0x004fe20008000f00 */
[----:B------:R-:W-:Y:S01]  /*7a60*/  IMAD.U32 R4, RZ, RZ, UR8 ;  /* 0x00000008ff047e24 */ /* 0x000fe2000f8e00ff */
[----:B---3--:R-:W-:Y:S01]  /*7a70*/  MOV R7, UR7 ;  /* 0x0000000700077c02 */ /* 0x008fe20008000f00 */
[----:B------:R-:W-:Y:S01]  /*7a80*/  IMAD.U32 R6, RZ, RZ, UR6 ;  /* 0x00000006ff067e24 */ /* 0x000fe2000f8e00ff */
[----:B-----5:R-:W-:Y:S01]  /*7a90*/  MOV R11, UR5 ;  /* 0x00000005000b7c02 */ /* 0x020fe20008000f00 */
[----:B------:R-:W-:Y:S02]  /*7aa0*/  IMAD.U32 R10, RZ, RZ, UR4 ;  /* 0x00000004ff0a7e24 */ /* 0x000fe4000f8e00ff */
[----:B------:R-:W-:Y:S07]  /*7ab0*/  LEPC R20, `(.L_x_174) ;  /* 0x000000001014794e */ /* 0x000fee0000000000 */
[----:B-1--4-:R-:W-:Y:S05]  /*7ac0*/  CALL.ABS.NOINC R14 ;  /* 0x000000000e007343 */ /* 0x012fea0003c00000 */
.L_x_174:
[----:B------:R-:W-:Y:S01]  /*7ad0*/  SHF.R.U32.HI R16, RZ, 0x5, R2 ;  /* 0x00000005ff107819 */ /* 0x000fe20000011602 */
[----:B------:R-:W-:Y:S05]  /*7ae0*/  WARPSYNC.ALL ;  /* 0x0000000000007948 */ /* 0x000fea0003800000 */
[C---:B------:R-:W-:Y:S01]  /*7af0*/  R2UR UR4, R76.reuse ;  /* 0x000000004c0472ca */ /* 0x040fe200000e0000 */
[----:B-1----:R-:W-:Y:S01]  /*7b00*/  VIADD R0, R76, 0x20 ;  /* 0x000000204c007836 */ /* 0x002fe20000000000 */
[----:B------:R-:W-:Y:S04]  /*7b10*/  LOP3.LUT R16, R16, 0x3, RZ, 0xc0, !PT ;  /* 0x0000000310107812 */ /* 0x000fe800078ec0ff */
[----:B------:R-:W-:Y:S04]  /*7b20*/  SHF.R.U32.HI R0, RZ, 0x15, R0 ;  /* 0x00000015ff007819 */ /* 0x000fe80000011600 */
[----:B------:R-:W-:Y:S03]  /*7b30*/  ISETP.NE.AND P0, PT, R16, R0, PT ;  /* 0x000000001000720c */ /* 0x000fe60003f05270 */
[----:B------:R-:W1:Y:S10]  /*7b40*/  LDTM.x16 R56, tmem[UR4] ;  /* 0x00000004003879ee */ /* 0x000e740008240000 */
[----:B-1----:R-:W-:Y:S05]  /*7b50*/  @!P0 BRA `(.L_x_175) ;  /* 0x0000000000408947 */ /* 0x002fea0003800000 */
[----:B------:R-:W1:Y:S01]  /*7b60*/  LDCU.64 UR8, c[0x4][0x80] ;  /* 0x01001000ff0877ac */ /* 0x000e620008000a00 */
[----:B------:R-:W-:Y:S01]  /*7b70*/  MOV R15, 0x0 ;  /* 0x00000000000f7802 */ /* 0x000fe20000000f00 */
[----:B------:R-:W-:Y:S02]  /*7b80*/  HFMA2 R12, -RZ, RZ, 0, 5.9604644775390625e-08 ;  /* 0x00000001ff0c7431 */ /* 0x000fe400000001ff */
[----:B------:R-:W-:Y:S02]  /*7b90*/  IMAD.MOV.U32 R8, RZ, RZ, 0x192 ;  /* 0x00000192ff087424 */ /* 0x000fe400078e00ff */
[----:B------:R-:W-:Y:S01]  /*7ba0*/  IMAD.MOV.U32 R13, RZ, RZ, RZ ;  /* 0x000000ffff0d7224 */ /* 0x000fe200078e00ff */
[----:B------:R-:W2:Y:S01]  /*7bb0*/  LDCU.64 UR6, c[0x4][0x88] ;  /* 0x01001100ff0677ac */ /* 0x000ea20008000a00 */
[----:B------:R-:W3:Y:S01]  /*7bc0*/  LDC.64 R14, c[0x4][R15] ;  /* 0x010000000f0e7b82 */ /* 0x000ee20000000a00 */
[----:B------:R-:W4:Y:S01]  /*7bd0*/  LDCU.64 UR4, c[0x4][0x8] ;  /* 0x01000100ff0477ac */ /* 0x000f220008000a00 */
[----:B-1----:R-:W-:Y:S01]  /*7be0*/  MOV R5, UR9 ;  /* 0x0000000900057c02 */ /* 0x002fe20008000f00 */
[----:B------:R-:W-:Y:S01]  /*7bf0*/  IMAD.U32 R4, RZ, RZ, UR8 ;  /* 0x00000008ff047e24 */ /* 0x000fe2000f8e00ff */
[----:B--2---:R-:W-:Y:S01]  /*7c00*/  MOV R7, UR7 ;  /* 0x0000000700077c02 */ /* 0x004fe20008000f00 */
[----:B------:R-:W-:Y:S01]  /*7c10*/  IMAD.U32 R6, RZ, RZ, UR6 ;  /* 0x00000006ff067e24 */ /* 0x000fe2000f8e00ff */
[----:B----4-:R-:W-:Y:S01]  /*7c20*/  MOV R11, UR5 ;  /* 0x00000005000b7c02 */ /* 0x010fe20008000f00 */
[----:B------:R-:W-:Y:S02]  /*7c30*/  IMAD.U32 R10, RZ, RZ, UR4 ;  /* 0x00000004ff0a7e24 */ /* 0x000fe4000f8e00ff */
[----:B------:R-:W-:Y:S07]  /*7c40*/  LEPC R20, `(.L_x_175) ;  /* 0x000000001014794e */ /* 0x000fee0000000000 */
[----:B---3--:R-:W-:Y:S05]  /*7c50*/  CALL.ABS.NOINC R14 ;  /* 0x000000000e007343 */ /* 0x008fea0003c00000 */
.L_x_175:
[----:B------:R-:W-:Y:S05]  /*7c60*/  WARPSYNC.ALL ;  /* 0x0000000000007948 */ /* 0x000fea0003800000 */
[C---:B------:R-:W-:Y:S01]  /*7c70*/  R2UR UR4, R76.reuse ;  /* 0x000000004c0472ca */ /* 0x040fe200000e0000 */
[----:B------:R-:W-:Y:S05]  /*7c80*/  VIADD R0, R76, 0x40 ;  /* 0x000000404c007836 */ /* 0x000fea0000000000 */
[----:B------:R-:W-:Y:S04]  /*7c90*/  SHF.R.U32.HI R0, RZ, 0x15, R0 ;  /* 0x00000015ff007819 */ /* 0x000fe80000011600 */
[----:B------:R-:W-:Y:S03]  /*7ca0*/  ISETP.NE.AND P0, PT, R16, R0, PT ;  /* 0x000000001000720c */ /* 0x000fe60003f05270 */
[----:B------:R-:W1:Y:S10]  /*7cb0*/  LDTM.x16 R40, tmem[UR4+0x20] ;  /* 0x00002004002879ee */ /* 0x000e740008240000 */
        /* <DEDUP_REMOVED lines=17> */
.L_x_176:
[----:B------:R-:W-:Y:S05]  /*7dd0*/  WARPSYNC.ALL ;  /* 0x0000000000007948 */ /* 0x000fea0003800000 */
[C---:B------:R-:W-:Y:S01]  /*7de0*/  R2UR UR4, R76.reuse ;  /* 0x000000004c0472ca */ /* 0x040fe200000e0000 */
[----:B------:R-:W-:Y:S01]  /*7df0*/  VIADD R0, R76, 0x60 ;  /* 0x000000604c007836 */ /* 0x000fe20000000000 */
[----:B------:R-:W-:Y:S04]  /*7e00*/  BSSY.RECONVERGENT B6, `(.L_x_177) ;  /* 0x0000015000067945 */ /* 0x000fe80003800200 */
        /* <DEDUP_REMOVED lines=20> */
.L_x_178:
[----:B------:R-:W-:Y:S05]  /*7f50*/  BSYNC.RECONVERGENT B6 ;  /* 0x0000000000067941 */ /* 0x000fea0003800200 */
.L_x_177:
[----:B------:R-:W1:Y:S01]  /*7f60*/  LDC R3, c[0x0][0x448] ;  /* 0x00011200ff037b82 */ /* 0x000e620000000800 */
[----:B------:R-:W-:Y:S01]  /*7f70*/  LEA R0, R72, R73, 0x2 ;  /* 0x0000004948007211 */ /* 0x000fe200078e10ff */
[----:B------:R-:W-:Y:S05]  /*7f80*/  WARPSYNC.ALL ;  /* 0x0000000000007948 */ /* 0x000fea0003800000 */
[----:B------:R-:W2:Y:S08]  /*7f90*/  LDS.128 R4, [R0+0x1f000] ;  /* 0x01f0000000047984 */ /* 0x000eb00000000c00 */
[----:B------:R-:W3:Y:S08]  /*7fa0*/  LDS.128 R8, [R0+0x1f010] ;  /* 0x01f0100000087984 */ /* 0x000ef00000000c00 */
[----:B------:R-:W4:Y:S08]  /*7fb0*/  LDS.128 R12, [R0+0x1f020] ;  /* 0x01f02000000c7984 */ /* 0x000f300000000c00 */
[----:B------:R-:W5:Y:S08]  /*7fc0*/  LDS.128 R16, [R0+0x1f030] ;  /* 0x01f0300000107984 */ /* 0x000f700000000c00 */
[----:B------:R-:W-:Y:S01]  /*7fd0*/  LDS.128 R20, [R0+0x1f130] ;  /* 0x01f1300000147984 */ /* 0x000fe20000000c00 */
[----:B-1----:R-:W-:Y:S04]  /*7fe0*/  FMUL R3, R3, 1.4426950216293334961 ;  /* 0x3fb8aa3b03037820 */ /* 0x002fe80000400000 */
[C---:B--2---:R-:W-:Y:S01]  /*7ff0*/  FFMA2 R4, R3.reuse.F32, R56.F32x2.HI_LO, R4.F32x2.HI_LO ;  /* 0x0000003803047249 */ /* 0x044fe20000040004 */
[----:B------:R-:W-:Y:S01]  /*8000*/  SHF.R.U32.HI R57, RZ, 0x5, R2 ;  /* 0x00000005ff397819 */ /* 0x000fe20000011602 */
[----:B------:R-:W-:Y:S03]  /*8010*/  FFMA2 R6, R3.F32, R58.F32x2.HI_LO, R6.F32x2.HI_LO ;  /* 0x0000003a03067249 */ /* 0x000fe60000040006 */
[----:B------:R-:W-:Y:S02]  /*8020*/  FSETP.GEU.AND P2, PT, R4, -126, PT ;  /* 0xc2fc00000400780b */ /* 0x000fe40003f4e000 */
[----:B------:R-:W-:Y:S01]  /*8030*/  FSETP.GEU.AND P1, PT, R5, -126, PT ;  /* 0xc2fc00000500780b */ /* 0x000fe20003f2e000 */
[C---:B---3--:R-:W-:Y:S01]  /*8040*/  FFMA2 R8, R3.reuse.F32, R60.F32x2.HI_LO, R8.F32x2.HI_LO ;  /* 0x0000003c03087249 */ /* 0x048fe20000040008 */
[----:B------:R-:W-:Y:S01]  /*8050*/  FSETP.GEU.AND P6, PT, R6, -126, PT ;  /* 0xc2fc00000600780b */ /* 0x000fe20003fce000 */
[----:B------:R-:W-:Y:S01]  /*8060*/  FFMA2 R10, R3.F32, R62.F32x2.HI_LO, R10.F32x2.HI_LO ;  /* 0x0000003e030a7249 */ /* 0x000fe2000004000a */
[----:B------:R-:W-:Y:S02]  /*8070*/  FSETP.GEU.AND P5, PT, R7, -126, PT ;  /* 0xc2fc00000700780b */ /* 0x000fe40003fae000 */
[----:B------:R-:W-:Y:S02]  /*8080*/  FSETP.GEU.AND P4, PT, R8, -126, PT ;  /* 0xc2fc00000800780b */ /* 0x000fe40003f8e000 */
[----:B------:R-:W-:Y:S01]  /*8090*/  FSETP.GEU.AND P3, PT, R9, -126, PT ;  /* 0xc2fc00000900780b */ /* 0x000fe20003f6e000 */
[C---:B----4-:R-:W-:Y:S01]  /*80a0*/  FFMA2 R12, R3.reuse.F32, R64.F32x2.HI_LO, R12.F32x2.HI_LO ;  /* 0x00000040030c7249 */ /* 0x050fe2000004000c */
[----:B------:R-:W-:Y:S01]  /*80b0*/  FSETP.GEU.AND P0, PT, R10, -126, PT ;  /* 0xc2fc00000a00780b */ /* 0x000fe20003f0e000 */
[----:B------:R-:W-:Y:S01]  /*80c0*/  @!P2 FMUL R4, R4, 0.5 ;  /* 0x3f0000000404a820 */ /* 0x000fe20000400000 */
[----:B------:R-:W-:Y:S01]  /*80d0*/  FFMA2 R14, R3.F32, R66.F32x2.HI_LO, R14.F32x2.HI_LO ;  /* 0x00000042030e7249 */ /* 0x000fe2000004000e */
[----:B------:R-:W-:Y:S01]  /*80e0*/  LOP3.LUT R57, R57, 0x3, RZ, 0xc0, !PT ;  /* 0x0000000339397812 */ /* 0x000fe200078ec0ff */
[----:B------:R-:W-:Y:S01]  /*80f0*/  @!P1 FMUL R5, R5, 0.5 ;  /* 0x3f00000005059820 */ /* 0x000fe20000400000 */
[----:B------:R-:W1:Y:S01]  /*8100*/  MUFU.EX2 R78, R4 ;  /* 0x00000004004e7308 */ /* 0x000e620000000800 */
[----:B------:R-:W-:Y:S01]  /*8110*/  @!P6 FMUL R6, R6, 0.5 ;  /* 0x3f0000000606e820 */ /* 0x000fe20000400000 */
[----:B------:R-:W-:Y:S01]  /*8120*/  @!P5 FMUL R7, R7, 0.5 ;  /* 0x3f0000000707d820 */ /* 0x000fe20000400000 */
[----:B-----5:R-:W-:Y:S02]  /*8130*/  FFMA2 R16, R3.F32, R68.F32x2.HI_LO, R16.F32x2.HI_LO ;  /* 0x0000004403107249 */ /* 0x020fe40000040010 */
[----:B------:R-:W-:Y:S01]  /*8140*/  @!P4 FMUL R8, R8, 0.5 ;  /* 0x3f0000000808c820 */ /* 0x000fe20000400000 */
[----:B------:R-:W-:Y:S01]  /*8150*/  @!P3 FMUL R9, R9, 0.5 ;  /* 0x3f0000000909b820 */ /* 0x000fe20000400000 */
[----:B------:R-:W-:Y:S03]  /*8160*/  FFMA2 R18, R3.F32, R70.F32x2.HI_LO, R18.F32x2.HI_LO ;  /* 0x0000004603127249 */ /* 0x000fe60000040012 */
[----:B------:R-:W2:Y:S01]  /*8170*/  MUFU.EX2 R79, R5 ;  /* 0x00000005004f7308 */ /* 0x000ea20000000800 */
[----:B------:R-:W-:Y:S09]  /*8180*/  @!P0 FMUL R10, R10, 0.5 ;  /* 0x3f0000000a0a8820 */ /* 0x000ff20000400000 */
[----:B------:R-:W3:Y:S01]  /*8190*/  MUFU.EX2 R80, R6 ;  /* 0x0000000600507308 */ /* 0x000ee20000000800 */
[----:B-1----:R-:W-:Y:S01]  /*81a0*/  @!P2 FMUL R78, R78, R78 ;  /* 0x0000004e4e4ea220 */ /* 0x002fe20000400000 */
[----:B------:R-:W-:Y:S08]  /*81b0*/  FSETP.GEU.AND P2, PT, R11, -126, PT ;  /* 0xc2fc00000b00780b */ /* 0x000ff00003f4e000 */
[----:B------:R1:W4:Y:S01]  /*81c0*/  MUFU.EX2 R81, R7 ;  /* 0x0000000700517308 */ /* 0x0003220000000800 */
[----:B--2---:R-:W-:Y:S01]  /*81d0*/  @!P1 FMUL R79, R79, R79 ;  /* 0x0000004f4f4f9220 */ /* 0x004fe20000400000 */
[----:B------:R-:W-:Y:S03]  /*81e0*/  FSETP.GEU.AND P1, PT, R12, -126, PT ;  /* 0xc2fc00000c00780b */ /* 0x000fe60003f2e000 */
[----:B------:R-:W-:Y:S05]  /*81f0*/  @!P2 FMUL R11, R11, 0.5 ;  /* 0x3f0000000b0ba820 */ /* 0x000fea0000400000 */
[----:B------:R-:W2:Y:S01]  /*8200*/  MUFU.EX2 R82, R8 ;  /* 0x0000000800527308 */ /* 0x000ea20000000800 */
[----:B---3--:R-:W-:Y:S01]  /*8210*/  @!P6 FMUL R80, R80, R80 ;  /* 0x000000505050e220 */ /* 0x008fe20000400000 */
[----:B------:R-:W-:Y:S03]  /*8220*/  FSETP.GEU.AND P6, PT, R13, -126, PT ;  /* 0xc2fc00000d00780b */ /* 0x000fe60003fce000 */
[----:B------:R-:W-:Y:S05]  /*8230*/  @!P1 FMUL R12, R12, 0.5 ;  /* 0x3f0000000c0c9820 */ /* 0x000fea0000400000 */
[----:B------:R-:W3:Y:S01]  /*8240*/  MUFU.EX2 R83, R9 ;  /* 0x0000000900537308 */ /* 0x000ee20000000800 */
[----:B-1----:R-:W1:Y:S01]  /*8250*/  LDS.128 R4, [R0+0x1f080] ;  /* 0x01f0800000047984 */ /* 0x002e620000000c00 */
[----:B----4-:R-:W-:Y:S01]  /*8260*/  @!P5 FMUL R81, R81, R81 ;  /* 0x000000515151d220 */ /* 0x010fe20000400000 */
[----:B------:R-:W-:Y:S02]  /*8270*/  FSETP.GEU.AND P5, PT, R14, -126, PT ;  /* 0xc2fc00000e00780b */ /* 0x000fe40003fae000 */
[----:B------:R-:W-:Y:S05]  /*8280*/  @!P6 FMUL R13, R13, 0.5 ;  /* 0x3f0000000d0de820 */ /* 0x000fea0000400000 */
[----:B------:R-:W4:Y:S01]  /*8290*/  MUFU.EX2 R84, R10 ;  /* 0x0000000a00547308 */ /* 0x000f220000000800 */
[----:B--2---:R-:W-:Y:S01]  /*82a0*/  @!P4 FMUL R82, R82, R82 ;  /* 0x000000525252c220 */ /* 0x004fe20000400000 */
[----:B------:R-:W-:Y:S08]  /*82b0*/  FSETP.GEU.AND P4, PT, R15, -126, PT ;  /* 0xc2fc00000f00780b */ /* 0x000ff00003f8e000 */
[----:B------:R2:W5:Y:S01]  /*82c0*/  MUFU.EX2 R85, R11 ;  /* 0x0000000b00557308 */ /* 0x0005620000000800 */
[----:B------:R-:W-:Y:S01]  /*82d0*/  @!P5 FMUL R14, R14, 0.5 ;  /* 0x3f0000000e0ed820 */ /* 0x000fe20000400000 */
[----:B---3--:R-:W-:Y:S01]  /*82e0*/  @!P3 FMUL R83, R83, R83 ;  /* 0x000000535353b220 */ /* 0x008fe20000400000 */
[----:B------:R-:W-:Y:S02]  /*82f0*/  FSETP.GEU.AND P3, PT, R16, -126, PT ;  /* 0xc2fc00001000780b */ /* 0x000fe40003f6e000 */
[----:B------:R-:W-:Y:S05]  /*8300*/  @!P4 FMUL R15, R15, 0.5 ;  /* 0x3f0000000f0fc820 */ /* 0x000fea0000400000 */
[----:B------:R-:W3:Y:S01]  /*8310*/  MUFU.EX2 R86, R12 ;  /* 0x0000000c00567308 */ /* 0x000ee20000000800 */
[----:B----4-:R-:W-:Y:S01]  /*8320*/  @!P0 FMUL R84, R84, R84 ;  /* 0x0000005454548220 */ /* 0x010fe20000400000 */
[----:B------:R-:W-:Y:S08]  /*8330*/  FSETP.GEU.AND P0, PT, R17, -126, PT ;  /* 0xc2fc00001100780b */ /* 0x000ff00003f0e000 */
[----:B------:R-:W4:Y:S01]  /*8340*/  MUFU.EX2 R87, R13 ;  /* 0x0000000d00577308 */ /* 0x000f220000000800 */
[----:B--2---:R-:W2:Y:S01]  /*8350*/  LDS.128 R8, [R0+0x1f090] ;  /* 0x01f0900000087984 */ /* 0x004ea20000000c00 */
[----:B------:R-:W-:Y:S01]  /*8360*/  @!P3 FMUL R16, R16, 0.5 ;  /* 0x3f0000001010b820 */ /* 0x000fe20000400000 */
[----:B-----5:R-:W-:Y:S01]  /*8370*/  @!P2 FMUL R85, R85, R85 ;  /* 0x000000555555a220 */ /* 0x020fe20000400000 */
[----:B------:R-:W-:Y:S01]  /*8380*/  FSETP.GEU.AND P2, PT, R18, -126, PT ;  /* 0xc2fc00001200780b */ /* 0x000fe20003f4e000 */
[----:B------:R-:W-:Y:S05]  /*8390*/  @!P0 FMUL R17, R17, 0.5 ;  /* 0x3f00000011118820 */ /* 0x000fea0000400000 */
[----:B------:R-:W5:Y:S01]  /*83a0*/  MUFU.EX2 R88, R14 ;  /* 0x0000000e00587308 */ /* 0x000f620000000800 */
[C---:B-1----:R-:W-:Y:S02]  /*83b0*/  FFMA2 R4, R3.reuse.F32, R40.F32x2.HI_LO, R4.F32x2.HI_LO ;  /* 0x0000002803047249 */ /* 0x042fe40000040004 */
[----:B------:R-:W-:Y:S02]  /*83c0*/  FFMA2 R6, R3.F32, R42.F32x2.HI_LO, R6.F32x2.HI_LO ;  /* 0x0000002a03067249 */ /* 0x000fe40000040006 */
[----:B---3--:R-:W-:Y:S01]  /*83d0*/  @!P1 FMUL R86, R86, R86 ;  /* 0x0000005656569220 */ /* 0x008fe20000400000 */
[----:B------:R-:W-:Y:S04]  /*83e0*/  FSETP.GEU.AND P1, PT, R19, -126, PT ;  /* 0xc2fc00001300780b */ /* 0x000fe80003f2e000 */
[----:B------:R1:W3:Y:S01]  /*83f0*/  MUFU.EX2 R89, R15 ;  /* 0x0000000f00597308 */ /* 0x0002e20000000800 */
[----:B------:R-:W-:Y:S01]  /*8400*/  @!P2 FMUL R18, R18, 0.5 ;  /* 0x3f0000001212a820 */ /* 0x000fe20000400000 */
[----:B----4-:R-:W-:Y:S01]  /*8410*/  @!P6 FMUL R87, R87, R87 ;  /* 0x000000575757e220 */ /* 0x010fe20000400000 */
[----:B------:R-:W-:Y:S07]  /*8420*/  FSETP.GEU.AND P6, PT, R4, -126, PT ;  /* 0xc2fc00000400780b */ /* 0x000fee0003fce000 */
[----:B------:R-:W4:Y:S01]  /*8430*/  MUFU.EX2 R90, R16 ;  /* 0x00000010005a7308 */ /* 0x000f220000000800 */
[----:B-----5:R-:W-:Y:S01]  /*8440*/  @!P5 FMUL R88, R88, R88 ;  /* 0x000000585858d220 */ /* 0x020fe20000400000 */
[----:B------:R-:W-:Y:S01]  /*8450*/  FSETP.GEU.AND P5, PT, R5, -126, PT ;  /* 0xc2fc00000500780b */ /* 0x000fe20003fae000 */
[----:B------:R-:W-:Y:S07]  /*8460*/  @!P1 FMUL R19, R19, 0.5 ;  /* 0x3f00000013139820 */ /* 0x000fee0000400000 */
[----:B------:R-:W5:Y:S01]  /*8470*/  MUFU.EX2 R91, R17 ;  /* 0x00000011005b7308 */ /* 0x000f620000000800 */
[----:B-1----:R-:W1:Y:S01]  /*8480*/  LDS.128 R12, [R0+0x1f0a0] ;  /* 0x01f0a000000c7984 */ /* 0x002e620000000c00 */
[----:B------:R-:W-:Y:S01]  /*8490*/  @!P6 FMUL R4, R4, 0.5 ;  /* 0x3f0000000404e820 */ /* 0x000fe20000400000 */
[----:B---3--:R-:W-:Y:S01]  /*84a0*/  @!P4 FMUL R89, R89, R89 ;  /* 0x000000595959c220 */ /* 0x008fe20000400000 */
[----:B------:R-:W-:Y:S01]  /*84b0*/  FSETP.GEU.AND P4, PT, R6, -126, PT ;  /* 0xc2fc00000600780b */ /* 0x000fe20003f8e000 */
[----:B------:R-:W-:Y:S05]  /*84c0*/  @!P5 FMUL R5, R5, 0.5 ;  /* 0x3f0000000505d820 */ /* 0x000fea0000400000 */
[----:B------:R-:W3:Y:S01]  /*84d0*/  MUFU.EX2 R92, R18 ;  /* 0x00000012005c7308 */ /* 0x000ee20000000800 */
[C---:B--2---:R-:W-:Y:S02]  /*84e0*/  FFMA2 R8, R3.reuse.F32, R44.F32x2.HI_LO, R8.F32x2.HI_LO ;  /* 0x0000002c03087249 */ /* 0x044fe40000040008 */
[----:B------:R-:W-:Y:S02]  /*84f0*/  FFMA2 R10, R3.F32, R46.F32x2.HI_LO, R10.F32x2.HI_LO ;  /* 0x0000002e030a7249 */ /* 0x000fe4000004000a */
[----:B----4-:R-:W-:Y:S01]  /*8500*/  @!P3 FMUL R90, R90, R90 ;  /* 0x0000005a5a5ab220 */ /* 0x010fe20000400000 */
[----:B------:R-:W-:Y:S04]  /*8510*/  FSETP.GEU.AND P3, PT, R7, -126, PT ;  /* 0xc2fc00000700780b */ /* 0x000fe80003f6e000 */
[----:B------:R2:W4:Y:S01]  /*8520*/  MUFU.EX2 R93, R19 ;  /* 0x00000013005d7308 */ /* 0x0005220000000800 */
[----:B------:R-:W-:Y:S01]  /*8530*/  @!P4 FMUL R6, R6, 0.5 ;  /* 0x3f0000000606c820 */ /* 0x000fe20000400000 */
[----:B-----5:R-:W-:Y:S01]  /*8540*/  @!P0 FMUL R91, R91, R91 ;  /* 0x0000005b5b5b8220 */ /* 0x020fe20000400000 */
[----:B------:R-:W-:Y:S07]  /*8550*/  FSETP.GEU.AND P0, PT, R8, -126, PT ;  /* 0xc2fc00000800780b */ /* 0x000fee0003f0e000 */
[----:B------:R-:W5:Y:S01]  /*8560*/  MUFU.EX2 R94, R4 ;  /* 0x00000004005e7308 */ /* 0x000f620000000800 */
[----:B---3--:R-:W-:Y:S01]  /*8570*/  @!P2 FMUL R92, R92, R92 ;  /* 0x0000005c5c5ca220 */ /* 0x008fe20000400000 */
[----:B------:R-:W-:Y:S01]  /*8580*/  FSETP.GEU.AND P2, PT, R9, -126, PT ;  /* 0xc2fc00000900780b */ /* 0x000fe20003f4e000 */
[----:B------:R-:W-:Y:S07]  /*8590*/  @!P3 FMUL R7, R7, 0.5 ;  /* 0x3f0000000707b820 */ /* 0x000fee0000400000 */
[----:B------:R-:W3:Y:S01]  /*85a0*/  MUFU.EX2 R95, R5 ;  /* 0x00000005005f7308 */ /* 0x000ee20000000800 */
[----:B--2---:R-:W2:Y:S01]  /*85b0*/  LDS.128 R16, [R0+0x1f0b0] ;  /* 0x01f0b00000107984 */ /* 0x004ea20000000c00 */
[----:B------:R-:W-:Y:S01]  /*85c0*/  @!P0 FMUL R8, R8, 0.5 ;  /* 0x3f00000008088820 */ /* 0x000fe20000400000 */
[----:B----4-:R-:W-:Y:S01]  /*85d0*/  @!P1 FMUL R93, R93, R93 ;  /* 0x0000005d5d5d9220 */ /* 0x010fe20000400000 */
[----:B------:R-:W-:Y:S01]  /*85e0*/  FSETP.GEU.AND P1, PT, R10, -126, PT ;  /* 0xc2fc00000a00780b */ /* 0x000fe20003f2e000 */
[----:B------:R-:W-:Y:S05]  /*85f0*/  @!P2 FMUL R9, R9, 0.5 ;  /* 0x3f0000000909a820 */ /* 0x000fea0000400000 */
[----:B------:R-:W4:Y:S01]  /*8600*/  MUFU.EX2 R96, R6 ;  /* 0x0000000600607308 */ /* 0x000f220000000800 */
[----:B-1----:R-:W-:Y:S01]  /*8610*/  FFMA2 R12, R3.F32, R48.F32x2.HI_LO, R12.F32x2.HI_LO ;  /* 0x00000030030c7249 */ /* 0x002fe2000004000c */
[----:B------:R-:W-:Y:S01]  /*8620*/  F2FP.BF16.F32.PACK_AB R48, R79, R78 ;  /* 0x0000004e4f30723e */ /* 0x000fe200000010ff */
[----:B------:R-:W-:Y:S01]  /*8630*/  FFMA2 R14, R3.F32, R50.F32x2.HI_LO, R14.F32x2.HI_LO ;  /* 0x00000032030e7249 */ /* 0x000fe2000004000e */
[----:B------:R-:W-:Y:S01]  /*8640*/  F2FP.BF16.F32.PACK_AB R49, R81, R80 ;  /* 0x000000505131723e */ /* 0x000fe200000010ff */
[----:B-----5:R-:W-:Y:S01]  /*8650*/  @!P6 FMUL R94, R94, R94 ;  /* 0x0000005e5e5ee220 */ /* 0x020fe20000400000 */
[----:B------:R-:W-:Y:S04]  /*8660*/  FSETP.GEU.AND P6, PT, R11, -126, PT ;  /* 0xc2fc00000b00780b */ /* 0x000fe80003fce000 */
[----:B------:R1:W5:Y:S01]  /*8670*/  MUFU.EX2 R97, R7 ;  /* 0x0000000700617308 */ /* 0x0003620000000800 */
[----:B------:R-:W-:Y:S01]  /*8680*/  @!P1 FMUL R10, R10, 0.5 ;  /* 0x3f0000000a0a9820 */ /* 0x000fe20000400000 */
[----:B---3--:R-:W-:Y:S01]  /*8690*/  @!P5 FMUL R95, R95, R95 ;  /* 0x0000005f5f5fd220 */ /* 0x008fe20000400000 */
[----:B------:R-:W-:Y:S02]  /*86a0*/  FSETP.GEU.AND P5, PT, R12, -126, PT ;  /* 0xc2fc00000c00780b */ /* 0x000fe40003fae000 */
[----:B------:R-:W-:Y:S02]  /*86b0*/  F2FP.BF16.F32.PACK_AB R50, R83, R82 ;  /* 0x000000525332723e */ /* 0x000fe400000010ff */
[----:B------:R-:W-:Y:S03]  /*86c0*/  F2FP.BF16.F32.PACK_AB R51, R85, R84 ;  /* 0x000000545533723e */ /* 0x000fe600000010ff */
[----:B------:R-:W3:Y:S01]  /*86d0*/  MUFU.EX2 R98, R8 ;  /* 0x0000000800627308 */ /* 0x000ee20000000800 */
[----:B----4-:R-:W-:Y:S01]  /*86e0*/  @!P4 FMUL R96, R96, R96 ;  /* 0x000000606060c220 */ /* 0x010fe20000400000 */
[----:B------:R-:W-:Y:S01]  /*86f0*/  FSETP.GEU.AND P4, PT, R13, -126, PT ;  /* 0xc2fc00000d00780b */ /* 0x000fe20003f8e000 */
[----:B------:R-:W-:Y:S01]  /*8700*/  @!P6 FMUL R11, R11, 0.5 ;  /* 0x3f0000000b0be820 */ /* 0x000fe20000400000 */
[----:B------:R-:W-:Y:S06]  /*8710*/  F2FP.BF16.F32.PACK_AB R40, R95, R94 ;  /* 0x0000005e5f28723e */ /* 0x000fec00000010ff */
[----:B------:R-:W4:Y:S01]  /*8720*/  MUFU.EX2 R99, R9 ;  /* 0x0000000900637308 */ /* 0x000f220000000800 */
[----:B-1----:R-:W1:Y:S01]  /*8730*/  LDS.128 R4, [R0+0x1f100] ;  /* 0x01f1000000047984 */ /* 0x002e620000000c00 */
[----:B------:R-:W-:Y:S01]  /*8740*/  @!P5 FMUL R12, R12, 0.5 ;  /* 0x3f0000000c0cd820 */ /* 0x000fe20000400000 */
[----:B-----5:R-:W-:Y:S01]  /*8750*/  @!P3 FMUL R97, R97, R97 ;  /* 0x000000616161b220 */ /* 0x020fe20000400000 */
[----:B------:R-:W-:Y:S01]  /*8760*/  FSETP.GEU.AND P3, PT, R14, -126, PT ;  /* 0xc2fc00000e00780b */ /* 0x000fe20003f6e000 */
[----:B------:R-:W-:Y:S05]  /*8770*/  @!P4 FMUL R13, R13, 0.5 ;  /* 0x3f0000000d0dc820 */ /* 0x000fea0000400000 */
[----:B------:R-:W5:Y:S01]  /*8780*/  MUFU.EX2 R100, R10 ;  /* 0x0000000a00647308 */ /* 0x000f620000000800 */
[----:B--2---:R-:W-:Y:S01]  /*8790*/  FFMA2 R16, R3.F32, R52.F32x2.HI_LO, R16.F32x2.HI_LO ;  /* 0x0000003403107249 */ /* 0x004fe20000040010 */
[----:B------:R-:W-:Y:S01]  /*87a0*/  F2FP.BF16.F32.PACK_AB R52, R87, R86 ;  /* 0x000000565734723e */ /* 0x000fe200000010ff */
[----:B------:R-:W-:Y:S01]  /*87b0*/  FFMA2 R18, R3.F32, R54.F32x2.HI_LO, R18.F32x2.HI_LO ;  /* 0x0000003603127249 */ /* 0x000fe20000040012 */
[----:B------:R-:W-:Y:S01]  /*87c0*/  F2FP.BF16.F32.PACK_AB R53, R89, R88 ;  /* 0x000000585935723e */ /* 0x000fe200000010ff */
[----:B---3--:R-:W-:Y:S01]  /*87d0*/  @!P0 FMUL R98, R98, R98 ;  /* 0x0000006262628220 */ /* 0x008fe20000400000 */
[----:B------:R-:W-:Y:S04]  /*87e0*/  FSETP.GEU.AND P0, PT, R15, -126, PT ;  /* 0xc2fc00000f00780b */ /* 0x000fe80003f0e000 */
[----:B------:R2:W3:Y:S01]  /*87f0*/  MUFU.EX2 R101, R11 ;  /* 0x0000000b00657308 */ /* 0x0004e20000000800 */
[----:B------:R-:W-:Y:S01]  /*8800*/  @!P3 FMUL R14, R14, 0.5 ;  /* 0x3f0000000e0eb820 */ /* 0x000fe20000400000 */
[----:B----4-:R-:W-:Y:S01]  /*8810*/  @!P2 FMUL R99, R99, R99 ;  /* 0x000000636363a220 */ /* 0x010fe20000400000 */
[----:B------:R-:W-:Y:S02]  /*8820*/  FSETP.GEU.AND P2, PT, R16, -126, PT ;  /* 0xc2fc00001000780b */ /* 0x000fe40003f4e000 */
[----:B------:R-:W-:Y:S02]  /*8830*/  F2FP.BF16.F32.PACK_AB R54, R91, R90 ;  /* 0x0000005a5b36723e */ /* 0x000fe400000010ff */
[----:B------:R-:W-:Y:S03]  /*8840*/  F2FP.BF16.F32.PACK_AB R55, R93, R92 ;  /* 0x0000005c5d37723e */ /* 0x000fe600000010ff */
[----:B------:R-:W4:Y:S01]  /*8850*/  MUFU.EX2 R102, R12 ;  /* 0x0000000c00667308 */ /* 0x000f220000000800 */
[----:B-----5:R-:W-:Y:S01]  /*8860*/  @!P1 FMUL R100, R100, R100 ;  /* 0x0000006464649220 */ /* 0x020fe20000400000 */
[----:B------:R-:W-:Y:S01]  /*8870*/  FSETP.GEU.AND P1, PT, R17, -126, PT ;  /* 0xc2fc00001100780b */ /* 0x000fe20003f2e000 */
[----:B------:R-:W-:Y:S01]  /*8880*/  @!P0 FMUL R15, R15, 0.5 ;  /* 0x3f0000000f0f8820 */ /* 0x000fe20000400000 */
[----:B------:R-:W-:Y:S02]  /*8890*/  F2FP.BF16.F32.PACK_AB R41, R97, R96 ;  /* 0x000000606129723e */ /* 0x000fe400000010ff */
[----:B------:R-:W-:Y:S04]  /*88a0*/  F2FP.BF16.F32.PACK_AB R42, R99, R98 ;  /* 0x00000062632a723e */ /* 0x000fe800000010ff */
[----:B------:R-:W5:Y:S01]  /*88b0*/  MUFU.EX2 R103, R13 ;  /* 0x0000000d00677308 */ /* 0x000f620000000800 */
[----:B--2---:R-:W2:Y:S01]  /*88c0*/  LDS.128 R8, [R0+0x1f110] ;  /* 0x01f1100000087984 */ /* 0x004ea20000000c00 */
[----:B------:R-:W-:Y:S01]  /*88d0*/  @!P2 FMUL R16, R16, 0.5 ;  /* 0x3f0000001010a820 */ /* 0x000fe20000400000 */
[----:B---3--:R-:W-:Y:S01]  /*88e0*/  @!P6 FMUL R101, R101, R101 ;  /* 0x000000656565e220 */ /* 0x008fe20000400000 */
[----:B------:R-:W-:Y:S01]  /*88f0*/  FSETP.GEU.AND P6, PT, R18, -126, PT ;  /* 0xc2fc00001200780b */ /* 0x000fe20003fce000 */
[----:B------:R-:W-:Y:S05]  /*8900*/  @!P1 FMUL R17, R17, 0.5 ;  /* 0x3f00000011119820 */ /* 0x000fea0000400000 */
[----:B------:R-:W3:Y:S01]  /*8910*/  MUFU.EX2 R104, R14 ;  /* 0x0000000e00687308 */ /* 0x000ee20000000800 */
[----:B-1----:R-:W-:Y:S01]  /*8920*/  FFMA2 R4, R3.F32, R24.F32x2.HI_LO, R4.F32x2.HI_LO ;  /* 0x0000001803047249 */ /* 0x002fe20000040004 */
[----:B------:R-:W-:Y:S01]  /*8930*/  F2FP.BF16.F32.PACK_AB R43, R101, R100 ;  /* 0x00000064652b723e */ /* 0x000fe200000010ff */
[----:B------:R-:W-:Y:S02]  /*8940*/  FFMA2 R6, R3.F32, R26.F32x2.HI_LO, R6.F32x2.HI_LO ;  /* 0x0000001a03067249 */ /* 0x000fe40000040006 */
[----:B------:R-:W-:Y:S01]  /*8950*/  LDS.128 R24, [R0+0x1f180] ;  /* 0x01f1800000187984 */ /* 0x000fe20000000c00 */
[----:B----4-:R-:W-:Y:S01]  /*8960*/  @!P5 FMUL R102, R102, R102 ;  /* 0x000000666666d220 */ /* 0x010fe20000400000 */
[----:B------:R-:W-:Y:S03]  /*8970*/  FSETP.GEU.AND P5, PT, R19, -126, PT ;  /* 0xc2fc00001300780b */ /* 0x000fe60003fae000 */
[----:B------:R1:W4:Y:S01]  /*8980*/  MUFU.EX2 R105, R15 ;  /* 0x0000000f00697308 */ /* 0x0003220000000800 */
[----:B------:R-:W-:Y:S01]  /*8990*/  @!P6 FMUL R18, R18, 0.5 ;  /* 0x3f0000001212e820 */ /* 0x000fe20000400000 */
[----:B-----5:R-:W-:Y:S01]  /*89a0*/  @!P4 FMUL R103, R103, R103 ;  /* 0x000000676767c220 */ /* 0x020fe20000400000 */
[----:B------:R-:W-:Y:S04]  /*89b0*/  FSETP.GEU.AND P4, PT, R4, -126, PT ;  /* 0xc2fc00000400780b */ /* 0x000fe80003f8e000 */
[----:B------:R-:W-:Y:S03]  /*89c0*/  F2FP.BF16.F32.PACK_AB R44, R103, R102 ;  /* 0x00000066672c723e */ /* 0x000fe600000010ff */
[----:B------:R-:W5:Y:S01]  /*89d0*/  MUFU.EX2 R106, R16 ;  /* 0x00000010006a7308 */ /* 0x000f620000000800 */
[----:B---3--:R-:W-:Y:S01]  /*89e0*/  @!P3 FMUL R104, R104, R104 ;  /* 0x000000686868b220 */ /* 0x008fe20000400000 */
[----:B------:R-:W-:Y:S01]  /*89f0*/  FSETP.GEU.AND P3, PT, R5, -126, PT ;  /* 0xc2fc00000500780b */ /* 0x000fe20003f6e000 */
[----:B------:R-:W-:Y:S07]  /*8a00*/  @!P5 FMUL R19, R19, 0.5 ;  /* 0x3f0000001313d820 */ /* 0x000fee0000400000 */
[----:B------:R-:W3:Y:S01]  /*8a10*/  MUFU.EX2 R107, R17 ;  /* 0x00000011006b7308 */ /* 0x000ee20000000800 */
[----:B-1----:R-:W1:Y:S01]  /*8a20*/  LDS.128 R12, [R0+0x1f120] ;  /* 0x01f12000000c7984 */ /* 0x002e620000000c00 */
[----:B------:R-:W-:Y:S01]  /*8a30*/  @!P4 FMUL R4, R4, 0.5 ;  /* 0x3f0000000404c820 */ /* 0x000fe20000400000 */
[----:B----4-:R-:W-:Y:S01]  /*8a40*/  @!P0 FMUL R105, R105, R105 ;  /* 0x0000006969698220 */ /* 0x010fe20000400000 */
[----:B------:R-:W-:Y:S01]  /*8a50*/  FSETP.GEU.AND P0, PT, R6, -126, PT ;  /* 0xc2fc00000600780b */ /* 0x000fe20003f0e000 */
[----:B------:R-:W-:Y:S05]  /*8a60*/  @!P3 FMUL R5, R5, 0.5 ;  /* 0x3f0000000505b820 */ /* 0x000fea0000400000 */
[----:B------:R-:W4:Y:S01]  /*8a70*/  MUFU.EX2 R108, R18 ;  /* 0x00000012006c7308 */ /* 0x000f220000000800 */
[----:B--2---:R-:W-:Y:S01]  /*8a80*/  FFMA2 R8, R3.F32, R28.F32x2.HI_LO, R8.F32x2.HI_LO ;  /* 0x0000001c03087249 */ /* 0x004fe20000040008 */
[----:B------:R-:W-:Y:S01]  /*8a90*/  F2FP.BF16.F32.PACK_AB R45, R105, R104 ;  /* 0x00000068692d723e */ /* 0x000fe200000010ff */
[----:B------:R-:W-:Y:S02]  /*8aa0*/  FFMA2 R10, R3.F32, R30.F32x2.HI_LO, R10.F32x2.HI_LO ;  /* 0x0000001e030a7249 */ /* 0x000fe4000004000a */
[----:B------:R-:W2:Y:S01]  /*8ab0*/  LDS.128 R28, [R0+0x1f190] ;  /* 0x01f19000001c7984 */ /* 0x000ea20000000c00 */
[----:B-----5:R-:W-:Y:S01]  /*8ac0*/  @!P2 FMUL R106, R106, R106 ;  /* 0x0000006a6a6aa220 */ /* 0x020fe20000400000 */
[----:B------:R-:W-:Y:S03]  /*8ad0*/  FSETP.GEU.AND P2, PT, R7, -126, PT ;  /* 0xc2fc00000700780b */ /* 0x000fe60003f4e000 */
[----:B------:R-:W5:Y:S01]  /*8ae0*/  MUFU.EX2 R109, R19 ;  /* 0x00000013006d7308 */ /* 0x000f620000000800 */
[----:B------:R-:W-:Y:S01]  /*8af0*/  @!P0 FMUL R6, R6, 0.5 ;  /* 0x3f00000006068820 */ /* 0x000fe20000400000 */
[----:B---3--:R-:W-:Y:S01]  /*8b00*/  @!P1 FMUL R107, R107, R107 ;  /* 0x0000006b6b6b9220 */ /* 0x008fe20000400000 */
[----:B------:R-:W-:Y:S04]  /*8b10*/  FSETP.GEU.AND P1, PT, R8, -126, PT ;  /* 0xc2fc00000800780b */ /* 0x000fe80003f2e000 */
[----:B------:R-:W-:Y:S03]  /*8b20*/  F2FP.BF16.F32.PACK_AB R46, R107, R106 ;  /* 0x0000006a6b2e723e */ /* 0x000fe600000010ff */
[----:B------:R3:W1:Y:S01]  /*8b30*/  MUFU.EX2 R110, R4 ;  /* 0x00000004006e7308 */ /* 0x0006620000000800 */
[----:B----4-:R-:W-:Y:S01]  /*8b40*/  @!P6 FMUL R108, R108, R108 ;  /* 0x0000006c6c6ce220 */ /* 0x010fe20000400000 */
[----:B------:R-:W-:Y:S01]  /*8b50*/  FSETP.GEU.AND P6, PT, R9, -126, PT ;  /* 0xc2fc00000900780b */ /* 0x000fe20003fce000 */
[----:B------:R-:W-:Y:S07]  /*8b60*/  @!P2 FMUL R7, R7, 0.5 ;  /* 0x3f0000000707a820 */ /* 0x000fee0000400000 */
[----:B------:R-:W4:Y:S01]  /*8b70*/  MUFU.EX2 R111, R5 ;  /* 0x00000005006f7308 */ /* 0x000f220000000800 */
[----:B------:R-:W-:Y:S01]  /*8b80*/  @!P1 FMUL R8, R8, 0.5 ;  /* 0x3f00000008089820 */ /* 0x000fe20000400000 */
[----:B-----5:R-:W-:Y:S01]  /*8b90*/  @!P5 FMUL R109, R109, R109 ;  /* 0x0000006d6d6dd220 */ /* 0x020fe20000400000 */
[----:B------:R-:W-:Y:S02]  /*8ba0*/  FSETP.GEU.AND P5, PT, R10, -126, PT ;  /* 0xc2fc00000a00780b */ /* 0x000fe40003fae000 */
[----:B------:R-:W-:Y:S05]  /*8bb0*/  @!P6 FMUL R9, R9, 0.5 ;  /* 0x3f0000000909e820 */ /* 0x000fea0000400000 */
[----:B------:R-:W5:Y:S01]  /*8bc0*/  MUFU.EX2 R112, R6 ;  /* 0x0000000600707308 */ /* 0x000f620000000800 */
[----:B---3--:R-:W-:Y:S01]  /*8bd0*/  LOP3.LUT R4, R75, 0x140, R72, 0xfe, !PT ;  /* 0x000001404b047812 */ /* 0x008fe200078efe48 */
[----:B-1----:R-:W-:Y:S01]  /*8be0*/  FFMA2 R12, R3.F32, R32.F32x2.HI_LO, R12.F32x2.HI_LO ;  /* 0x00000020030c7249 */ /* 0x002fe2000004000c */
[----:B------:R-:W-:Y:S01]  /*8bf0*/  F2FP.BF16.F32.PACK_AB R47, R109, R108 ;  /* 0x0000006c6d2f723e */ /* 0x000fe200000010ff */
[----:B------:R-:W-:Y:S01]  /*8c00*/  FFMA2 R34, R3.F32, R34.F32x2.HI_LO, R14.F32x2.HI_LO ;  /* 0x0000002203227249 */ /* 0x000fe2000004000e */
[----:B------:R-:W-:Y:S01]  /*8c10*/  R2UR UR4, R4 ;  /* 0x00000000040472ca */ /* 0x000fe200000e0000 */
[----:B------:R-:W-:Y:S01]  /*8c20*/  @!P4 FMUL R110, R110, R110 ;  /* 0x0000006e6e6ec220 */ /* 0x000fe20000400000 */
[----:B------:R-:W-:Y:S03]  /*8c30*/  FSETP.GEU.AND P4, PT, R11, -126, PT ;  /* 0xc2fc00000b00780b */ /* 0x000fe60003f8e000 */
[----:B------:R-:W1:Y:S01]  /*8c40*/  MUFU.EX2 R113, R7 ;  /* 0x0000000700717308 */ /* 0x000e620000000800 */
[----:B------:R-:W-:Y:S01]  /*8c50*/  @!P5 FMUL R10, R10, 0.5 ;  /* 0x3f0000000a0ad820 */ /* 0x000fe20000400000 */
[----:B----4-:R-:W-:Y:S01]  /*8c60*/  @!P3 FMUL R111, R111, R111 ;  /* 0x0000006f6f6fb220 */ /* 0x010fe20000400000 */
[----:B------:R-:W-:Y:S01]  /*8c70*/  FSETP.GEU.AND P3, PT, R12, -126, PT ;  /* 0xc2fc00000c00780b */ /* 0x000fe20003f6e000 */
[C---:B------:R-:W-:Y:S02]  /*8c80*/  FFMA2 R20, R3.reuse.F32, R36.F32x2.HI_LO, R20.F32x2.HI_LO ;  /* 0x0000002403147249 */ /* 0x040fe40000040014 */
[----:B------:R-:W-:Y:S01]  /*8c90*/  FFMA2 R22, R3.F32, R38.F32x2.HI_LO, R22.F32x2.HI_LO ;  /* 0x0000002603167249 */ /* 0x000fe20000040016 */
[----:B------:R-:W-:Y:S03]  /*8ca0*/  F2FP.BF16.F32.PACK_AB R32, R111, R110 ;  /* 0x0000006e6f20723e */ /* 0x000fe600000010ff */
[----:B------:R-:W3:Y:S01]  /*8cb0*/  MUFU.EX2 R116, R8 ;  /* 0x0000000800747308 */ /* 0x000ee20000000800 */
[----:B-----5:R-:W-:Y:S01]  /*8cc0*/  @!P0 FMUL R112, R112, R112 ;  /* 0x0000007070708220 */ /* 0x020fe20000400000 */
[----:B------:R-:W-:Y:S01]  /*8cd0*/  FSETP.GEU.AND P0, PT, R13, -126, PT ;  /* 0xc2fc00000d00780b */ /* 0x000fe20003f0e000 */
[----:B------:R-:W-:Y:S07]  /*8ce0*/  @!P4 FMUL R11, R11, 0.5 ;  /* 0x3f0000000b0bc820 */ /* 0x000fee0000400000 */
[----:B------:R-:W4:Y:S01]  /*8cf0*/  MUFU.EX2 R117, R9 ;  /* 0x0000000900757308 */ /* 0x000f220000000800 */
[----:B------:R-:W-:Y:S01]  /*8d00*/  @!P3 FMUL R12, R12, 0.5 ;  /* 0x3f0000000c0cb820 */ /* 0x000fe20000400000 */
[----:B-1----:R-:W-:Y:S01]  /*8d10*/  @!P2 FMUL R113, R113, R113 ;  /* 0x000000717171a220 */ /* 0x002fe20000400000 */
[----:B------:R-:W-:Y:S02]  /*8d20*/  FSETP.GEU.AND P2, PT, R34, -126, PT ;  /* 0xc2fc00002200780b */ /* 0x000fe40003f4e000 */
[----:B------:R-:W-:Y:S05]  /*8d30*/  @!P0 FMUL R13, R13, 0.5 ;  /* 0x3f0000000d0d8820 */ /* 0x000fea0000400000 */
[----:B------:R-:W1:Y:S01]  /*8d40*/  MUFU.EX2 R120, R10 ;  /* 0x0000000a00787308 */ /* 0x000e620000000800 */
[----:B---3--:R-:W-:Y:S01]  /*8d50*/  @!P1 FMUL R116, R116, R116 ;  /* 0x0000007474749220 */ /* 0x008fe20000400000 */
[----:B------:R-:W-:Y:S02]  /*8d60*/  FSETP.GEU.AND P1, PT, R35, -126, PT ;  /* 0xc2fc00002300780b */ /* 0x000fe40003f2e000 */
[----:B------:R-:W-:Y:S06]  /*8d70*/  F2FP.BF16.F32.PACK_AB R33, R113, R112 ;  /* 0x000000707121723e */ /* 0x000fec00000010ff */
[----:B------:R-:W3:Y:S01]  /*8d80*/  MUFU.EX2 R121, R11 ;  /* 0x0000000b00797308 */ /* 0x000ee20000000800 */
[----:B------:R-:W-:Y:S01]  /*8d90*/  @!P2 FMUL R34, R34, 0.5 ;  /* 0x3f0000002222a820 */ /* 0x000fe20000400000 */
[----:B----4-:R-:W-:Y:S01]  /*8da0*/  @!P6 FMUL R117, R117, R117 ;  /* 0x000000757575e220 */ /* 0x010fe20000400000 */
[----:B------:R-:W-:Y:S02]  /*8db0*/  FSETP.GEU.AND P6, PT, R20, -126, PT ;  /* 0xc2fc00001400780b */ /* 0x000fe40003fce000 */
[----:B------:R-:W-:Y:S05]  /*8dc0*/  @!P1 FMUL R35, R35, 0.5 ;  /* 0x3f00000023239820 */ /* 0x000fea0000400000 */
[----:B------:R-:W4:Y:S01]  /*8dd0*/  MUFU.EX2 R114, R12 ;  /* 0x0000000c00727308 */ /* 0x000f220000000800 */
[----:B-1----:R-:W-:Y:S01]  /*8de0*/  @!P5 FMUL R120, R120, R120 ;  /* 0x000000787878d220 */ /* 0x002fe20000400000 */
        /* <DEDUP_REMOVED lines=10> */
[----:B-1----:R-:W1:Y:S01]  /*8e90*/  LDTM.x16 R4, tmem[UR4] ;  /* 0x00000004000479ee */ /* 0x002e620008240000 */
[----:B------:R-:W-:Y:S01]  /*8ea0*/  @!P4 FMUL R22, R22, 0.5 ;  /* 0x3f0000001616c820 */ /* 0x000fe20000400000 */
[----:B-----5:R-:W-:Y:S02]  /*8eb0*/  @!P0 FMUL R115, R115, R115 ;  /* 0x0000007373738220 */ /* 0x020fe40000400000 */
[----:B------:R-:W-:Y:S05]  /*8ec0*/  @!P3 FMUL R23, R23, 0.5 ;  /* 0x3f0000001717b820 */ /* 0x000fea0000400000 */
[----:B------:R-:W5:Y:S01]  /*8ed0*/  MUFU.EX2 R122, R20 ;  /* 0x00000014007a7308 */ /* 0x000f620000000800 */
[----:B---3--:R-:W-:Y:S01]  /*8ee0*/  @!P2 FMUL R118, R118, R118 ;  /* 0x000000767676a220 */ /* 0x008fe20000400000 */
[----:B------:R-:W-:Y:S02]  /*8ef0*/  F2FP.BF16.F32.PACK_AB R34, R117, R116 ;  /* 0x000000747522723e */ /* 0x000fe400000010ff */
[----:B------:R-:W-:Y:S06]  /*8f00*/  F2FP.BF16.F32.PACK_AB R36, R115, R114 ;  /* 0x000000727324723e */ /* 0x000fec00000010ff */
[----:B------:R-:W3:Y:S01]  /*8f10*/  MUFU.EX2 R123, R21 ;  /* 0x00000015007b7308 */ /* 0x000ee20000000800 */
[----:B----4-:R-:W-:Y:S01]  /*8f20*/  @!P1 FMUL R119, R119, R119 ;  /* 0x0000007777779220 */ /* 0x010fe20000400000 */
[----:B------:R-:W-:Y:S04]  /*8f30*/  F2FP.BF16.F32.PACK_AB R35, R121, R120 ;  /* 0x000000787923723e */ /* 0x000fe800000010ff */
[----:B------:R-:W-:Y:S04]  /*8f40*/  F2FP.BF16.F32.PACK_AB R37, R119, R118 ;  /* 0x000000767725723e */ /* 0x000fe800000010ff */
[----:B------:R-:W4:Y:S01]  /*8f50*/  MUFU.EX2 R22, R22 ;  /* 0x0000001600167308 */ /* 0x000f220000000800 */
[C---:B-1----:R-:W-:Y:S02]  /*8f60*/  FFMA2 R24, R3.reuse.F32, R4.F32x2.HI_LO, R24.F32x2.HI_LO ;  /* 0x0000000403187249 */ /* 0x042fe40000040018 */
[----:B------:R-:W-:Y:S02]  /*8f70*/  FFMA2 R26, R3.F32, R6.F32x2.HI_LO, R26.F32x2.HI_LO ;  /* 0x00000006031a7249 */ /* 0x000fe4000004001a */
[----:B------:R-:W1:Y:S01]  /*8f80*/  LDS.128 R4, [R0+0x1f1a0] ;  /* 0x01f1a00000047984 */ /* 0x000e620000000c00 */
[----:B------:R-:W-:Y:S01]  /*8f90*/  FSETP.GEU.AND P2, PT, R25, -126, PT ;  /* 0xc2fc00001900780b */ /* 0x000fe20003f4e000 */
[C---:B--2---:R-:W-:Y:S03]  /*8fa0*/  FFMA2 R28, R3.reuse.F32, R8.F32x2.HI_LO, R28.F32x2.HI_LO ;  /* 0x00000008031c7249 */ /* 0x044fe6000004001c */
[----:B------:R-:W2:Y:S01]  /*8fb0*/  MUFU.EX2 R23, R23 ;  /* 0x0000001700177308 */ /* 0x000ea20000000800 */
[----:B------:R-:W-:Y:S01]  /*8fc0*/  FSETP.GEU.AND P1, PT, R26, -126, PT ;  /* 0xc2fc00001a00780b */ /* 0x000fe20003f2e000 */
[----:B------:R-:W-:Y:S01]  /*8fd0*/  FFMA2 R30, R3.F32, R10.F32x2.HI_LO, R30.F32x2.HI_LO ;  /* 0x0000000a031e7249 */ /* 0x000fe2000004001e */
[----:B------:R-:W-:Y:S01]  /*8fe0*/  FSETP.GEU.AND P0, PT, R24, -126, PT ;  /* 0xc2fc00001800780b */ /* 0x000fe20003f0e000 */
[----:B-----5:R-:W-:Y:S01]  /*8ff0*/  @!P6 FMUL R122, R122, R122 ;  /* 0x0000007a7a7ae220 */ /* 0x020fe20000400000 */
[----:B------:R5:W1:Y:S01]  /*9000*/  LDS.128 R8, [R0+0x1f1b0] ;  /* 0x01f1b00000087984 */ /* 0x000a620000000c00 */
[----:B------:R-:W-:Y:S01]  /*9010*/  NOP ;  /* 0x0000000000007918 */ /* 0x000fe20000000000 */
[----:B------:R-:W-:Y:S01]  /*9020*/  FSETP.GEU.AND P6, PT, R27, -126, PT ;  /* 0xc2fc00001b00780b */ /* 0x000fe20003fce000 */
[----:B---3--:R-:W-:Y:S01]  /*9030*/  @!P5 FMUL R123, R123, R123 ;  /* 0x0000007b7b7bd220 */ /* 0x008fe20000400000 */
[----:B------:R-:W-:Y:S01]  /*9040*/  FSETP.GEU.AND P5, PT, R28, -126, PT ;  /* 0xc2fc00001c00780b */ /* 0x000fe20003fae000 */
[----:B----4-:R-:W-:Y:S01]  /*9050*/  @!P4 FMUL R22, R22, R22 ;  /* 0x000000161616c220 */ /* 0x010fe20000400000 */
[----:B------:R-:W-:Y:S01]  /*9060*/  FSETP.GEU.AND P4, PT, R29, -126, PT ;  /* 0xc2fc00001d00780b */ /* 0x000fe20003f8e000 */
[----:B------:R-:W-:Y:S01]  /*9070*/  @!P2 FMUL R25, R25, 0.5 ;  /* 0x3f0000001919a820 */ /* 0x000fe20000400000 */
[----:B------:R-:W-:Y:S01]  /*9080*/  BAR.SYNC.DEFER_BLOCKING 0x3, 0x100 ;  /* 0x00c4000000007b1d */ /* 0x000fe20000010000 */
[----:B------:R-:W-:Y:S01]  /*9090*/  @!P1 FMUL R26, R26, 0.5 ;  /* 0x3f0000001a1a9820 */ /* 0x000fe20000400000 */
[----:B------:R-:W-:Y:S01]  /*90a0*/  F2FP.BF16.F32.PACK_AB R38, R123, R122 ;  /* 0x0000007a7b26723e */ /* 0x000fe200000010ff */
[----:B------:R-:W-:Y:S01]  /*90b0*/  @!P0 FMUL R24, R24, 0.5 ;  /* 0x3f00000018188820 */ /* 0x000fe20000400000 */
[----:B--2---:R-:W-:Y:S01]  /*90c0*/  @!P3 FMUL R23, R23, R23 ;  /* 0x000000171717b220 */ /* 0x004fe20000400000 */
[----:B------:R-:W-:Y:S01]  /*90d0*/  FSETP.GEU.AND P3, PT, R30, -126, PT ;  /* 0xc2fc00001e00780b */ /* 0x000fe20003f6e000 */
[----:B------:R-:W2:Y:S01]  /*90e0*/  MUFU.EX2 R125, R25 ;  /* 0x00000019007d7308 */ /* 0x000ea20000000800 */
[----:B------:R-:W-:Y:S02]  /*90f0*/  @!P6 FMUL R27, R27, 0.5 ;  /* 0x3f0000001b1be820 */ /* 0x000fe40000400000 */
[----:B------:R-:W-:Y:S01]  /*9100*/  @!P5 FMUL R28, R28, 0.5 ;  /* 0x3f0000001c1cd820 */ /* 0x000fe20000400000 */
[----:B------:R-:W-:Y:S01]  /*9110*/  F2FP.BF16.F32.PACK_AB R39, R23, R22 ;  /* 0x000000161727723e */ /* 0x000fe200000010ff */
[----:B------:R-:W-:Y:S05]  /*9120*/  @!P4 FMUL R29, R29, 0.5 ;  /* 0x3f0000001d1dc820 */ /* 0x000fea0000400000 */
[----:B------:R-:W3:Y:S01]  /*9130*/  MUFU.EX2 R68, R26 ;  /* 0x0000001a00447308 */ /* 0x000ee20000000800 */
[----:B-----5:R-:W-:Y:S01]  /*9140*/  SHF.R.U32.HI R0, RZ, 0x4, R2 ;  /* 0x00000004ff007819 */ /* 0x020fe20000011602 */
[----:B------:R-:W-:Y:S03]  /*9150*/  @!P3 FMUL R30, R30, 0.5 ;  /* 0x3f0000001e1eb820 */ /* 0x000fe60000400000 */
[----:B------:R-:W-:Y:S05]  /*9160*/  LOP3.LUT R0, R0, 0x8, RZ, 0xc0, !PT ;  /* 0x0000000800007812 */ /* 0x000fea00078ec0ff */
[----:B------:R-:W4:Y:S01]  /*9170*/  MUFU.EX2 R124, R24 ;  /* 0x00000018007c7308 */ /* 0x000f220000000800 */
[----:B--2---:R-:W-:Y:S01]  /*9180*/  @!P2 FMUL R125, R125, R125 ;  /* 0x0000007d7d7da220 */ /* 0x004fe20000400000 */
[C---:B-1----:R-:W-:Y:S02]  /*9190*/  FFMA2 R4, R3.reuse.F32, R12.F32x2.HI_LO, R4.F32x2.HI_LO ;  /* 0x0000000c03047249 */ /* 0x042fe40000040004 */
[----:B------:R-:W-:Y:S03]  /*91a0*/  FFMA2 R6, R3.F32, R14.F32x2.HI_LO, R6.F32x2.HI_LO ;  /* 0x0000000e03067249 */ /* 0x000fe60000040006 */
[----:B------:R-:W-:Y:S03]  /*91b0*/  FSETP.GEU.AND P2, PT, R4, -126, PT ;  /* 0xc2fc00000400780b */ /* 0x000fe60003f4e000 */
[----:B------:R-:W1:Y:S01]  /*91c0*/  MUFU.EX2 R71, R27 ;  /* 0x0000001b00477308 */ /* 0x000e620000000800 */
[----:B---3--:R-:W-:Y:S01]  /*91d0*/  @!P1 FMUL R68, R68, R68 ;  /* 0x0000004444449220 */ /* 0x008fe20000400000 */
[----:B------:R-:W-:Y:S01]  /*91e0*/  FSETP.GEU.AND P1, PT, R5, -126, PT ;  /* 0xc2fc00000500780b */ /* 0x000fe20003f2e000 */
[C---:B------:R-:W-:Y:S01]  /*91f0*/  FFMA2 R8, R3.reuse.F32, R16.F32x2.HI_LO, R8.F32x2.HI_LO ;  /* 0x0000001003087249 */ /* 0x040fe20000040008 */
[----:B------:R-:W-:Y:S01]  /*9200*/  IADD3 R16, PT, PT, R76, -R0, RZ ;  /* 0x800000004c107210 */ /* 0x000fe20007ffe0ff */
[----:B------:R-:W-:Y:S01]  /*9210*/  FFMA2 R10, R3.F32, R18.F32x2.HI_LO, R10.F32x2.HI_LO ;  /* 0x00000012030a7249 */ /* 0x000fe2000004000a */
[----:B------:R2:W-:Y:S04]  /*9220*/  STL [R1], R68 ;  /* 0x0000004401007387 */ /* 0x0005e80000100800 */
[----:B------:R-:W3:Y:S01]  /*9230*/  MUFU.EX2 R66, R28 ;  /* 0x0000001c00427308 */ /* 0x000ee20000000800 */
[----:B----4-:R-:W-:Y:S01]  /*9240*/  @!P0 FMUL R124, R124, R124 ;  /* 0x0000007c7c7c8220 */ /* 0x010fe20000400000 */
[----:B------:R-:W-:Y:S01]  /*9250*/  FSETP.GEU.AND P0, PT, R31, -126, PT ;  /* 0xc2fc00001f00780b */ /* 0x000fe20003f0e000 */
[----:B------:R-:W-:Y:S01]  /*9260*/  @!P2 FMUL R4, R4, 0.5 ;  /* 0x3f0000000404a820 */ /* 0x000fe20000400000 */
[----:B------:R-:W-:Y:S01]  /*9270*/  SHF.R.U32.HI R0, RZ, 0x15, R16 ;  /* 0x00000015ff007819 */ /* 0x000fe20000011610 */
[----:B------:R-:W-:Y:S05]  /*9280*/  @!P1 FMUL R5, R5, 0.5 ;  /* 0x3f00000005059820 */ /* 0x000fea0000400000 */
[----:B------:R-:W4:Y:S01]  /*9290*/  MUFU.EX2 R69, R29 ;  /* 0x0000001d00457308 */ /* 0x000f220000000800 */
[----:B-1----:R-:W-:Y:S01]  /*92a0*/  @!P6 FMUL R71, R71, R71 ;  /* 0x000000474747e220 */ /* 0x002fe20000400000 */
[----:B------:R-:W-:Y:S02]  /*92b0*/  FSETP.GEU.AND P6, PT, R6, -126, PT ;  /* 0xc2fc00000600780b */ /* 0x000fe40003fce000 */
[----:B------:R-:W-:Y:S02]  /*92c0*/  F2FP.BF16.F32.PACK_AB R24, R125, R124 ;  /* 0x0000007c7d18723e */ /* 0x000fe400000010ff */
[----:B------:R2:W-:Y:S01]  /*92d0*/  STL [R1+0x4], R71 ;  /* 0x0000044701007387 */ /* 0x0005e20000100800 */
[----:B------:R-:W-:Y:S03]  /*92e0*/  @!P0 FMUL R31, R31, 0.5 ;  /* 0x3f0000001f1f8820 */ /* 0x000fe60000400000 */
[----:B------:R-:W1:Y:S01]  /*92f0*/  MUFU.EX2 R64, R30 ;  /* 0x0000001e00407308 */ /* 0x000e620000000800 */
[----:B---3--:R-:W-:Y:S01]  /*9300*/  @!P5 FMUL R66, R66, R66 ;  /* 0x000000424242d220 */ /* 0x008fe20000400000 */
[----:B------:R-:W-:Y:S02]  /*9310*/  FSETP.GEU.AND P5, PT, R7, -126, PT ;  /* 0xc2fc00000700780b */ /* 0x000fe40003fae000 */
[----:B------:R-:W-:Y:S02]  /*9320*/  F2FP.BF16.F32.PACK_AB R25, R71, R68 ;  /* 0x000000444719723e */ /* 0x000fe400000010ff */
[----:B------:R2:W-:Y:S01]  /*9330*/  STL [R1+0x8], R66 ;  /* 0x0000084201007387 */ /* 0x0005e20000100800 */
[----:B------:R-:W-:Y:S03]  /*9340*/  @!P6 FMUL R6, R6, 0.5 ;  /* 0x3f0000000606e820 */ /* 0x000fe60000400000 */
[----:B------:R-:W3:Y:S01]  /*9350*/  MUFU.EX2 R62, R4 ;  /* 0x00000004003e7308 */ /* 0x000ee20000000800 */
[----:B----4-:R-:W-:Y:S01]  /*9360*/  @!P4 FMUL R69, R69, R69 ;  /* 0x000000454545c220 */ /* 0x010fe20000400000 */
[----:B------:R-:W-:Y:S04]  /*9370*/  FSETP.GEU.AND P4, PT, R8, -126, PT ;  /* 0xc2fc00000800780b */ /* 0x000fe80003f8e000 */
[----:B------:R2:W-:Y:S01]  /*9380*/  STL [R1+0xc], R69 ;  /* 0x00000c4501007387 */ /* 0x0005e20000100800 */
[----:B------:R-:W-:Y:S03]  /*9390*/  @!P5 FMUL R7, R7, 0.5 ;  /* 0x3f0000000707d820 */ /* 0x000fe60000400000 */
        /* <DEDUP_REMOVED lines=8> */
[C---:B------:R-:W-:Y:S03]  /*9420*/  FSETP.GEU.AND P2, PT, R10.reuse, -126, PT ;  /* 0xc2fc00000a00780b */ /* 0x040fe60003f4e000 */
[----:B------:R-:W-:Y:S05]  /*9430*/  @!P3 FMUL R9, R9, 0.5 ;  /* 0x3f0000000909b820 */ /* 0x000fea0000400000 */
[----:B------:R-:W3:Y:S01]  /*9440*/  MUFU.EX2 R60, R6 ;  /* 0x00000006003c7308 */ /* 0x000ee20000000800 */
[----:B----4-:R-:W-:Y:S01]  /*9450*/  @!P1 FMUL R65, R65, R65 ;  /* 0x0000004141419220 */ /* 0x010fe20000400000 */
[----:B------:R-:W-:Y:S04]  /*9460*/  FSETP.GEU.AND P1, PT, R11, -126, PT ;  /* 0xc2fc00000b00780b */ /* 0x000fe80003f2e000 */
[----:B------:R-:W-:Y:S01]  /*9470*/  F2FP.BF16.F32.PACK_AB R28, R65, R62 ;  /* 0x0000003e411c723e */ /* 0x000fe200000010ff */
[----:B------:R-:W-:Y:S03]  /*9480*/  @!P2 FMUL R10, R10, 0.5 ;  /* 0x3f0000000a0aa820 */ /* 0x000fe60000400000 */
[----:B------:R-:W4:Y:S01]  /*9490*/  MUFU.EX2 R63, R7 ;  /* 0x00000007003f7308 */ /* 0x000f220000000800 */
[----:B-1----:R-:W-:Y:S01]  /*94a0*/  @!P0 FMUL R67, R67, R67 ;  /* 0x0000004343438220 */ /* 0x002fe20000400000 */
[----:B------:R-:W-:Y:S04]  /*94b0*/  ISETP.NE.AND P0, PT, R57, R0, PT ;  /* 0x000000003900720c */ /* 0x000fe80003f05270 */
[----:B------:R2:W-:Y:S01]  /*94c0*/  STL [R1+0x14], R67 ;  /* 0x0000144301007387 */ /* 0x0005e20000100800 */
[----:B------:R-:W-:Y:S03]  /*94d0*/  @!P1 FMUL R11, R11, 0.5 ;  /* 0x3f0000000b0b9820 */ /* 0x000fe60000400000 */
[----:B------:R-:W1:Y:S01]  /*94e0*/  MUFU.EX2 R58, R8 ;  /* 0x00000008003a7308 */ /* 0x000e620000000800 */
[----:B---3--:R-:W-:Y:S01]  /*94f0*/  @!P6 FMUL R60, R60, R60 ;  /* 0x0000003c3c3ce220 */ /* 0x008fe20000400000 */
[----:B------:R2:W-:Y:S01]  /*9500*/  STL [R1+0x20], R62 ;  /* 0x0000203e01007387 */ /* 0x0005e20000100800 */
[----:B------:R-:W-:Y:S03]  /*9510*/  F2FP.BF16.F32.PACK_AB R27, R67, R64 ;  /* 0x00000040431b723e */ /* 0x000fe600000010ff */
[----:B------:R2:W-:Y:S04]  /*9520*/  STL [R1+0x24], R65 ;  /* 0x0000244101007387 */ /* 0x0005e80000100800 */
[----:B------:R-:W3:Y:S01]  /*9530*/  MUFU.EX2 R61, R9 ;  /* 0x00000009003d7308 */ /* 0x000ee20000000800 */
[----:B----4-:R-:W-:Y:S01]  /*9540*/  @!P5 FMUL R63, R63, R63 ;  /* 0x0000003f3f3fd220 */ /* 0x010fe20000400000 */
[----:B------:R2:W-:Y:S04]  /*9550*/  STL [R1+0x28], R60 ;  /* 0x0000283c01007387 */ /* 0x0005e80000100800 */
[----:B------:R2:W-:Y:S01]  /*9560*/  STL [R1+0x2c], R63 ;  /* 0x00002c3f01007387 */ /* 0x0005e20000100800 */
[----:B------:R-:W-:Y:S03]  /*9570*/  F2FP.BF16.F32.PACK_AB R29, R63, R60 ;  /* 0x0000003c3f1d723e */ /* 0x000fe600000010ff */
[----:B------:R-:W4:Y:S01]  /*9580*/  MUFU.EX2 R56, R10 ;  /* 0x0000000a00387308 */ /* 0x000f220000000800 */
[----:B-1----:R-:W-:Y:S05]  /*9590*/  @!P4 FMUL R58, R58, R58 ;  /* 0x0000003a3a3ac220 */ /* 0x002fea0000400000 */
[----:B------:R2:W-:Y:S04]  /*95a0*/  STL [R1+0x30], R58 ;  /* 0x0000303a01007387 */ /* 0x0005e80000100800 */
[----:B------:R-:W1:Y:S01]  /*95b0*/  MUFU.EX2 R59, R11 ;  /* 0x0000000b003b7308 */ /* 0x000e620000000800 */
[----:B---3--:R-:W-:Y:S05]  /*95c0*/  @!P3 FMUL R61, R61, R61 ;  /* 0x0000003d3d3db220 */ /* 0x008fea0000400000 */
[----:B------:R2:W-:Y:S01]  /*95d0*/  STL [R1+0x34], R61 ;  /* 0x0000343d01007387 */ /* 0x0005e20000100800 */
[----:B------:R-:W-:Y:S01]  /*95e0*/  F2FP.BF16.F32.PACK_AB R30, R61, R58 ;  /* 0x0000003a3d1e723e */ /* 0x000fe200000010ff */
[----:B----4-:R-:W-:Y:S05]  /*95f0*/  @!P2 FMUL R56, R56, R56 ;  /* 0x000000383838a220 */ /* 0x010fea0000400000 */
[----:B------:R2:W-:Y:S01]  /*9600*/  STL [R1+0x38], R56 ;  /* 0x0000383801007387 */ /* 0x0005e20000100800 */
[----:B-1----:R-:W-:Y:S05]  /*9610*/  @!P1 FMUL R59, R59, R59 ;  /* 0x0000003b3b3b9220 */ /* 0x002fea0000400000 */
[----:B------:R2:W-:Y:S01]  /*9620*/  STL [R1+0x3c], R59 ;  /* 0x00003c3b01007387 */ /* 0x0005e20000100800 */
[----:B------:R-:W-:Y:S01]  /*9630*/  F2FP.BF16.F32.PACK_AB R31, R59, R56 ;  /* 0x000000383b1f723e */ /* 0x000fe200000010ff */
[----:B------:R-:W-:Y:S06]  /*9640*/  @!P0 BRA `(.L_x_179) ;  /* 0x0000000000408947 */ /* 0x000fec0003800000 */
[----:B------:R-:W1:Y:S01]  /*9650*/  LDCU.64 UR6, c[0x4][0x80] ;  /* 0x01001000ff0677ac */ /* 0x000e620008000a00 */
[----:B------:R-:W-:Y:S01]  /*9660*/  MOV R15, 0x0 ;  /* 0x00000000000f7802 */ /* 0x000fe20000000f00 */
[----:B------:R-:W-:Y:S02]  /*9670*/  HFMA2 R12, -RZ, RZ, 0, 5.9604644775390625e-08 ;  /* 0x00000001ff0c7431 */ /* 0x000fe400000001ff */
[----:B------:R-:W-:Y:S02]  /*9680*/  IMAD.MOV.U32 R8, RZ, RZ, 0x1be ;  /* 0x000001beff087424 */ /* 0x000fe400078e00ff */
[----:B------:R-:W-:Y:S01]  /*9690*/  IMAD.MOV.U32 R13, RZ, RZ, RZ ;  /* 0x000000ffff0d7224 */ /* 0x000fe200078e00ff */
[----:B------:R-:W3:Y:S01]  /*96a0*/  LDCU.64 UR4, c[0x4][0x88] ;  /* 0x01001100ff0477ac */ /* 0x000ee20008000a00 */
[----:B------:R-:W4:Y:S01]  /*96b0*/  LDC.64 R14, c[0x4][R15] ;  /* 0x010000000f0e7b82 */ /* 0x000f220000000a00 */
[----:B------:R-:W5:Y:S01]  /*96c0*/  LDCU.64 UR8, c[0x4][0x10] ;  /* 0x01000200ff0877ac */ /* 0x000f620008000a00 */
[----:B-1----:R-:W-:Y:S01]  /*96d0*/  MOV R5, UR7 ;  /* 0x0000000700057c02 */ /* 0x002fe20008000f00 */
[----:B------:R-:W-:Y:S01]  /*96e0*/  IMAD.U32 R4, RZ, RZ, UR6 ;  /* 0x00000006ff047e24 */ /* 0x000fe2000f8e00ff */
[----:B---3--:R-:W-:Y:S01]  /*96f0*/  MOV R7, UR5 ;  /* 0x0000000500077c02 */ /* 0x008fe20008000f00 */
[----:B------:R-:W-:Y:S01]  /*9700*/  IMAD.U32 R6, RZ, RZ, UR4 ;  /* 0x00000004ff067e24 */ /* 0x000fe2000f8e00ff */
[----:B-----5:R-:W-:Y:S01]  /*9710*/  MOV R11, UR9 ;  /* 0x00000009000b7c02 */ /* 0x020fe20008000f00 */
[----:B------:R-:W-:Y:S02]  /*9720*/  IMAD.U32 R10, RZ, RZ, UR8 ;  /* 0x00000008ff0a7e24 */ /* 0x000fe4000f8e00ff */
[----:B------:R-:W-:Y:S07]  /*9730*/  LEPC R20, `(.L_x_179) ;  /* 0x000000001014794e */ /* 0x000fee0000000000 */
[----:B--2-4-:R-:W-:Y:S05]  /*9740*/  CALL.ABS.NOINC R14 ;  /* 0x000000000e007343 */ /* 0x014fea0003c00000 */
.L_x_179:
[----:B------:R-:W-:Y:S05]  /*9750*/  WARPSYNC.ALL ;  /* 0x0000000000007948 */ /* 0x000fea0003800000 */
[C---:B------:R-:W-:Y:S01]  /*9760*/  R2UR UR4, R16.reuse ;  /* 0x00000000100472ca */ /* 0x040fe200000e0000 */
[----:B------:R-:W-:Y:S05]  /*9770*/  VIADD R0, R16, 0x10 ;  /* 0x0000001010007836 */ /* 0x000fea0000000000 */
[----:B------:R-:W-:Y:S04]  /*9780*/  SHF.R.U32.HI R0, RZ, 0x15, R0 ;  /* 0x00000015ff007819 */ /* 0x000fe80000011600 */
[----:B------:R-:W-:Y:S03]  /*9790*/  ISETP.NE.AND P0, PT, R57, R0, PT ;  /* 0x000000003900720c */ /* 0x000fe60003f05270 */
[----:B------:R1:W-:Y:S10]  /*97a0*/  STTM.x8 tmem[UR4], R48 ;  /* 0x00000030000079ed */ /* 0x0003f400081c0004 */
[----:B------:R-:W-:Y:S05]  /*97b0*/  @!P0 BRA `(.L_x_180) ;  /* 0x0000000000408947 */ /* 0x000fea0003800000 */
[----:B------:R-:W3:Y:S01]  /*97c0*/  LDCU.64 UR8, c[0x4][0x80] ;  /* 0x01001000ff0877ac */ /* 0x000ee20008000a00 */
[----:B------:R-:W-:Y:S01]  /*97d0*/  MOV R15, 0x0 ;  /* 0x00000000000f7802 */ /* 0x000fe20000000f00 */
[----:B------:R-:W-:Y:S02]  /*97e0*/  HFMA2 R12, -RZ, RZ, 0, 5.9604644775390625e-08 ;  /* 0x00000001ff0c7431 */ /* 0x000fe400000001ff */
[----:B------:R-:W-:Y:S02]  /*97f0*/  IMAD.MOV.U32 R8, RZ, RZ, 0x1be ;  /* 0x000001beff087424 */ /* 0x000fe400078e00ff */
[----:B------:R-:W-:Y:S01]  /*9800*/  IMAD.MOV.U32 R13, RZ, RZ, RZ ;  /* 0x000000ffff0d7224 */ /* 0x000fe200078e00ff */
[----:B------:R-:W4:Y:S01]  /*9810*/  LDCU.64 UR6, c[0x4][0x88] ;  /* 0x01001100ff0677ac */ /* 0x000f220008000a00 */
[----:B------:R-:W1:Y:S01]  /*9820*/  LDC.64 R14, c[0x4][R15] ;  /* 0x010000000f0e7b82 */ /* 0x000e620000000a00 */
[----:B------:R-:W5:Y:S01]  /*9830*/  LDCU.64 UR4, c[0x4][0x10] ;  /* 0x01000200ff0477ac */ /* 0x000f620008000a00 */
[----:B---3--:R-:W-:Y:S01]  /*9840*/  MOV R5, UR9 ;  /* 0x0000000900057c02 */ /* 0x008fe20008000f00 */
[----:B------:R-:W-:Y:S01]  /*9850*/  IMAD.U32 R4, RZ, RZ, UR8 ;  /* 0x00000008ff047e24 */ /* 0x000fe2000f8e00ff */
[----:B----4-:R-:W-:Y:S01]  /*9860*/  MOV R7, UR7 ;  /* 0x0000000700077c02 */ /* 0x010fe20008000f00 */
[----:B------:R-:W-:Y:S01]  /*9870*/  IMAD.U32 R6, RZ, RZ, UR6 ;  /* 0x00000006ff067e24 */ /* 0x000fe2000f8e00ff */
[----:B-----5:R-:W-:Y:S01]  /*9880*/  MOV R11, UR5 ;  /* 0x00000005000b7c02 */ /* 0x020fe20008000f00 */
[----:B------:R-:W-:Y:S02]  /*9890*/  IMAD.U32 R10, RZ, RZ, UR4 ;  /* 0x00000004ff0a7e24 */ /* 0x000fe4000f8e00ff */
[----:B------:R-:W-:Y:S07]  /*98a0*/  LEPC R20, `(.L_x_180) ;  /* 0x000000001014794e */ /* 0x000fee0000000000 */
[----:B-12---:R-:W-:Y:S05]  /*98b0*/  CALL.ABS.NOINC R14 ;  /* 0x000000000e007343 */ /* 0x006fea0003c00000 */
.L_x_180:
[----:B------:R-:W-:Y:S05]  /*98c0*/  WARPSYNC.ALL ;  /* 0x0000000000007948 */ /* 0x000fea0003800000 */
[C---:B------:R-:W-:Y:S01]  /*98d0*/  R2UR UR4, R16.reuse ;  /* 0x00000000100472ca */ /* 0x040fe200000e0000 */
[----:B------:R-:W-:Y:S05]  /*98e0*/  VIADD R0, R16, 0x20 ;  /* 0x0000002010007836 */ /* 0x000fea0000000000 */
[----:B------:R-:W-:Y:S04]  /*98f0*/  SHF.R.U32.HI R0, RZ, 0x15, R0 ;  /* 0x00000015ff007819 */ /* 0x000fe80000011600 */
[----:B------:R-:W-:Y:S03]  /*9900*/  ISETP.NE.AND P0, PT, R57, R0, PT ;  /* 0x000000003900720c */ /* 0x000fe60003f05270 */
[----:B------:R3:W-:Y:S10]  /*9910*/  STTM.x8 tmem[UR4+0x10], R40 ;  /* 0x00001028000079ed */ /* 0x0007f400081c0004 */
[----:B------:R-:W-:Y:S05]  /*9920*/  @!P0 BRA `(.L_x_181) ;  /* 0x0000000000408947 */ /* 0x000fea0003800000 */
[----:B------:R-:W4:Y:S01]  /*9930*/  LDCU.64 UR8, c[0x4][0x80] ;  /* 0x01001000ff0877ac */ /* 0x000f220008000a00 */
[----:B------:R-:W-:Y:S01]  /*9940*/  MOV R15, 0x0 ;  /* 0x00000000000f7802 */ /* 0x000fe20000000f00 */
[----:B------:R-:W-:Y:S02]  /*9950*/  HFMA2 R12, -RZ, RZ, 0, 5.9604644775390625e-08 ;  /* 0x00000001ff0c7431 */ /* 0x000fe400000001ff */
[----:B------:R-:W-:Y:S02]  /*9960*/  IMAD.MOV.U32 R8, RZ, RZ, 0x1be ;  /* 0x000001beff087424 */ /* 0x000fe400078e00ff */
[----:B------:R-:W-:Y:S01]  /*9970*/  IMAD.MOV.U32 R13, RZ, RZ, RZ ;  /* 0x000000ffff0d7224 */ /* 0x000fe200078e00ff */
[----:B------:R-:W5:Y:S01]  /*9980*/  LDCU.64 UR6, c[0x4][0x88] ;  /* 0x01001100ff0677ac */ /* 0x000f620008000a00 */
[----:B------:R-:W1:Y:S01]  /*9990*/  LDC.64 R14, c[0x4][R15] ;  /* 0x010000000f0e7b82 */ /* 0x000e620000000a00 */
[----:B------:R-:W2:Y:S01]  /*99a0*/  LDCU.64 UR4, c[0x4][0x10] ;  /* 0x01000200ff0477ac */ /* 0x000ea20008000a00 */
[----:B----4-:R-:W-:Y:S01]  /*99b0*/  MOV R5, UR9 ;  /* 0x0000000900057c02 */ /* 0x010fe20008000f00 */
[----:B------:R-:W-:Y:S01]  /*99c0*/  IMAD.U32 R4, RZ, RZ, UR8 ;  /* 0x00000008ff047e24 */ /* 0x000fe2000f8e00ff */
[----:B-----5:R-:W-:Y:S01]  /*99d0*/  MOV R7, UR7 ;  /* 0x0000000700077c02 */ /* 0x020fe20008000f00 */
[----:B------:R-:W-:Y:S01]  /*99e0*/  IMAD.U32 R6, RZ, RZ, UR6 ;  /* 0x00000006ff067e24 */ /* 0x000fe2000f8e00ff */
[----:B--2---:R-:W-:Y:S01]  /*99f0*/  MOV R11, UR5 ;  /* 0x00000005000b7c02 */ /* 0x004fe20008000f00 */
[----:B------:R-:W-:Y:S02]  /*9a00*/  IMAD.U32 R10, RZ, RZ, UR4 ;  /* 0x00000004ff0a7e24 */ /* 0x000fe4000f8e00ff */
[----:B------:R-:W-:Y:S07]  /*9a10*/  LEPC R20, `(.L_x_181) ;  /* 0x000000001014794e */ /* 0x000fee0000000000 */
[----:B-1-3--:R-:W-:Y:S05]  /*9a20*/  CALL.ABS.NOINC R14 ;  /* 0x000000000e007343 */ /* 0x00afea0003c00000 */
.L_x_181:
[----:B------:R-:W-:Y:S05]  /*9a30*/  WARPSYNC.ALL ;  /* 0x0000000000007948 */ /* 0x000fea0003800000 */
[C---:B------:R-:W-:Y:S01]  /*9a40*/  R2UR UR4, R16.reuse ;  /* 0x00000000100472ca */ /* 0x040fe200000e0000 */
[----:B------:R-:W-:Y:S05]  /*9a50*/  VIADD R0, R16, 0x30 ;  /* 0x0000003010007836 */ /* 0x000fea0000000000 */
[----:B------:R-:W-:Y:S04]  /*9a60*/  SHF.R.U32.HI R0, RZ, 0x15, R0 ;  /* 0x00000015ff007819 */ /* 0x000fe80000011600 */
[----:B------:R-:W-:Y:S03]  /*9a70*/  ISETP.NE.AND P0, PT, R57, R0, PT ;  /* 0x000000003900720c */ /* 0x000fe60003f05270 */
[----:B------:R4:W-:Y:S10]  /*9a80*/  STTM.x8 tmem[UR4+0x20], R32 ;  /* 0x00002020000079ed */ /* 0x0009f400081c0004 */
[----:B------:R-:W-:Y:S05]  /*9a90*/  @!P0 BRA `(.L_x_182) ;  /* 0x0000000000408947 */ /* 0x000fea0003800000 */
[----:B------:R-:W5:Y:S01]  /*9aa0*/  LDCU.64 UR8, c[0x4][0x80] ;  /* 0x01001000ff0877ac */ /* 0x000f620008000a00 */
[----:B------:R-:W-:Y:S01]  /*9ab0*/  MOV R15, 0x0 ;  /* 0x00000000000f7802 */ /* 0x000fe20000000f00 */
[----:B------:R-:W-:Y:S02]  /*9ac0*/  HFMA2 R12, -RZ, RZ, 0, 5.9604644775390625e-08 ;  /* 0x00000001ff0c7431 */ /* 0x000fe400000001ff */
[----:B------:R-:W-:Y:S02]  /*9ad0*/  IMAD.MOV.U32 R8, RZ, RZ, 0x1be ;  /* 0x000001beff087424 */ /* 0x000fe400078e00ff */
[----:B------:R-:W-:Y:S01]  /*9ae0*/  IMAD.MOV.U32 R13, RZ, RZ, RZ ;  /* 0x000000ffff0d7224 */ /* 0x000fe200078e00ff */
[----:B------:R-:W1:Y:S01]  /*9af0*/  LDCU.64 UR6, c[0x4][0x88] ;  /* 0x01001100ff0677ac */ /* 0x000e620008000a00 */
[----:B------:R-:W2:Y:S01]  /*9b00*/  LDC.64 R14, c[0x4][R15] ;  /* 0x010000000f0e7b82 */ /* 0x000ea20000000a00 */
[----:B------:R-:W3:Y:S01]  /*9b10*/  LDCU.64 UR4, c[0x4][0x10] ;  /* 0x01000200ff0477ac */ /* 0x000ee20008000a00 */
[----:B-----5:R-:W-:Y:S01]  /*9b20*/  MOV R5, UR9 ;  /* 0x0000000900057c02 */ /* 0x020fe20008000f00 */
[----:B------:R-:W-:Y:S01]  /*9b30*/  IMAD.U32 R4, RZ, RZ, UR8 ;  /* 0x00000008ff047e24 */ /* 0x000fe2000f8e00ff */
[----:B-1----:R-:W-:Y:S01]  /*9b40*/  MOV R7, UR7 ;  /* 0x0000000700077c02 */ /* 0x002fe20008000f00 */
[----:B------:R-:W-:Y:S01]  /*9b50*/  IMAD.U32 R6, RZ, RZ, UR6 ;  /* 0x00000006ff067e24 */ /* 0x000fe2000f8e00ff */
[----:B---3--:R-:W-:Y:S01]  /*9b60*/  MOV R11, UR5 ;  /* 0x00000005000b7c02 */ /* 0x008fe20008000f00 */
[----:B------:R-:W-:Y:S02]  /*9b70*/  IMAD.U32 R10, RZ, RZ, UR4 ;  /* 0x00000004ff0a7e24 */ /* 0x000fe4000f8e00ff */
[----:B------:R-:W-:Y:S07]  /*9b80*/  LEPC R20, `(.L_x_182) ;  /* 0x000000001014794e */ /* 0x000fee0000000000 */
[----:B--2-4-:R-:W-:Y:S05]  /*9b90*/  CALL.ABS.NOINC R14 ;  /* 0x000000000e007343 */ /* 0x014fea0003c00000 */
.L_x_182:
[----:B------:R-:W5:Y:S01]  /*9ba0*/  LDL.LU R17, [R1+0x54] ;  /* 0x0000540001117983 */ /* 0x000f620000300800 */
[----:B------:R-:W-:Y:S05]  /*9bb0*/  WARPSYNC.ALL ;  /* 0x0000000000007948 */ /* 0x000fea0003800000 */
[----:B------:R-:W-:Y:S01]  /*9bc0*/  R2UR UR4, R16 ;  /* 0x00000000100472ca */ /* 0x000fe200000e0000 */
[----:B------:R-:W-:Y:S11]  /*9bd0*/  BSSY.RECONVERGENT B0, `(.L_x_183) ;  /* 0x0000008000007945 */ /* 0x000ff60003800200 */
[----:B------:R-:W-:Y:S01]  /*9be0*/  @!UPT UIADD3 URZ, UPT, UPT, URZ, URZ, URZ ;  /* 0x000000fffffff290 */ /* 0x000fe2000fffe0ff */
[----:B------:R1:W-:Y:S01]  /*9bf0*/  STTM.x8 tmem[UR4+0x30], R24 ;  /* 0x00003018000079ed */ /* 0x0003e200081c0004 */
[----:B------:R-:W1:Y:S01]  /*9c00*/  FENCE.VIEW.ASYNC.T ;  /* 0x00000000000073c6 */ /* 0x000e620000000200 */
[----:B-----5:R-:W-:Y:S11]  /*9c10*/  ISETP.NE.AND P0, PT, R17, 0x3, PT ;  /* 0x000000031100780c */ /* 0x020ff60003f05270 */
[----:B------:R-:W-:Y:S02]  /*9c20*/  @!UPT UIADD3 URZ, UPT, UPT, URZ, URZ, URZ ;  /* 0x000000fffffff290 */ /* 0x000fe4000fffe0ff */
[----:B-1----:R-:W-:Y:S05]  /*9c30*/  @!P0 BRA `(.L_x_184) ;  /* 0x0000000000048947 */ /* 0x002fea0003800000 */
[----:B------:R-:W-:Y:S05]  /*9c40*/  BPT.TRAP 0x1 ;  /* 0x000000040000795c */ /* 0x000fea0000300000 */
.L_x_184:
[----:B------:R-:W-:Y:S05]  /*9c50*/  BSYNC.RECONVERGENT B0 ;  /* 0x0000000000007941 */ /* 0x000fea0003800200 */
.L_x_183:
[----:B------:R1:W-:Y:S01]  /*9c60*/  SYNCS.ARRIVE.TRANS64.A1T0 RZ, [R73+URZ+0x1f880], RZ ;  /* 0x01f880ff49ff79a7 */ /* 0x0003e200081000ff */
[----:B------:R-:W-:Y:S04]  /*9c70*/  BSSY.RECONVERGENT B0, `(.L_x_185) ;  /* 0x0000004000007945 */ /* 0x000fe80003800200 */
[----:B------:R-:W-:Y:S05]  /*9c80*/  @!P0 BRA `(.L_x_186) ;  /* 0x0000000000088947 */ /* 0x000fea0003800000 */
[----:B------:R-:W-:Y:S05]  /*9c90*/  BPT.TRAP 0x1 ;  /* 0x000000040000795c */ /* 0x000fea0000300000 */
[----:B------:R-:W-:Y:S05]  /*9ca0*/  BPT.TRAP 0x1 ;  /* 0x000000040000795c */ /* 0x000fea0000300000 */
.L_x_186:
[----:B------:R-:W-:Y:S05]  /*9cb0*/  BSYNC.RECONVERGENT B0 ;  /* 0x0000000000007941 */ /* 0x000fea0003800200 */
.L_x_185:
[----:B------:R-:W-:Y:S01]  /*9cc0*/  IADD3 R0, PT, PT, R73, 0x1f858, RZ ;  /* 0x0001f85849007810 */ /* 0x000fe20007ffe0ff */
[----:B------:R-:W-:Y:S03]  /*9cd0*/  BSSY.RECONVERGENT B0, `(.L_x_187) ;  /* 0x0000005000007945 */ /* 0x000fe60003800200 */
[----:B------:R-:W-:Y:S04]  /*9ce0*/  PRMT R0, R74, 0x654, R0 ;  /* 0x000006544a007816 */ /* 0x000fe80000000000 */
[----:B------:R1:W-:Y:S01]  /*9cf0*/  SYNCS.ARRIVE.TRANS64.RED.A1T0 RZ, [R0+URZ], RZ ;  /* 0x000000ff00ff79a7 */ /* 0x0003e200081004ff */
[----:B------:R-:W-:Y:S05]  /*9d00*/  @!P0 BRA `(.L_x_188) ;  /* 0x0000000000048947 */ /* 0x000fea0003800000 */
[----:B------:R-:W-:Y:S05]  /*9d10*/  BPT.TRAP 0x1 ;  /* 0x000000040000795c */ /* 0x000fea0000300000 */
.L_x_188:
[----:B------:R-:W-:Y:S05]  /*9d20*/  BSYNC.RECONVERGENT B0 ;  /* 0x0000000000007941 */ /* 0x000fea0003800200 */
.L_x_187:
[----:B-1----:R-:W-:Y:S01]  /*9d30*/  IADD3 R0, PT, PT, R73, 0x1f838, RZ ;  /* 0x0001f83849007810 */ /* 0x002fe20007ffe0ff */
[----:B------:R-:W-:Y:S03]  /*9d40*/  BSSY.RECONVERGENT B0, `(.L_x_189) ;  /* 0x0000005000007945 */ /* 0x000fe60003800200 */
[----:B------:R-:W-:Y:S04]  /*9d50*/  PRMT R0, R74, 0x654, R0 ;  /* 0x000006544a007816 */ /* 0x000fe80000000000 */
[----:B------:R1:W-:Y:S01]  /*9d60*/  SYNCS.ARRIVE.TRANS64.RED.A1T0 RZ, [R0+URZ], RZ ;  /* 0x000000ff00ff79a7 */ /* 0x0003e200081004ff */
[----:B------:R-:W-:Y:S05]  /*9d70*/  @!P0 BRA `(.L_x_190) ;  /* 0x0000000000048947 */ /* 0x000fea0003800000 */
[----:B------:R-:W-:Y:S05]  /*9d80*/  BPT.TRAP 0x1 ;  /* 0x000000040000795c */ /* 0x000fea0000300000 */
.L_x_190:
[----:B------:R-:W-:Y:S05]  /*9d90*/  BSYNC.RECONVERGENT B0 ;  /* 0x0000000000007941 */ /* 0x000fea0003800200 */
.L_x_189:
[----:B-1----:R-:W5:Y:S01]  /*9da0*/  LDL R0, [R1+0x40] ;  /* 0x0000400001007983 */ /* 0x002f620000100800 */
[----:B------:R-:W-:Y:S01]  /*9db0*/  BSSY B0, `(.L_x_191) ;  /* 0x0000004000007945 */ /* 0x000fe20003800000 */
[----:B-----5:R-:W-:Y:S04]  /*9dc0*/  SHF.L.U32 R0, R0, 0x1f, RZ ;  /* 0x0000001f00007819 */ /* 0x020fe800000006ff */
[----:B------:R-:W1:Y:S02]  /*9dd0*/  SYNCS.PHASECHK.TRANS64.TRYWAIT P1, [R73+URZ+0x1f840], R0 ;  /* 0x01f84000490075a7 */ /* 0x000e6400080211ff */
[----:B-1----:R-:W-:Y:S05]  /*9de0*/  @!P1 BRA `(.L_x_192) ;  /* 0x0000003c00e49947 */ /* 0x002fea0003800000 */
.L_x_283:
[----:B------:R-:W-:Y:S05]  /*9df0*/  BSYNC B0 ;  /* 0x0000000000007941 */ /* 0x000fea0003800000 */
.L_x_191:
[----:B------:R-:W-:Y:S04]  /*9e00*/  BSSY.RECONVERGENT B0, `(.L_x_193) ;  /* 0x0000003000007945 */ /* 0x000fe80003800200 */
[----:B------:R-:W-:Y:S05]  /*9e10*/  @!P0 BRA `(.L_x_194) ;  /* 0x0000000000048947 */ /* 0x000fea0003800000 */
[----:B------:R-:W-:Y:S05]  /*9e20*/  BPT.TRAP 0x1 ;  /* 0x000000040000795c */ /* 0x000fea0000300000 */
.L_x_194:
[----:B------:R-:W-:Y:S05]  /*9e30*/  BSYNC.RECONVERGENT B0 ;  /* 0x0000000000007941 */ /* 0x000fea0003800200 */
.L_x_193:
[----:B------:R-:W5:Y:S01]  /*9e40*/  LDL R0, [R1+0x50] ;  /* 0x0000500001007983 */ /* 0x000f620000100800 */
[----:B------:R-:W-:Y:S01]  /*9e50*/  BSSY B0, `(.L_x_195) ;  /* 0x0000004000007945 */ /* 0x000fe20003800000 */
[----:B-----5:R-:W-:Y:S04]  /*9e60*/  SHF.L.U32 R0, R0, 0x1f, RZ ;  /* 0x0000001f00007819 */ /* 0x020fe800000006ff */
[----:B------:R-:W1:Y:S02]  /*9e70*/  SYNCS.PHASECHK.TRANS64.TRYWAIT P1, [R73+URZ+0x1f860], R0 ;  /* 0x01f86000490075a7 */ /* 0x000e6400080211ff */
[----:B-1----:R-:W-:Y:S05]  /*9e80*/  @!P1 BRA `(.L_x_196) ;  /* 0x0000003c00d09947 */ /* 0x002fea0003800000 */
.L_x_284:
[----:B------:R-:W-:Y:S05]  /*9e90*/  BSYNC B0 ;  /* 0x0000000000007941 */ /* 0x000fea0003800000 */
.L_x_195:
[----:B------:R-:W-:Y:S04]  /*9ea0*/  BSSY.RECONVERGENT B0, `(.L_x_197) ;  /* 0x0000003000007945 */ /* 0x000fe80003800200 */
[----:B------:R-:W-:Y:S05]  /*9eb0*/  @!P0 BRA `(.L_x_198) ;  /* 0x0000000000048947 */ /* 0x000fea0003800000 */
[----:B------:R-:W-:Y:S05]  /*9ec0*/  BPT.TRAP 0x1 ;  /* 0x000000040000795c */ /* 0x000fea0000300000 */
.L_x_198:
[----:B------:R-:W-:Y:S05]  /*9ed0*/  BSYNC.RECONVERGENT B0 ;  /* 0x0000000000007941 */ /* 0x000fea0003800200 */
.L_x_197:
[----:B------:R-:W5:Y:S01]  /*9ee0*/  LDL R0, [R1+0x4c] ;  /* 0x00004c0001007983 */ /* 0x000f620000100800 */
[----:B------:R-:W-:Y:S01]  /*9ef0*/  VIADD R3, R76, 0xffffff80 ;  /* 0xffffff804c037836 */ /* 0x000fe20000000000 */
[----:B------:R-:W-:Y:S01]  /*9f00*/  SHF.R.U32.HI R4, RZ, 0x5, R2 ;  /* 0x00000005ff047819 */ /* 0x000fe20000011602 */
[----:B------:R-:W-:Y:S03]  /*9f10*/  BSSY B0, `(.L_x_199) ;  /* 0x0000007000007945 */ /* 0x000fe60003800000 */
[----:B------:R-:W-:Y:S02]  /*9f20*/  LOP3.LUT R4, R4, 0x3, RZ, 0xc0, !PT ;  /* 0x0000000304047812 */ /* 0x000fe400078ec0ff */
[----:B------:R-:W-:Y:S04]  /*9f30*/  SHF.R.U32.HI R3, RZ, 0x15, R3 ;  /* 0x00000015ff037819 */ /* 0x000fe80000011603 */
[----:B------:R-:W-:Y:S02]  /*9f40*/  ISETP.NE.AND P0, PT, R4, R3, PT ;  /* 0x000000030400720c */ /* 0x000fe40003f05270 */
[----:B-----5:R-:W-:Y:S04]  /*9f50*/  SHF.L.U32 R0, R0, 0x1f, RZ ;  /* 0x0000001f00007819 */ /* 0x020fe800000006ff */
[----:B------:R-:W1:Y:S02]  /*9f60*/  SYNCS.PHASECHK.TRANS64.TRYWAIT P1, [R73+URZ+0x1f898], R0 ;  /* 0x01f89800490075a7 */ /* 0x000e6400080211ff */
[----:B-1----:R-:W-:Y:S05]  /*9f70*/  @!P1 BRA `(.L_x_200) ;  /* 0x0000003c00a89947 */ /* 0x002fea0003800000 */
.L_x_285:
[----:B------:R-:W-:Y:S05]  /*9f80*/  BSYNC B0 ;  /* 0x0000000000007941 */ /* 0x000fea0003800000 */
.L_x_199:
[----:B------:R-:W-:Y:S05]  /*9f90*/  @!P0 BRA `(.L_x_201) ;  /* 0x0000000000408947 */ /* 0x000fea0003800000 */
[----:B------:R-:W1:Y:S01]  /*9fa0*/  LDCU.64 UR8, c[0x4][0x80] ;  /* 0x01001000ff0877ac */ /* 0x000e620008000a00 */
[----:B------:R-:W-:Y:S01]  /*9fb0*/  MOV R15, 0x0 ;  /* 0x00000000000f7802 */ /* 0x000fe20000000f00 */
[----:B------:R-:W-:Y:S02]  /*9fc0*/  HFMA2 R12, -RZ, RZ, 0, 5.9604644775390625e-08 ;  /* 0x00000001ff0c7431 */ /* 0x000fe400000001ff */
[----:B------:R-:W-:Y:S02]  /*9fd0*/  IMAD.MOV.U32 R8, RZ, RZ, 0x192 ;  /* 0x00000192ff087424 */ /* 0x000fe400078e00ff */
[----:B------:R-:W-:Y:S01]  /*9fe0*/  IMAD.MOV.U32 R13, RZ, RZ, RZ ;  /* 0x000000ffff0d7224 */ /* 0x000fe200078e00ff */
[----:B------:R-:W5:Y:S01]  /*9ff0*/  LDCU.64 UR6, c[0x4][0x88] ;  /* 0x01001100ff0677ac */ /* 0x000f620008000a00 */
[----:B------:R-:W2:Y:S01]  /*a000*/  LDC.64 R14, c[0x4][R15] ;  /* 0x010000000f0e7b82 */ /* 0x000ea20000000a00 */
[----:B------:R-:W3:Y:S01]  /*a010*/  LDCU.64 UR4, c[0x4][0x8] ;  /* 0x01000100ff0477ac */ /* 0x000ee20008000a00 */
[----:B-1----:R-:W-:Y:S01]  /*a020*/  MOV R5, UR9 ;  /* 0x0000000900057c02 */ /* 0x002fe20008000f00 */
[----:B------:R-:W-:Y:S01]  /*a030*/  IMAD.U32 R4, RZ, RZ, UR8 ;  /* 0x00000008ff047e24 */ /* 0x000fe2000f8e00ff */
[----:B-----5:R-:W-:Y:S01]  /*a040*/  MOV R7, UR7 ;  /* 0x0000000700077c02 */ /* 0x020fe20008000f00 */
[----:B------:R-:W-:Y:S01]  /*a050*/  IMAD.U32 R6, RZ, RZ, UR6 ;  /* 0x00000006ff067e24 */ /* 0x000fe2000f8e00ff */
[----:B---3--:R-:W-:Y:S01]  /*a060*/  MOV R11, UR5 ;  /* 0x00000005000b7c02 */ /* 0x008fe20008000f00 */
[----:B------:R-:W-:Y:S02]  /*a070*/  IMAD.U32 R10, RZ, RZ, UR4 ;  /* 0x00000004ff0a7e24 */ /* 0x000fe4000f8e00ff */
[----:B------:R-:W-:Y:S07]  /*a080*/  LEPC R20, `(.L_x_201) ;  /* 0x000000001014794e */ /* 0x000fee0000000000 */
[----:B--2-4-:R-:W-:Y:S05]  /*a090*/  CALL.ABS.NOINC R14 ;  /* 0x000000000e007343 */ /* 0x014fea0003c00000 */
.L_x_201:
[----:B------:R-:W-:Y:S01]  /*a0a0*/  SHF.R.U32.HI R16, RZ, 0x5, R2 ;  /* 0x00000005ff107819 */ /* 0x000fe20000011602 */
[----:B------:R-:W-:Y:S05]  /*a0b0*/  WARPSYNC.ALL ;  /* 0x0000000000007948 */ /* 0x000fea0003800000 */
[C---:B------:R-:W-:Y:S01]  /*a0c0*/  R2UR UR4, R76.reuse ;  /* 0x000000004c0472ca */ /* 0x040fe200000e0000 */
[----:B------:R-:W-:Y:S01]  /*a0d0*/  VIADD R0, R76, 0xffffffa0 ;  /* 0xffffffa04c007836 */ /* 0x000fe20000000000 */
[----:B------:R-:W-:Y:S04]  /*a0e0*/  LOP3.LUT R16, R16, 0x3, RZ, 0xc0, !PT ;  /* 0x0000000310107812 */ /* 0x000fe800078ec0ff */
[----:B------:R-:W-:Y:S04]  /*a0f0*/  SHF.R.U32.HI R0, RZ, 0x15, R0 ;  /* 0x00000015ff007819 */ /* 0x000fe80000011600 */
[----:B------:R-:W-:Y:S03]  /*a100*/  ISETP.NE.AND P0, PT, R16, R0, PT ;  /* 0x000000001000720c */ /* 0x000fe60003f05270 */
[----:B--2---:R-:W1:Y:S10]  /*a110*/  LDTM.x16 R56, tmem[UR4+-0x80] ;  /* 0xffff8004003879ee */ /* 0x004e74000824ff00 */
        /* <DEDUP_REMOVED lines=8> */
[----:B------:R-:W5:Y:S01]  /*a1a0*/  LDCU.64 UR4, c[0x4][0x8] ;  /* 0x01000100ff0477ac */ /* 0x000f620008000a00 */
[----:B-1----:R-:W-:Y:S01]  /*a1b0*/  MOV R5, UR9 ;  /* 0x0000000900057c02 */ /* 0x002fe20008000f00 */
[----:B------:R-:W-:Y:S01]  /*a1c0*/  IMAD.U32 R4, RZ, RZ, UR8 ;  /* 0x00000008ff047e24 */ /* 0x000fe2000f8e00ff */
[----:B--2---:R-:W-:Y:S01]  /*a1d0*/  MOV R7, UR7 ;  /* 0x0000000700077c02 */ /* 0x004fe20008000f00 */
[----:B------:R-:W-:Y:S01]  /*a1e0*/  IMAD.U32 R6, RZ, RZ, UR6 ;  /* 0x00000006ff067e24 */ /* 0x000fe2000f8e00ff */
[----:B-----5:R-:W-:Y:S01]  /*a1f0*/  MOV R11, UR5 ;  /* 0x00000005000b7c02 */ /* 0x020fe20008000f00 */
[----:B------:R-:W-:Y:S02]  /*a200*/  IMAD.U32 R10, RZ, RZ, UR4 ;  /* 0x00000004ff0a7e24 */ /* 0x000fe4000f8e00ff */
[----:B------:R-:W-:Y:S07]  /*a210*/  LEPC R20, `(.L_x_202) ;  /* 0x000000001014794e */ /* 0x000fee0000000000 */
[----:B---34-:R-:W-:Y:S05]  /*a220*/  CALL.ABS.NOINC R14 ;  /* 0x000000000e007343 */ /* 0x018fea0003c00000 */
.L_x_202:
[----:B------:R-:W-:Y:S01]  /*a230*/  LOP3.LUT R72, R75, 0x80, R72, 0xfe, !PT ;  /* 0x000000804b487812 */ /* 0x000fe200078efe48 */
[----:B------:R-:W-:Y:S05]  /*a240*/  WARPSYNC.ALL ;  /* 0x0000000000007948 */ /* 0x000fea0003800000 */
[----:B------:R-:W-:Y:S02]  /*a250*/  R2UR UR4, R72 ;  /* 0x00000000480472ca */ /* 0x000fe400000e0000 */
[----:B------:R-:W-:Y:S02]  /*a260*/  SHF.R.U32.HI R16, RZ, 0x5, R2 ;  /* 0x00000005ff107819 */ /* 0x000fe40000011602 */
[----:B------:R-:W-:Y:S02]  /*a270*/  SHF.R.U32.HI R75, RZ, 0x15, R75 ;  /* 0x00000015ff4b7819 */ /* 0x000fe4000001164b */
[----:B------:R-:W-:Y:S04]  /*a280*/  LOP3.LUT R16, R16, 0x3, RZ, 0xc0, !PT ;  /* 0x0000000310107812 */ /* 0x000fe800078ec0ff */
[----:B------:R-:W-:Y:S03]  /*a290*/  ISETP.NE.AND P0, PT, R16, R75, PT ;  /* 0x0000004b1000720c */ /* 0x000fe60003f05270 */
[----:B---3--:R-:W1:Y:S10]  /*a2a0*/  LDTM.x16 R40, tmem[UR4] ;  /* 0x00000004002879ee */ /* 0x008e740008240000 */
        /* <DEDUP_REMOVED lines=17> */
.L_x_203:
[----:B------:R-:W-:Y:S01]  /*a3c0*/  IMAD.U32 R0, R2, 0x10000, RZ ;  /* 0x0001000002007824 */ /* 0x000fe200078e00ff */
[----:B------:R-:W-:Y:S01]  /*a3d0*/  SHF.R.U32.HI R2, RZ, 0x3, R2 ;  /* 0x00000003ff027819 */ /* 0x000fe20000011602 */
[----:B------:R-:W-:Y:S05]  /*a3e0*/  WARPSYNC.ALL ;  /* 0x0000000000007948 */ /* 0x000fea0003800000 */
[----:B------:R-:W-:Y:S04]  /*a3f0*/  LOP3.LUT R0, R0, 0xe0, R2, 0xfe, !PT ;  /* 0x000000e000007812 */ /* 0x000fe800078efe02 */
[----:B------:R-:W-:Y:S04]  /*a400*/  LOP3.LUT R0, R0, 0x6000f0, RZ, 0xc0, !PT ;  /* 0x006000f000007812 */ /* 0x000fe800078ec0ff */
[C---:B------:R-:W-:Y:S01]  /*a410*/  R2UR UR4, R0.reuse ;  /* 0x00000000000472ca */ /* 0x040fe200000e0000 */
[----:B------:R-:W-:Y:S05]  /*a420*/  VIADD R0, R0, 0xffffffe0 ;  /* 0xffffffe000007836 */ /* 0x000fea0000000000 */
[----:B------:R-:W-:Y:S04]  /*a430*/  SHF.R.U32.HI R0, RZ, 0x15, R0 ;  /* 0x00000015ff007819 */ /* 0x000fe80000011600 */
[----:B------:R-:W-:Y:S03]  /*a440*/  ISETP.NE.AND P0, PT, R16, R0, PT ;  /* 0x000000001000720c */ /* 0x000fe60003f05270 */
[----:B----4-:R-:W1:Y:S10]  /*a450*/  LDTM.x16 R24, tmem[UR4+-0x40] ;  /* 0xffffc004001879ee */ /* 0x010e74000824ff00 */
        /* <DEDUP_REMOVED lines=17> */
.L_x_204:
[----:B------:R-:W2:Y:S01]  /*a570*/  LDL R2, [R1+0x18] ;  /* 0x0000180001027983 */ /* 0x000ea20000100800 */
[----:B------:R-:W-:Y:S01]  /*a580*/  IMAD.MOV.U32 R72, RZ, RZ, 0x33334444 ;  /* 0x33334444ff487424 */ /* 0x000fe200078e00ff */
[----:B------:R-:W-:Y:S05]  /*a590*/  WARPSYNC.ALL ;  /* 0x0000000000007948 */ /* 0x000fea0003800000 */
[----:B------:R-:W1:Y:S02]  /*a5a0*/  S2R R75, SR_TID.X ;  /* 0x00000000004b7919 */ /* 0x000e640000002100 */
[----:B-1----:R-:W-:Y:S01]  /*a5b0*/  SHF.R.U32.HI R73, RZ, 0x3, R75 ;  /* 0x00000003ff497819 */ /* 0x002fe2000001164b */
[----:B------:R-:W-:Y:S05]  /*a5c0*/  IMAD.U32 R74, R75, 0x10000, RZ ;  /* 0x000100004b4a7824 */ /* 0x000fea00078e00ff */
[----:B------:R-:W-:Y:S04]  /*a5d0*/  LOP3.LUT R0, R74, 0x600010, R73, 0xc8, !PT ;  /* 0x006000104a007812 */ /* 0x000fe800078ec849 */
[----:B------:R-:W-:Y:S01]  /*a5e0*/  LOP3.LUT R0, R0, 0xc0, RZ, 0xfc, !PT ;  /* 0x000000c000007812 */ /* 0x000fe200078efcff */
[----:B--2---:R-:W-:Y:S05]  /*a5f0*/  IMAD.SHL.U32 R76, R2, 0x4, RZ ;  /* 0x00000004024c7824 */ /* 0x004fea00078e00ff */
[----:B------:R-:W-:Y:S04]  /*a600*/  SHF.R.U64 R72, R72, R76, 0x123333 ;  /* 0x0012333348487419 */ /* 0x000fe8000000124c */
[----:B------:R-:W-:Y:S04]  /*a610*/  LOP3.LUT R72, R72, 0x7, RZ, 0xc0, !PT ;  /* 0x0000000748487812 */ /* 0x000fe800078ec0ff */
[----:B------:R-:W-:Y:S02]  /*a620*/  ISETP.NE.AND P0, PT, R72, 0x3, PT ;  /* 0x000000034800780c */ /* 0x000fe40003f05270 */
[----:B------:R-:W-:Y:S01]  /*a630*/  SHF.R.U32.HI R20, RZ, 0x1, R75 ;  /* 0x00000001ff147819 */ /* 0x000fe2000001164b */
[----:B------:R-:W1:Y:S01]  /*a640*/  S2UR UR37, SR_CgaCtaId ;  /* 0x00000000002579c3 */ /* 0x000e620000008800 */
[----:B------:R-:W-:Y:S02]  /*a650*/  UMOV UR4, 0x400 ;  /* 0x0000040000047882 */ /* 0x000fe40000000000 */
[----:B------:R-:W-:Y:S01]  /*a660*/  LOP3.LUT R20, R20, 0x40, RZ, 0xc0, !PT ;  /* 0x0000004014147812 */ /* 0x000fe200078ec0ff */
[----:B-1----:R-:W-:Y:S01]  /*a670*/  ULEA UR36, UR37, UR4, 0x18 ;  /* 0x0000000425247291 */ /* 0x002fe2000f8ec0ff */
[----:B------:R-:W-:Y:S08]  /*a680*/  R2UR UR4, R0 ;  /* 0x00000000000472ca */ /* 0x000ff000000e0000 */
[----:B------:R-:W1:Y:S06]  /*a690*/  LDS.128 R4, [R20+UR36+0x1f200] ;  /* 0x01f2002414047984 */ /* 0x000e6c0008000c00 */
[----:B------:R-:W2:Y:S06]  /*a6a0*/  LDS.128 R8, [R20+UR36+0x1f210] ;  /* 0x01f2102414087984 */ /* 0x000eac0008000c00 */
[----:B------:R-:W3:Y:S06]  /*a6b0*/  LDS.128 R12, [R20+UR36+0x1f220] ;  /* 0x01f22024140c7984 */ /* 0x000eec0008000c00 */
[----:B------:R-:W4:Y:S01]  /*a6c0*/  LDS.128 R16, [R20+UR36+0x1f230] ;  /* 0x01f2302414107984 */ /* 0x000f220008000c00 */
[----:B-1----:R-:W-:Y:S02]  /*a6d0*/  FADD2 R56, R56.F32x2.HI_LO, R4.F32x2.HI_LO ;  /* 0x000000043838724b */ /* 0x002fe40000000000 */
[----:B------:R-:W-:Y:S02]  /*a6e0*/  FADD2 R58, R58.F32x2.HI_LO, R6.F32x2.HI_LO ;  /* 0x000000063a3a724b */ /* 0x000fe40000000000 */
[----:B------:R-:W-:Y:S02]  /*a6f0*/  FMUL2 R2, R56.F32x2.HI_LO, R78.F32x2.HI_LO ;  /* 0x0000004e3802724a */ /* 0x000fe40000000000 */
[----:B------:R-:W-:Y:S02]  /*a700*/  FMUL2 R4, R58.F32x2.HI_LO, R80.F32x2.HI_LO ;  /* 0x000000503a04724a */ /* 0x000fe40000000000 */
[----:B------:R-:W1:Y:S01]  /*a710*/  LDS.128 R56, [R20+UR36+0x1f280] ;  /* 0x01f2802414387984 */ /* 0x000e620008000c00 */
[----:B------:R-:W-:Y:S01]  /*a720*/  F2FP.BF16.F32.PACK_AB R2, R3, R2 ;  /* 0x000000020302723e */ /* 0x000fe200000010ff */
[----:B--2---:R-:W-:Y:S01]  /*a730*/  FADD2 R6, R60.F32x2.HI_LO, R8.F32x2.HI_LO ;  /* 0x000000083c06724b */ /* 0x004fe20000000000 */
[----:B------:R-:W-:Y:S01]  /*a740*/  F2FP.BF16.F32.PACK_AB R0, R5, R4 ;  /* 0x000000040500723e */ /* 0x000fe200000010ff */
[----:B------:R-:W-:Y:S02]  /*a750*/  FADD2 R10, R62.F32x2.HI_LO, R10.F32x2.HI_LO ;  /* 0x0000000a3e0a724b */ /* 0x000fe40000000000 */
[----:B------:R-:W2:Y:S01]  /*a760*/  LDS.128 R60, [R20+UR36+0x1f290] ;  /* 0x01f29024143c7984 */ /* 0x000ea20008000c00 */
[----:B---3--:R-:W-:Y:S02]  /*a770*/  FADD2 R8, R64.F32x2.HI_LO, R12.F32x2.HI_LO ;  /* 0x0000000c4008724b */ /* 0x008fe40000000000 */
[----:B------:R-:W-:Y:S02]  /*a780*/  FADD2 R14, R66.F32x2.HI_LO, R14.F32x2.HI_LO ;  /* 0x0000000e420e724b */ /* 0x000fe40000000000 */
[----:B------:R-:W-:Y:S01]  /*a790*/  FMUL2 R6, R6.F32x2.HI_LO, R82.F32x2.HI_LO ;  /* 0x000000520606724a */ /* 0x000fe20000000000 */
[----:B------:R-:W3:Y:S01]  /*a7a0*/  LDS.128 R64, [R20+UR36+0x1f2a0] ;  /* 0x01f2a02414407984 */ /* 0x000ee20008000c00 */
[----:B----4-:R-:W-:Y:S01]  /*a7b0*/  FADD2 R18, R70.F32x2.HI_LO, R18.F32x2.HI_LO ;  /* 0x000000124612724b */ /* 0x010fe20000000000 */
[----:B------:R-:W-:Y:S01]  /*a7c0*/  PRMT R70, R0, 0x7610, R70 ;  /* 0x0000761000467816 */ /* 0x000fe20000000046 */
[----:B------:R-:W-:Y:S01]  /*a7d0*/  FADD2 R12, R68.F32x2.HI_LO, R16.F32x2.HI_LO ;  /* 0x00000010440c724b */ /* 0x000fe20000000000 */
[----:B------:R-:W-:Y:S01]  /*a7e0*/  PRMT R69, R0, 0x7632, R69 ;  /* 0x0000763200457816 */ /* 0x000fe20000000045 */
[----:B------:R-:W-:Y:S01]  /*a7f0*/  FMUL2 R10, R10.F32x2.HI_LO, R84.F32x2.HI_LO ;  /* 0x000000540a0a724a */ /* 0x000fe20000000000 */
[----:B------:R-:W-:Y:S01]  /*a800*/  F2FP.BF16.F32.PACK_AB R0, R7, R6 ;  /* 0x000000060700723e */ /* 0x000fe200000010ff */
[----:B------:R-:W-:Y:S01]  /*a810*/  FMUL2 R6, R18.F32x2.HI_LO, R92.F32x2.HI_LO ;  /* 0x0000005c1206724a */ /* 0x000fe20000000000 */
[----:B------:R-:W-:Y:S01]  /*a820*/  PRMT R68, R2, 0x7632, R68 ;  /* 0x0000763202447816 */ /* 0x000fe20000000044 */
[----:B------:R-:W4:Y:S01]  /*a830*/  LDS.128 R16, [R20+UR36+0x1f2b0] ;  /* 0x01f2b02414107984 */ /* 0x000f220008000c00 */
[----:B------:R-:W-:Y:S01]  /*a840*/  F2FP.BF16.F32.PACK_AB R3, R11, R10 ;  /* 0x0000000a0b03723e */ /* 0x000fe200000010ff */
[----:B------:R-:W-:Y:S01]  /*a850*/  FMUL2 R14, R14.F32x2.HI_LO, R88.F32x2.HI_LO ;  /* 0x000000580e0e724a */ /* 0x000fe20000000000 */
[----:B------:R-:W-:Y:S01]  /*a860*/  PRMT R71, R0, 0x7632, R71 ;  /* 0x0000763200477816 */ /* 0x000fe20000000047 */
[----:B------:R-:W-:Y:S01]  /*a870*/  FMUL2 R4, R12.F32x2.HI_LO, R90.F32x2.HI_LO ;  /* 0x0000005a0c04724a */ /* 0x000fe20000000000 */
[----:B------:R-:W-:Y:S01]  /*a880*/  PRMT R79, R3, 0x7632, R79 ;  /* 0x00007632034f7816 */ /* 0x000fe2000000004f */
[----:B------:R-:W-:Y:S01]  /*a890*/  FMUL2 R8, R8.F32x2.HI_LO, R86.F32x2.HI_LO ;  /* 0x000000560808724a */ /* 0x000fe20000000000 */
[----:B------:R-:W-:Y:S02]  /*a8a0*/  PRMT R80, R3, 0x7610, R80 ;  /* 0x0000761003507816 */ /* 0x000fe40000000050 */
[----:B------:R-:W-:Y:S02]  /*a8b0*/  F2FP.BF16.F32.PACK_AB R3, R15, R14 ;  /* 0x0000000e0f03723e */ /* 0x000fe400000010ff */
[----:B------:R-:W-:Y:S01]  /*a8c0*/  PRMT R78, R0, 0x7610, R78 ;  /* 0x00007610004e7816 */ /* 0x000fe2000000004e */
[----:B------:R-:W5:Y:S01]  /*a8d0*/  LDS.128 R12, [R20+UR36+0x1f300] ;  /* 0x01f30024140c7984 */ /* 0x000f620008000c00 */
[----:B------:R-:W-:Y:S01]  /*a8e0*/  F2FP.BF16.F32.PACK_AB R0, R9, R8 ;  /* 0x000000080900723e */ /* 0x000fe200000010ff */
[----:B-1----:R-:W-:Y:S01]  /*a8f0*/  FADD2 R10, R42.F32x2.HI_LO, R58.F32x2.HI_LO ;  /* 0x0000003a2a0a724b */ /* 0x002fe20000000000 */
[----:B------:R-:W-:Y:S01]  /*a900*/  PRMT R58, R3, 0x7632, R58 ;  /* 0x00007632033a7816 */ /* 0x000fe2000000003a */
[----:B------:R-:W-:Y:S01]  /*a910*/  FADD2 R8, R40.F32x2.HI_LO, R56.F32x2.HI_LO ;  /* 0x000000382808724b */ /* 0x000fe20000000000 */
[----:B------:R-:W-:Y:S01]  /*a920*/  PRMT R59, R3, 0x7610, R59 ;  /* 0x00007610033b7816 */ /* 0x000fe2000000003b */
[----:B------:R-:W1:Y:S01]  /*a930*/  LDS.128 R40, [R20+UR36+0x1f310] ;  /* 0x01f3102414287984 */ /* 0x000e620008000c00 */
[----:B------:R-:W-:Y:S01]  /*a940*/  F2FP.BF16.F32.PACK_AB R3, R7, R6 ;  /* 0x000000060703723e */ /* 0x000fe200000010ff */
[----:B--2---:R-:W-:Y:S01]  /*a950*/  FADD2 R6, R44.F32x2.HI_LO, R60.F32x2.HI_LO ;  /* 0x0000003c2c06724b */ /* 0x004fe20000000000 */
[----:B------:R-:W-:Y:S01]  /*a960*/  PRMT R56, R0, 0x7632, R56 ;  /* 0x0000763200387816 */ /* 0x000fe20000000038 */
[----:B------:R-:W-:Y:S01]  /*a970*/  FMUL2 R8, R8.F32x2.HI_LO, R94.F32x2.HI_LO ;  /* 0x0000005e0808724a */ /* 0x000fe20000000000 */
[----:B------:R-:W-:Y:S01]  /*a980*/  PRMT R57, R0, 0x7610, R57 ;  /* 0x0000761000397816 */ /* 0x000fe20000000039 */
[----:B------:R-:W-:Y:S01]  /*a990*/  FMUL2 R6, R6.F32x2.HI_LO, R98.F32x2.HI_LO ;  /* 0x000000620606724a */ /* 0x000fe20000000000 */
[----:B------:R-:W-:Y:S01]  /*a9a0*/  F2FP.BF16.F32.PACK_AB R0, R5, R4 ;  /* 0x000000040500723e */ /* 0x000fe200000010ff */
[----:B------:R-:W-:Y:S01]  /*a9b0*/  FMUL2 R4, R10.F32x2.HI_LO, R96.F32x2.HI_LO ;  /* 0x000000600a04724a */ /* 0x000fe20000000000 */
[----:B------:R-:W2:Y:S01]  /*a9c0*/  LDL.LU.64 R98, [R1+0x38] ;  /* 0x0000380001627983 */ /* 0x000ea20000300a00 */
[----:B------:R-:W-:Y:S01]  /*a9d0*/  FADD2 R10, R46.F32x2.HI_LO, R62.F32x2.HI_LO ;  /* 0x0000003e2e0a724b */ /* 0x000fe20000000000 */
[----:B------:R-:W-:Y:S01]  /*a9e0*/  PRMT R62, R3, 0x7632, R62 ;  /* 0x00007632033e7816 */ /* 0x000fe2000000003e */
[----:B---3--:R-:W-:Y:S01]  /*a9f0*/  FADD2 R48, R48.F32x2.HI_LO, R64.F32x2.HI_LO ;  /* 0x000000403030724b */ /* 0x008fe20000000000 */
[----:B------:R-:W-:Y:S01]  /*aa00*/  PRMT R63, R3, 0x7610, R63 ;  /* 0x00007610033f7816 */ /* 0x000fe2000000003f */
[----:B------:R-:W-:Y:S01]  /*aa10*/  FMUL2 R10, R10.F32x2.HI_LO, R100.F32x2.HI_LO ;  /* 0x000000640a0a724a */ /* 0x000fe20000000000 */
[----:B------:R-:W-:Y:S01]  /*aa20*/  F2FP.BF16.F32.PACK_AB R3, R5, R4 ;  /* 0x000000040503723e */ /* 0x000fe200000010ff */
[----:B------:R-:W3:Y:S01]  /*aa30*/  LDL.LU.64 R100, [R1+0x30] ;  /* 0x0000300001647983 */ /* 0x000ee20000300a00 */
[----:B------:R-:W-:Y:S01]  /*aa40*/  PRMT R60, R0, 0x7632, R60 ;  /* 0x00007632003c7816 */ /* 0x000fe2000000003c */
[----:B------:R-:W-:Y:S01]  /*aa50*/  FADD2 R50, R50.F32x2.HI_LO, R66.F32x2.HI_LO ;  /* 0x000000423232724b */ /* 0x000fe20000000000 */
[----:B------:R-:W-:Y:S01]  /*aa60*/  PRMT R61, R0, 0x7610, R61 ;  /* 0x00007610003d7816 */ /* 0x000fe2000000003d */
[----:B------:R-:W-:Y:S01]  /*aa70*/  FMUL2 R4, R48.F32x2.HI_LO, R102.F32x2.HI_LO ;  /* 0x000000663004724a */ /* 0x000fe20000000000 */
[----:B------:R-:W-:Y:S01]  /*aa80*/  F2FP.BF16.F32.PACK_AB R0, R9, R8 ;  /* 0x000000080900723e */ /* 0x000fe200000010ff */
[----:B------:R-:W3:Y:S01]  /*aa90*/  LDL.LU.64 R102, [R1+0x28] ;  /* 0x0000280001667983 */ /* 0x000ee20000300a00 */
[----:B------:R-:W-:Y:S01]  /*aaa0*/  F2FP.BF16.F32.PACK_AB R6, R7, R6 ;  /* 0x000000060706723e */ /* 0x000fe200000010ff */
[----:B------:R-:W-:Y:S01]  /*aab0*/  FMUL2 R8, R50.F32x2.HI_LO, R104.F32x2.HI_LO ;  /* 0x000000683208724a */ /* 0x000fe20000000000 */
[----:B------:R-:W-:Y:S01]  /*aac0*/  F2FP.BF16.F32.PACK_AB R4, R5, R4 ;  /* 0x000000040504723e */ /* 0x000fe200000010ff */
[----:B----4-:R-:W-:Y:S01]  /*aad0*/  FADD2 R52, R52.F32x2.HI_LO, R16.F32x2.HI_LO ;  /* 0x000000103434724b */ /* 0x010fe20000000000 */
[----:B------:R-:W-:Y:S01]  /*aae0*/  PRMT R81, R6, 0x7632, R81 ;  /* 0x0000763206517816 */ /* 0x000fe20000000051 */
[----:B------:R-:W4:Y:S01]  /*aaf0*/  LDL.LU.64 R104, [R1+0x20] ;  /* 0x0000200001687983 */ /* 0x000f220000300a00 */
[----:B------:R-:W-:Y:S01]  /*ab00*/  PRMT R85, R4, 0x7632, R85 ;  /* 0x0000763204557816 */ /* 0x000fe20000000055 */
[----:B------:R-:W-:Y:S01]  /*ab10*/  FADD2 R54, R54.F32x2.HI_LO, R18.F32x2.HI_LO ;  /* 0x000000123636724b */ /* 0x000fe20000000000 */
[----:B------:R-:W-:Y:S01]  /*ab20*/  PRMT R82, R6, 0x7610, R82 ;  /* 0x0000761006527816 */ /* 0x000fe20000000052 */
[----:B------:R-:W-:Y:S01]  /*ab30*/  FMUL2 R6, R52.F32x2.HI_LO, R106.F32x2.HI_LO ;  /* 0x0000006a3406724a */ /* 0x000fe20000000000 */
[----:B------:R-:W-:Y:S01]  /*ab40*/  PRMT R86, R4, 0x7610, R86 ;  /* 0x0000761004567816 */ /* 0x000fe20000000056 */
[----:B------:R-:W1:Y:S01]  /*ab50*/  LDS.128 R44, [R20+UR36+0x1f320] ;  /* 0x01f32024142c7984 */ /* 0x000e620008000c00 */
[----:B------:R-:W-:Y:S01]  /*ab60*/  PRMT R64, R0, 0x7632, R64 ;  /* 0x0000763200407816 */ /* 0x000fe20000000040 */
[----:B-----5:R-:W-:Y:S01]  /*ab70*/  FADD2 R12, R24.F32x2.HI_LO, R12.F32x2.HI_LO ;  /* 0x0000000c180c724b */ /* 0x020fe20000000000 */
[----:B------:R-:W-:Y:S01]  /*ab80*/  F2FP.BF16.F32.PACK_AB R6, R7, R6 ;  /* 0x000000060706723e */ /* 0x000fe200000010ff */
[----:B------:R-:W-:Y:S01]  /*ab90*/  FADD2 R52, R26.F32x2.HI_LO, R14.F32x2.HI_LO ;  /* 0x0000000e1a34724b */ /* 0x000fe20000000000 */
[----:B------:R-:W-:Y:S01]  /*aba0*/  PRMT R65, R0, 0x7610, R65 ;  /* 0x0000761000417816 */ /* 0x000fe20000000041 */
[----:B------:R-:W5:Y:S01]  /*abb0*/  LDL.LU.64 R106, [R1+0x10] ;  /* 0x00001000016a7983 */ /* 0x000f620000300a00 */
[----:B------:R-:W-:Y:S01]  /*abc0*/  PRMT R89, R6, 0x7632, R89 ;  /* 0x0000763206597816 */ /* 0x000fe20000000059 */
[----:B------:R-:W-:Y:S01]  /*abd0*/  FMUL2 R12, R12.F32x2.HI_LO, R110.F32x2.HI_LO ;  /* 0x0000006e0c0c724a */ /* 0x000fe20000000000 */
[----:B------:R-:W-:Y:S01]  /*abe0*/  F2FP.BF16.F32.PACK_AB R0, R11, R10 ;  /* 0x0000000a0b00723e */ /* 0x000fe200000010ff */
[----:B------:R-:W-:Y:S01]  /*abf0*/  FMUL2 R10, R54.F32x2.HI_LO, R108.F32x2.HI_LO ;  /* 0x0000006c360a724a */ /* 0x000fe20000000000 */
[----:B------:R-:W-:Y:S01]  /*ac00*/  PRMT R90, R6, 0x7610, R90 ;  /* 0x00007610065a7816 */ /* 0x000fe2000000005a */
[----:B------:R-:W5:Y:S01]  /*ac10*/  LDL.LU.64 R108, [R1+0x8] ;  /* 0x00000800016c7983 */ /* 0x000f620000300a00 */
[----:B------:R-:W-:Y:S01]  /*ac20*/  PRMT R66, R3, 0x7632, R66 ;  /* 0x0000763203427816 */ /* 0x000fe20000000042 */
[----:B------:R-:W-:Y:S01]  /*ac30*/  FMUL2 R52, R52.F32x2.HI_LO, R112.F32x2.HI_LO ;  /* 0x000000703434724a */ /* 0x000fe20000000000 */
[----:B------:R-:W-:Y:S03]  /*ac40*/  PRMT R83, R0, 0x7632, R83 ;  /* 0x0000763200537816 */ /* 0x000fe60000000053 */
[----:B------:R-:W5:Y:S01]  /*ac50*/  LDL.LU.64 R110, [R1] ;  /* 0x00000000016e7983 */ /* 0x000f620000300a00 */
[----:B------:R-:W-:Y:S01]  /*ac60*/  PRMT R67, R3, 0x7610, R67 ;  /* 0x0000761003437816 */ /* 0x000fe20000000043 */
[----:B-1----:R-:W-:Y:S01]  /*ac70*/  FADD2 R28, R28.F32x2.HI_LO, R40.F32x2.HI_LO ;  /* 0x000000281c1c724b */ /* 0x002fe20000000000 */
[----:B------:R-:W-:Y:S03]  /*ac80*/  PRMT R84, R0, 0x7610, R84 ;  /* 0x0000761000547816 */ /* 0x000fe60000000054 */
[----:B------:R-:W1:Y:S01]  /*ac90*/  LDS.128 R48, [R20+UR36+0x1f330] ;  /* 0x01f3302414307984 */ /* 0x000e620008000c00 */
[----:B------:R-:W-:Y:S01]  /*aca0*/  F2FP.BF16.F32.PACK_AB R3, R53, R52 ;  /* 0x000000343503723e */ /* 0x000fe200000010ff */
[----:B------:R-:W-:Y:S01]  /*acb0*/  FADD2 R30, R30.F32x2.HI_LO, R42.F32x2.HI_LO ;  /* 0x0000002a1e1e724b */ /* 0x000fe20000000000 */
[----:B------:R-:W-:Y:S01]  /*acc0*/  F2FP.BF16.F32.PACK_AB R0, R9, R8 ;  /* 0x000000080900723e */ /* 0x000fe200000010ff */
[----:B------:R-:W-:Y:S01]  /*acd0*/  FMUL2 R28, R28.F32x2.HI_LO, R116.F32x2.HI_LO ;  /* 0x000000741c1c724a */ /* 0x000fe20000000000 */
[----:B------:R-:W-:Y:S01]  /*ace0*/  F2FP.BF16.F32.PACK_AB R10, R11, R10 ;  /* 0x0000000a0b0a723e */ /* 0x000fe200000010ff */
[----:B------:R-:W1:Y:S01]  /*acf0*/  LDS.128 R24, [R20+UR36+0x1f380] ;  /* 0x01f3802414187984 */ /* 0x000e620008000c00 */
[----:B------:R-:W-:Y:S01]  /*ad00*/  PRMT R87, R0, 0x7632, R87 ;  /* 0x0000763200577816 */ /* 0x000fe20000000057 */
[----:B------:R-:W-:Y:S01]  /*ad10*/  FMUL2 R30, R30.F32x2.HI_LO, R120.F32x2.HI_LO ;  /* 0x000000781e1e724a */ /* 0x000fe20000000000 */
[----:B------:R-:W-:Y:S02]  /*ad20*/  PRMT R88, R0, 0x7610, R88 ;  /* 0x0000761000587816 */ /* 0x000fe40000000058 */
[C---:B------:R-:W-:Y:S01]  /*ad30*/  PRMT R91, R10.reuse, 0x7632, R91 ;  /* 0x000076320a5b7816 */ /* 0x040fe2000000005b */
[----:B------:R-:W1:Y:S01]  /*ad40*/  LDS.128 R40, [R20+UR36+0x1f390] ;  /* 0x01f3902414287984 */ /* 0x000e620008000c00 */
[----:B------:R-:W-:Y:S02]  /*ad50*/  PRMT R92, R10, 0x7610, R92 ;  /* 0x000076100a5c7816 */ /* 0x000fe4000000005c */
[----:B------:R-:W-:Y:S02]  /*ad60*/  F2FP.BF16.F32.PACK_AB R0, R13, R12 ;  /* 0x0000000c0d00723e */ /* 0x000fe400000010ff */
[C---:B------:R-:W-:Y:S01]  /*ad70*/  PRMT R95, R3.reuse, 0x7632, R95 ;  /* 0x00007632035f7816 */ /* 0x040fe2000000005f */
[----:B------:R-:W1:Y:S01]  /*ad80*/  LDTM.x16 R4, tmem[UR4] ;  /* 0x00000004000479ee */ /* 0x000e620008240000 */
[----:B------:R-:W-:Y:S01]  /*ad90*/  PRMT R96, R3, 0x7610, R96 ;  /* 0x0000761003607816 */ /* 0x000fe20000000060 */
[----:B------:R-:W1:Y:S01]  /*ada0*/  LDS.128 R52, [R20+UR36+0x1f3a0] ;  /* 0x01f3a02414347984 */ /* 0x000e620008000c00 */
[----:B------:R-:W-:Y:S01]  /*adb0*/  F2FP.BF16.F32.PACK_AB R3, R31, R30 ;  /* 0x0000001e1f03723e */ /* 0x000fe200000010ff */
[----:B------:R-:W-:Y:S01]  /*adc0*/  FADD2 R32, R32.F32x2.HI_LO, R44.F32x2.HI_LO ;  /* 0x0000002c2020724b */ /* 0x000fe20000000000 */
[----:B------:R-:W-:Y:S01]  /*add0*/  PRMT R93, R0, 0x7632, R93 ;  /* 0x00007632005d7816 */ /* 0x000fe2000000005d */
[----:B------:R-:W-:Y:S01]  /*ade0*/  FADD2 R34, R34.F32x2.HI_LO, R46.F32x2.HI_LO ;  /* 0x0000002e2222724b */ /* 0x000fe20000000000 */
[----:B------:R-:W-:Y:S01]  /*adf0*/  PRMT R94, R0, 0x7610, R94 ;  /* 0x00007610005e7816 */ /* 0x000fe2000000005e */
[----:B------:R1:W1:Y:S01]  /*ae00*/  LDS.128 R44, [R20+UR36+0x1f3b0] ;  /* 0x01f3b024142c7984 */ /* 0x0002620008000c00 */
[----:B------:R-:W-:Y:S01]  /*ae10*/  F2FP.BF16.F32.PACK_AB R0, R29, R28 ;  /* 0x0000001c1d00723e */ /* 0x000fe200000010ff */
[----:B------:R-:W-:Y:S01]  /*ae20*/  NOP ;  /* 0x0000000000007918 */ /* 0x000fe20000000000 */
[----:B------:R-:W-:Y:S02]  /*ae30*/  FMUL2 R32, R32.F32x2.HI_LO, R114.F32x2.HI_LO ;  /* 0x000000722020724a */ /* 0x000fe40000000000 */
[----:B------:R-:W-:Y:S01]  /*ae40*/  FMUL2 R28, R34.F32x2.HI_LO, R118.F32x2.HI_LO ;  /* 0x00000076221c724a */ /* 0x000fe20000000000 */
[C---:B------:R-:W-:Y:S02]  /*ae50*/  PRMT R34, R0.reuse, 0x7632, R34 ;  /* 0x0000763200227816 */ /* 0x040fe40000000022 */
[----:B------:R-:W-:Y:S02]  /*ae60*/  F2FP.BF16.F32.PACK_AB R32, R33, R32 ;  /* 0x000000202120723e */ /* 0x000fe400000010ff */
[----:B------:R-:W-:Y:S02]  /*ae70*/  F2FP.BF16.F32.PACK_AB R28, R29, R28 ;  /* 0x0000001c1d1c723e */ /* 0x000fe400000010ff */
[----:B------:R-:W-:Y:S01]  /*ae80*/  PRMT R35, R0, 0x7610, R35 ;  /* 0x0000761000237816 */ /* 0x000fe20000000023 */
[----:B-1----:R-:W-:Y:S01]  /*ae90*/  FADD2 R30, R36.F32x2.HI_LO, R48.F32x2.HI_LO ;  /* 0x00000030241e724b */ /* 0x002fe20000000000 */
[C---:B------:R-:W-:Y:S02]  /*aea0*/  PRMT R36, R3.reuse, 0x7632, R36 ;  /* 0x0000763203247816 */ /* 0x040fe40000000024 */
[----:B------:R-:W-:Y:S01]  /*aeb0*/  PRMT R37, R3, 0x7610, R37 ;  /* 0x0000761003257816 */ /* 0x000fe20000000025 */
[----:B------:R-:W-:Y:S02]  /*aec0*/  FMUL2 R30, R30.F32x2.HI_LO, R122.F32x2.HI_LO ;  /* 0x0000007a1e1e724a */ /* 0x000fe40000000000 */
[----:B------:R-:W-:Y:S02]  /*aed0*/  FADD2 R4, R4.F32x2.HI_LO, R24.F32x2.HI_LO ;  /* 0x000000180404724b */ /* 0x000fe40000000000 */
[----:B------:R-:W-:Y:S01]  /*aee0*/  FADD2 R6, R6.F32x2.HI_LO, R26.F32x2.HI_LO ;  /* 0x0000001a0606724b */ /* 0x000fe20000000000 */
[----:B------:R-:W-:Y:S01]  /*aef0*/  F2FP.BF16.F32.PACK_AB R30, R31, R30 ;  /* 0x0000001e1f1e723e */ /* 0x000fe200000010ff */
[----:B------:R-:W-:Y:S02]  /*af00*/  FADD2 R20, R38.F32x2.HI_LO, R50.F32x2.HI_LO ;  /* 0x000000322614724b */ /* 0x000fe40000000000 */
[----:B------:R-:W-:Y:S01]  /*af10*/  FADD2 R8, R8.F32x2.HI_LO, R40.F32x2.HI_LO ;  /* 0x000000280808724b */ /* 0x000fe20000000000 */
[----:B------:R-:W-:Y:S01]  /*af20*/  PRMT R24, R30, 0x7632, R24 ;  /* 0x000076321e187816 */ /* 0x000fe20000000018 */
[----:B------:R-:W-:Y:S02]  /*af30*/  FADD2 R10, R10.F32x2.HI_LO, R42.F32x2.HI_LO ;  /* 0x0000002a0a0a724b */ /* 0x000fe40000000000 */
[----:B------:R-:W-:Y:S01]  /*af40*/  FMUL2 R20, R20.F32x2.HI_LO, R22.F32x2.HI_LO ;  /* 0x000000161414724a */ /* 0x000fe20000000000 */
[----:B------:R-:W-:Y:S01]  /*af50*/  PRMT R22, R32, 0x7632, R22 ;  /* 0x0000763220167816 */ /* 0x000fe20000000016 */
[----:B------:R-:W-:Y:S01]  /*af60*/  FMUL2 R4, R4.F32x2.HI_LO, R124.F32x2.HI_LO ;  /* 0x0000007c0404724a */ /* 0x000fe20000000000 */
[----:B------:R-:W-:Y:S01]  /*af70*/  PRMT R23, R28, 0x7632, R23 ;  /* 0x000076321c177816 */ /* 0x000fe20000000017 */
[----:B------:R-:W-:Y:S01]  /*af80*/  FADD2 R12, R12.F32x2.HI_LO, R52.F32x2.HI_LO ;  /* 0x000000340c0c724b */ /* 0x000fe20000000000 */
[----:B------:R-:W-:Y:S01]  /*af90*/  F2FP.BF16.F32.PACK_AB R20, R21, R20 ;  /* 0x000000141514723e */ /* 0x000fe200000010ff */
[----:B------:R-:W-:Y:S01]  /*afa0*/  FADD2 R14, R14.F32x2.HI_LO, R54.F32x2.HI_LO ;  /* 0x000000360e0e724b */ /* 0x000fe20000000000 */
[----:B------:R-:W-:Y:S02]  /*afb0*/  F2FP.BF16.F32.PACK_AB R4, R5, R4 ;  /* 0x000000040504723e */ /* 0x000fe400000010ff */
[----:B------:R-:W-:Y:S01]  /*afc0*/  PRMT R25, R20, 0x7632, R25 ;  /* 0x0000763214197816 */ /* 0x000fe20000000019 */
[----:B------:R-:W-:Y:S01]  /*afd0*/  FADD2 R16, R16.F32x2.HI_LO, R44.F32x2.HI_LO ;  /* 0x0000002c1010724b */ /* 0x000fe20000000000 */
[----:B------:R-:W-:Y:S01]  /*afe0*/  PRMT R26, R20, 0x7610, R26 ;  /* 0x00007610141a7816 */ /* 0x000fe2000000001a */
[----:B------:R-:W-:Y:S01]  /*aff0*/  FADD2 R18, R18.F32x2.HI_LO, R46.F32x2.HI_LO ;  /* 0x0000002e1212724b */ /* 0x000fe20000000000 */
[C---:B------:R-:W-:Y:S02]  /*b000*/  PRMT R27, R4.reuse, 0x7632, R27 ;  /* 0x00007632041b7816 */ /* 0x040fe4000000001b */
[----:B------:R-:W-:Y:S01]  /*b010*/  PRMT R29, R4, 0x7610, R29 ;  /* 0x00007610041d7816 */ /* 0x000fe2000000001d */
[----:B--2---:R-:W-:Y:S05]  /*b020*/  FMUL2 R18, R18.F32x2.HI_LO, R98.F32x2.HI_LO ;  /* 0x000000621212724a */ /* 0x004fea0000000000 */
[----:B------:R-:W-:Y:S01]  /*b030*/  F2FP.BF16.F32.PACK_AB R18, R19, R18 ;  /* 0x000000121312723e */ /* 0x000fe200000010ff */
[----:B---3--:R-:W-:Y:S03]  /*b040*/  FMUL2 R16, R16.F32x2.HI_LO, R100.F32x2.HI_LO ;  /* 0x000000641010724a */ /* 0x008fe60000000000 */
[----:B------:R-:W-:Y:S02]  /*b050*/  PRMT R45, R18, 0x7632, R45 ;  /* 0x00007632122d7816 */ /* 0x000fe4000000002d */
[----:B------:R-:W-:Y:S01]  /*b060*/  F2FP.BF16.F32.PACK_AB R16, R17, R16 ;  /* 0x000000101110723e */ /* 0x000fe200000010ff */
[----:B------:R-:W-:Y:S03]  /*b070*/  FMUL2 R14, R14.F32x2.HI_LO, R102.F32x2.HI_LO ;  /* 0x000000660e0e724a */ /* 0x000fe60000000000 */
[----:B------:R-:W-:Y:S02]  /*b080*/  PRMT R44, R16, 0x7632, R44 ;  /* 0x00007632102c7816 */ /* 0x000fe4000000002c */
[----:B------:R-:W-:Y:S01]  /*b090*/  F2FP.BF16.F32.PACK_AB R14, R15, R14 ;  /* 0x0000000e0f0e723e */ /* 0x000fe200000010ff */
[----:B----4-:R-:W-:Y:S03]  /*b0a0*/  FMUL2 R12, R12.F32x2.HI_LO, R104.F32x2.HI_LO ;  /* 0x000000680c0c724a */ /* 0x010fe60000000000 */
[C---:B------:R-:W-:Y:S02]  /*b0b0*/  PRMT R17, R14.reuse, 0x7632, R17 ;  /* 0x000076320e117816 */ /* 0x040fe40000000011 */
[----:B------:R-:W-:Y:S02]  /*b0c0*/  F2FP.BF16.F32.PACK_AB R12, R13, R12 ;  /* 0x0000000c0d0c723e */ /* 0x000fe400000010ff */
[----:B------:R-:W-:Y:S02]  /*b0d0*/  PRMT R19, R14, 0x7610, R19 ;  /* 0x000076100e137816 */ /* 0x000fe40000000013 */
[C---:B------:R-:W-:Y:S02]  /*b0e0*/  PRMT R42, R12.reuse, 0x7632, R42 ;  /* 0x000076320c2a7816 */ /* 0x040fe4000000002a */
[----:B------:R-:W-:Y:S01]  /*b0f0*/  PRMT R43, R12, 0x7610, R43 ;  /* 0x000076100c2b7816 */ /* 0x000fe2000000002b */
[----:B-----5:R-:W-:Y:S05]  /*b100*/  FMUL2 R10, R10.F32x2.HI_LO, R106.F32x2.HI_LO ;  /* 0x0000006a0a0a724a */ /* 0x020fea0000000000 */
[----:B------:R-:W-:Y:S01]  /*b110*/  F2FP.BF16.F32.PACK_AB R10, R11, R10 ;  /* 0x0000000a0b0a723e */ /* 0x000fe200000010ff */
[----:B------:R-:W-:Y:S03]  /*b120*/  FMUL2 R8, R8.F32x2.HI_LO, R108.F32x2.HI_LO ;  /* 0x0000006c0808724a */ /* 0x000fe60000000000 */
[----:B------:R-:W-:Y:S01]  /*b130*/  PRMT R40, R10, 0x7632, R40 ;  /* 0x000076320a287816 */ /* 0x000fe20000000028 */
[----:B------:R-:W-:Y:S01]  /*b140*/  FMUL2 R6, R6.F32x2.HI_LO, R110.F32x2.HI_LO ;  /* 0x0000006e0606724a */ /* 0x000fe20000000000 */
[----:B------:R-:W-:Y:S02]  /*b150*/  F2FP.BF16.F32.PACK_AB R8, R9, R8 ;  /* 0x000000080908723e */ /* 0x000fe400000010ff */
[----:B------:R-:W-:Y:S02]  /*b160*/  PRMT R41, R10, 0x7610, R41 ;  /* 0x000076100a297816 */ /* 0x000fe40000000029 */
[----:B------:R-:W-:Y:S02]  /*b170*/  F2FP.BF16.F32.PACK_AB R6, R7, R6 ;  /* 0x000000060706723e */ /* 0x000fe400000010ff */
[----:B------:R-:W-:Y:S02]  /*b180*/  PRMT R38, R8, 0x7632, R38 ;  /* 0x0000763208267816 */ /* 0x000fe40000000026 */
[C---:B------:R-:W-:Y:S02]  /*b190*/  PRMT R31, R6.reuse, 0x7632, R31 ;  /* 0x00007632061f7816 */ /* 0x040fe4000000001f */
[----:B------:R-:W-:Y:S02]  /*b1a0*/  PRMT R33, R6, 0x7610, R33 ;  /* 0x0000761006217816 */ /* 0x000fe40000000021 */
[----:B------:R-:W-:Y:S01]  /*b1b0*/  PRMT R39, R8, 0x7610, R39 ;  /* 0x0000761008277816 */ /* 0x000fe20000000027 */
[----:B------:R-:W-:Y:S06]  /*b1c0*/  @!P0 BRA `(.L_x_205) ;  /* 0x0000000000088947 */ /* 0x000fec0003800000 */
[----:B------:R-:W-:Y:S05]  /*b1d0*/  BPT.TRAP 0x1 ;  /* 0x000000040000795c */ /* 0x000fea0000300000 */
[----:B------:R-:W-:Y:S05]  /*b1e0*/  BPT.TRAP 0x1 ;  /* 0x000000040000795c */ /* 0x000fea0000300000 */
.L_x_205:
[----:B------:R-:W-:Y:S04]  /*b1f0*/  UIADD3 UR4, UPT, UPT, UR36, 0x1f868, URZ ;  /* 0x0001f86824047890 */ /* 0x000fe8000fffe0ff */
[----:B------:R-:W-:Y:S09]  /*b200*/  UPRMT UR4, UR37, 0x654, UR4 ;  /* 0x0000065425047896 */ /* 0x000ff20008000004 */
[----:B------:R-:W-:Y:S01]  /*b210*/  SYNCS.ARRIVE.TRANS64.RED.A1T0 RZ, [UR4], RZ ;  /* 0x000000ffffff79a7 */ /* 0x000fe20008100404 */
[----:B------:R-:W-:Y:S04]  /*b220*/  UIADD3 UR4, UPT, UPT, UR36, 0xf000, URZ ;  /* 0x0000f00024047890 */ /* 0x000fe8000fffe0ff */
[----:B------:R-:W-:Y:S09]  /*b230*/  ULOP3.LUT UP0, URZ, UR4, 0x3f0, URZ, 0xc0, !UPT ;  /* 0x000003f004ff7892 */ /* 0x000ff2000f80c0ff */
[----:B------:R-:W-:Y:S05]  /*b240*/  BRA.U !UP0, `(.L_x_206) ;  /* 0x0000000108407547 */ /* 0x000fea000b800000 */
        /* <DEDUP_REMOVED lines=16> */
.L_x_206:
[C---:B------:R-:W-:Y:S01]  /*b350*/  LOP3.LUT P0, RZ, R75.reuse, 0x2, RZ, 0xc0, !PT ;  /* 0x000000024bff7812 */ /* 0x040fe2000780c0ff */
[C---:B------:R-:W-:Y:S01]  /*b360*/  IMAD.SHL.U32 R3, R75.reuse, 0x40, RZ ;  /* 0x000000404b037824 */ /* 0x040fe200078e00ff */
[----:B------:R-:W-:Y:S01]  /*b370*/  SHF.R.U32.HI R5, RZ, 0x7, R75 ;  /* 0x00000007ff057819 */ /* 0x000fe2000001164b */
[----:B------:R-:W-:Y:S01]  /*b380*/  IMAD.SHL.U32 R0, R75, 0x8, RZ ;  /* 0x000000084b007824 */ /* 0x000fe200078e00ff */
[----:B------:R-:W-:Y:S01]  /*b390*/  LOP3.LUT R68, R68, 0xffff, RZ, 0xc0, !PT ;  /* 0x0000ffff44447812 */ /* 0x000fe200078ec0ff */
[----:B------:R-:W-:Y:S01]  /*b3a0*/  IMAD.U32 R25, R25, 0x10000, RZ ;  /* 0x0001000019197824 */ /* 0x000fe200078e00ff */
[----:B------:R-:W-:Y:S01]  /*b3b0*/  LOP3.LUT R4, R3, 0x1c0, RZ, 0xc0, !PT ;  /* 0x000001c003047812 */ /* 0x000fe200078ec0ff */
[----:B------:R-:W-:Y:S01]  /*b3c0*/  IMAD.U32 R17, R17, 0x10000, RZ ;  /* 0x0001000011117824 */ /* 0x000fe200078e00ff */
[----:B------:R-:W-:Y:S01]  /*b3d0*/  LOP3.LUT R71, R71, 0xffff, RZ, 0xc0, !PT ;  /* 0x0000ffff47477812 */ /* 0x000fe200078ec0ff */
[----:B------:R-:W-:Y:S01]  /*b3e0*/  IMAD.U32 R31, R31, 0x10000, RZ ;  /* 0x000100001f1f7824 */ /* 0x000fe200078e00ff */
[----:B------:R-:W-:Y:S01]  /*b3f0*/  LOP3.LUT R0, R4, 0x38, R0, 0xf8, !PT ;  /* 0x0000003804007812 */ /* 0x000fe200078ef800 */
[----:B------:R-:W-:Y:S01]  /*b400*/  IMAD.U32 R91, R91, 0x10000, RZ ;  /* 0x000100005b5b7824 */ /* 0x000fe200078e00ff */
[----:B------:R-:W-:Y:S01]  /*b410*/  LOP3.LUT R4, R75, 0x1, RZ, 0xc0, !PT ;  /* 0x000000014b047812 */ /* 0x000fe200078ec0ff */
[----:B------:R-:W-:Y:S01]  /*b420*/  IMAD.U32 R69, R69, 0x10000, RZ ;  /* 0x0001000045457824 */ /* 0x000fe200078e00ff */
[----:B------:R-:W-:Y:S01]  /*b430*/  LOP3.LUT R0, R0, 0x1e00, R3, 0xf8, !PT ;  /* 0x00001e0000007812 */ /* 0x000fe200078ef803 */
[----:B------:R-:W-:Y:S01]  /*b440*/  IMAD.MOV.U32 R3, RZ, RZ, 0x10 ;  /* 0x00000010ff037424 */ /* 0x000fe200078e00ff */
[----:B------:R-:W-:Y:S01]  /*b450*/  LOP3.LUT R5, R5, 0x1, RZ, 0xc0, !PT ;  /* 0x0000000105057812 */ /* 0x000fe200078ec0ff */
[----:B------:R-:W-:Y:S01]  /*b460*/  IMAD.U32 R45, R45, 0x10000, RZ ;  /* 0x000100002d2d7824 */ /* 0x000fe200078e00ff */
[----:B------:R-:W-:Y:S01]  /*b470*/  LEA R8, P1, R68, RZ, 0x10 ;  /* 0x000000ff44087211 */ /* 0x000fe200078280ff */
[----:B------:R-:W-:Y:S01]  /*b480*/  IMAD.U32 R58, R58, 0x10000, RZ ;  /* 0x000100003a3a7824 */ /* 0x000fe200078e00ff */
[----:B------:R-:W-:Y:S01]  /*b490*/  SEL R6, R3, 0xfffffff0, !P0 ;  /* 0xfffffff003067807 */ /* 0x000fe20004000000 */
[----:B------:R-:W-:Y:S01]  /*b4a0*/  IMAD.U32 R62, R62, 0x10000, RZ ;  /* 0x000100003e3e7824 */ /* 0x000fe200078e00ff */
[----:B------:R-:W-:Y:S01]  /*b4b0*/  ISETP.NE.U32.AND P2, PT, R4, 0x1, PT ;  /* 0x000000010400780c */ /* 0x000fe20003f45070 */
[----:B------:R-:W-:Y:S01]  /*b4c0*/  IMAD.U32 R66, R66, 0x10000, RZ ;  /* 0x0001000042427824 */ /* 0x000fe200078e00ff */
[----:B------:R-:W-:Y:S01]  /*b4d0*/  LOP3.LUT R56, R56, 0xffff, RZ, 0xc0, !PT ;  /* 0x0000ffff38387812 */ /* 0x000fe200078ec0ff */
[----:B------:R-:W-:Y:S01]  /*b4e0*/  IMAD R0, R6, R5, R0 ;  /* 0x0000000506007224 */ /* 0x000fe200078e0200 */
[----:B------:R-:W-:Y:S01]  /*b4f0*/  LEA R4, P0, R71, RZ, 0x10 ;  /* 0x000000ff47047211 */ /* 0x000fe200078080ff */
[----:B------:R-:W-:Y:S01]  /*b500*/  IMAD.U32 R83, R83, 0x10000, RZ ;  /* 0x0001000053537824 */ /* 0x000fe200078e00ff */
[----:B------:R-:W-:Y:S01]  /*b510*/  LOP3.LUT R60, R60, 0xffff, RZ, 0xc0, !PT ;  /* 0x0000ffff3c3c7812 */ /* 0x000fe200078ec0ff */
[----:B------:R-:W-:Y:S01]  /*b520*/  IMAD.U32 R95, R95, 0x10000, RZ ;  /* 0x000100005f5f7824 */ /* 0x000fe200078e00ff */
[----:B------:R-:W-:Y:S01]  /*b530*/  LEA.HI.X R9, R68, RZ, RZ, 0x10, P1 ;  /* 0x000000ff44097211 */ /* 0x000fe200008f84ff */
[----:B------:R-:W-:Y:S01]  /*b540*/  IMAD.U32 R36, R36, 0x10000, RZ ;  /* 0x0001000024247824 */ /* 0x000fe200078e00ff */
[----:B------:R-:W-:Y:S01]  /*b550*/  LEA R6, P1, R56, RZ, 0x10 ;  /* 0x000000ff38067211 */ /* 0x000fe200078280ff */
[----:B------:R-:W-:Y:S01]  /*b560*/  IMAD.U32 R23, R23, 0x10000, RZ ;  /* 0x0001000017177824 */ /* 0x000fe200078e00ff */
[----:B------:R-:W-:Y:S02]  /*b570*/  LEA.HI.X R5, R71, RZ, RZ, 0x10, P0 ;  /* 0x000000ff47057211 */ /* 0x000fe400000f84ff */
[----:B------:R-:W-:Y:S02]  /*b580*/  LOP3.LUT R2, R8, 0xffff, R2, 0xf8, !PT ;  /* 0x0000ffff08027812 */ /* 0x000fe400078ef802 */
[----:B------:R-:W-:Y:S02]  /*b590*/  LOP3.LUT R64, R64, 0xffff, RZ, 0xc0, !PT ;  /* 0x0000ffff40407812 */ /* 0x000fe400078ec0ff */
[----:B------:R-:W-:Y:S02]  /*b5a0*/  LEA R8, P0, R60, RZ, 0x10 ;  /* 0x000000ff3c087211 */ /* 0x000fe400078080ff */
[----:B------:R-:W-:Y:S02]  /*b5b0*/  LOP3.LUT R81, R81, 0xffff, RZ, 0xc0, !PT ;  /* 0x0000ffff51517812 */ /* 0x000fe400078ec0ff */
[----:B------:R-:W-:Y:S02]  /*b5c0*/  LEA.HI.X R7, R56, RZ, RZ, 0x10, P1 ;  /* 0x000000ff38077211 */ /* 0x000fe400008f84ff */
[----:B------:R-:W-:Y:S02]  /*b5d0*/  LOP3.LUT R70, R9, 0xffff, R70, 0xf8, !PT ;  /* 0x0000ffff09467812 */ /* 0x000fe400078ef846 */
[----:B------:R-:W-:Y:S02]  /*b5e0*/  LEA R10, P1, R64, RZ, 0x10 ;  /* 0x000000ff400a7211 */ /* 0x000fe400078280ff */
[----:B------:R-:W-:Y:S02]  /*b5f0*/  LEA.HI.X R9, R60, RZ, RZ, 0x10, P0 ;  /* 0x000000ff3c097211 */ /* 0x000fe400000f84ff */
[----:B------:R-:W-:Y:S02]  /*b600*/  LOP3.LUT R85, R85, 0xffff, RZ, 0xc0, !PT ;  /* 0x0000ffff55557812 */ /* 0x000fe400078ec0ff */
[----:B------:R-:W-:Y:S02]  /*b610*/  LEA R12, P0, R81, RZ, 0x10 ;  /* 0x000000ff510c7211 */ /* 0x000fe400078080ff */
[----:B------:R-:W-:Y:S02]  /*b620*/  LOP3.LUT R80, R5, 0xffff, R80, 0xf8, !PT ;  /* 0x0000ffff05507812 */ /* 0x000fe400078ef850 */
[----:B------:R-:W-:Y:S02]  /*b630*/  LOP3.LUT R89, R89, 0xffff, RZ, 0xc0, !PT ;  /* 0x0000ffff59597812 */ /* 0x000fe400078ec0ff */
[----:B------:R-:W-:Y:S02]  /*b640*/  LEA.HI.X R11, R64, RZ, RZ, 0x10, P1 ;  /* 0x000000ff400b7211 */ /* 0x000fe400008f84ff */
[----:B------:R-:W-:Y:S02]  /*b650*/  LOP3.LUT R5, R8, 0xffff, R61, 0xf8, !PT ;  /* 0x0000ffff08057812 */ /* 0x000fe400078ef83d */
[----:B------:R-:W-:Y:S02]  /*b660*/  LOP3.LUT R59, R7, 0xffff, R59, 0xf8, !PT ;  /* 0x0000ffff073b7812 */ /* 0x000fe400078ef83b */
[----:B------:R-:W-:Y:S02]  /*b670*/  LEA R8, P1, R85, RZ, 0x10 ;  /* 0x000000ff55087211 */ /* 0x000fe400078280ff */
[----:B------:R-:W-:Y:S02]  /*b680*/  LEA.HI.X R13, R81, RZ, RZ, 0x10, P0 ;  /* 0x000000ff510d7211 */ /* 0x000fe400000f84ff */
[----:B------:R-:W-:Y:S02]  /*b690*/  LOP3.LUT R7, R10, 0xffff, R65, 0xf8, !PT ;  /* 0x0000ffff0a077812 */ /* 0x000fe400078ef841 */
[----:B------:R-:W-:Y:S02]  /*b6a0*/  LOP3.LUT R93, R93, 0xffff, RZ, 0xc0, !PT ;  /* 0x0000ffff5d5d7812 */ /* 0x000fe400078ec0ff */
[----:B------:R-:W-:Y:S02]  /*b6b0*/  LEA R10, P0, R89, RZ, 0x10 ;  /* 0x000000ff590a7211 */ /* 0x000fe400078080ff */
[----:B------:R-:W-:Y:S02]  /*b6c0*/  LOP3.LUT R63, R9, 0xffff, R63, 0xf8, !PT ;  /* 0x0000ffff093f7812 */ /* 0x000fe400078ef83f */
[----:B------:R-:W-:Y:S02]  /*b6d0*/  LOP3.LUT R34, R34, 0xffff, RZ, 0xc0, !PT ;  /* 0x0000ffff22227812 */ /* 0x000fe400078ec0ff */
[----:B------:R-:W-:Y:S02]  /*b6e0*/  LEA.HI.X R9, R85, RZ, RZ, 0x10, P1 ;  /* 0x000000ff55097211 */ /* 0x000fe400008f84ff */
[----:B------:R-:W-:Y:S02]  /*b6f0*/  LOP3.LUT R67, R11, 0xffff, R67, 0xf8, !PT ;  /* 0x0000ffff0b437812 */ /* 0x000fe400078ef843 */
[----:B------:R-:W-:Y:S02]  /*b700*/  LEA R14, P1, R93, RZ, 0x10 ;  /* 0x000000ff5d0e7211 */ /* 0x000fe400078280ff */
[----:B------:R-:W-:Y:S02]  /*b710*/  LEA.HI.X R11, R89, RZ, RZ, 0x10, P0 ;  /* 0x000000ff590b7211 */ /* 0x000fe400000f84ff */
[----:B------:R-:W-:Y:S02]  /*b720*/  LOP3.LUT R22, R22, 0xffff, RZ, 0xc0, !PT ;  /* 0x0000ffff16167812 */ /* 0x000fe400078ec0ff */
[----:B------:R-:W-:Y:S02]  /*b730*/  LEA R20, P0, R34, RZ, 0x10 ;  /* 0x000000ff22147211 */ /* 0x000fe400078080ff */
[----:B------:R-:W-:Y:S02]  /*b740*/  LOP3.LUT R24, R24, 0xffff, RZ, 0xc0, !PT ;  /* 0x0000ffff18187812 */ /* 0x000fe400078ec0ff */
[----:B------:R-:W-:Y:S02]  /*b750*/  LEA.HI.X R15, R93, RZ, RZ, 0x10, P1 ;  /* 0x000000ff5d0f7211 */ /* 0x000fe400008f84ff */
        /* <DEDUP_REMOVED lines=19> */
[----:B------:R-:W-:Y:S02]  /*b890*/  LOP3.LUT R22, R34, 0xffff, R30, 0xf8, !PT ;  /* 0x0000ffff22167812 */ /* 0x000fe400078ef81e */
[----:B------:R-:W-:Y:S02]  /*b8a0*/  LEA.HI.X R47, R38, RZ, RZ, 0x10, P0 ;  /* 0x000000ff262f7211 */ /* 0x000fe400000f84ff */
[----:B------:R-:W-:Y:S02]  /*b8b0*/  LEA R34, P0, R44, RZ, 0x10 ;  /* 0x000000ff2c227211 */ /* 0x000fe400078080ff */
[----:B------:R-:W-:Y:S02]  /*b8c0*/  LOP3.LUT R21, R21, 0xffff, R33, 0xf8, !PT ;  /* 0x0000ffff15157812 */ /* 0x000fe400078ef821 */
[----:B------:R-:W-:Y:S02]  /*b8d0*/  LEA.HI.X R33, R42, RZ, RZ, 0x10, P1 ;  /* 0x000000ff2a217211 */ /* 0x000fe400008f84ff */
[----:B------:R-:W-:Y:S02]  /*b8e0*/  LOP3.LUT R26, R35, 0xffff, R26, 0xf8, !PT ;  /* 0x0000ffff231a7812 */ /* 0x000fe400078ef81a */
[----:B------:R-:W-:Y:S02]  /*b8f0*/  LEA.HI.X R35, R44, RZ, RZ, 0x10, P0 ;  /* 0x000000ff2c237211 */ /* 0x000fe400000f84ff */
[----:B------:R-:W-:Y:S02]  /*b900*/  LOP3.LUT R20, R20, 0xffff, R29, 0xf8, !PT ;  /* 0x0000ffff14147812 */ /* 0x000fe400078ef81d */
[----:B------:R-:W-:Y:S01]  /*b910*/  LOP3.LUT R30, R33, 0xffff, R19, 0xf8, !PT ;  /* 0x0000ffff211e7812 */ /* 0x000fe200078ef813 */
[----:B------:R-:W-:Y:S01]  /*b920*/  IMAD.U32 R19, R79, 0x10000, RZ ;  /* 0x000100004f137824 */ /* 0x000fe200078e00ff */
[----:B------:R-:W-:Y:S02]  /*b930*/  LOP3.LUT R29, R34, 0xffff, R16, 0xf8, !PT ;  /* 0x0000ffff221d7812 */ /* 0x000fe400078ef810 */
[----:B------:R-:W-:Y:S02]  /*b940*/  LOP3.LUT R16, R70, R69, RZ, 0xfc, !PT ;  /* 0x0000004546107212 */ /* 0x000fe400078efcff */
[----:B------:R-:W-:Y:S02]  /*b950*/  LOP3.LUT R4, R4, 0xffff, R78, 0xf8, !PT ;  /* 0x0000ffff04047812 */ /* 0x000fe400078ef84e */
[----:B------:R-:W-:Y:S02]  /*b960*/  LOP3.LUT R18, R35, 0xffff, R18, 0xf8, !PT ;  /* 0x0000ffff23127812 */ /* 0x000fe400078ef812 */
[----:B------:R-:W-:Y:S02]  /*b970*/  LOP3.LUT R26, R26, R25, RZ, 0xfc, !PT ;  /* 0x000000191a1a7212 */ /* 0x000fe400078efcff */
[----:B------:R-:W-:Y:S01]  /*b980*/  LOP3.LUT R25, R30, R17, RZ, 0xfc, !PT ;  /* 0x000000111e197212 */ /* 0x000fe200078efcff */
[----:B------:R-:W-:Y:S01]  /*b990*/  IMAD.MOV.U32 R17, RZ, RZ, R16 ;  /* 0x000000ffff117224 */ /* 0x000fe200078e0010 */
[----:B------:R-:W-:Y:S01]  /*b9a0*/  LEA R30, R0, UR36, 0x1 ;  /* 0x00000024001e7c11 */ /* 0x000fe2000f8e08ff */
[----:B------:R-:W-:Y:S01]  /*b9b0*/  IMAD.MOV.U32 R16, RZ, RZ, R2 ;  /* 0x000000ffff107224 */ /* 0x000fe200078e0002 */
[----:B------:R-:W-:Y:S01]  /*b9c0*/  LOP3.LUT R0, R18, R45, RZ, 0xfc, !PT ;  /* 0x0000002d12007212 */ /* 0x000fe200078efcff */
[----:B------:R-:W-:Y:S01]  /*b9d0*/  IMAD.MOV.U32 R18, RZ, RZ, R4 ;  /* 0x000000ffff127224 */ /* 0x000fe200078e0004 */
[----:B------:R-:W-:Y:S01]  /*b9e0*/  LOP3.LUT R19, R80, R19, RZ, 0xfc, !PT ;  /* 0x0000001350137212 */ /* 0x000fe200078efcff */
[----:B------:R-:W-:Y:S01]  /*b9f0*/  IMAD.MOV.U32 R4, RZ, RZ, R7 ;  /* 0x000000ffff047224 */ /* 0x000fe200078e0007 */
[----:B------:R-:W-:Y:S01]  /*ba00*/  LOP3.LUT R21, R21, R31, RZ, 0xfc, !PT ;  /* 0x0000001f15157212 */ /* 0x000fe200078efcff */
[----:B------:R-:W-:Y:S01]  /*ba10*/  VIADD R2, R30, 0xf040 ;  /* 0x0000f0401e027836 */ /* 0x000fe20000000000 */
[----:B------:R-:W-:Y:S01]  /*ba20*/  LOP3.LUT R8, R8, 0xffff, R86, 0xf8, !PT ;  /* 0x0000ffff08087812 */ /* 0x000fe200078ef856 */
[----:B------:R1:W-:Y:S01]  /*ba30*/  STS.128 [R30+0xf000], R16 ;  /* 0x00f000101e007388 */ /* 0x0003e20000000c00 */
[----:B------:R-:W-:Y:S02]  /*ba40*/  LOP3.LUT R6, R6, 0xffff, R57, 0xf8, !PT ;  /* 0x0000ffff06067812 */ /* 0x000fe400078ef839 */
[----:B------:R-:W-:Y:S02]  /*ba50*/  LOP3.LUT R59, R59, R58, RZ, 0xfc, !PT ;  /* 0x0000003a3b3b7212 */ /* 0x000fe400078efcff */
[----:B------:R-:W-:Y:S02]  /*ba60*/  LOP3.LUT R63, R63, R62, RZ, 0xfc, !PT ;  /* 0x0000003e3f3f7212 */ /* 0x000fe400078efcff */
[----:B------:R-:W-:Y:S02]  /*ba70*/  LOP3.LUT P0, RZ, R75, 0x4, RZ, 0xc0, !PT ;  /* 0x000000044bff7812 */ /* 0x000fe4000780c0ff */
[----:B------:R-:W-:Y:S02]  /*ba80*/  SEL R31, R3, 0xfffffff0, P2 ;  /* 0xfffffff0031f7807 */ /* 0x000fe40001000000 */
[----:B------:R-:W-:Y:S02]  /*ba90*/  LOP3.LUT R12, R12, 0xffff, R82, 0xf8, !PT ;  /* 0x0000ffff0c0c7812 */ /* 0x000fe400078ef852 */
[----:B------:R-:W-:Y:S01]  /*baa0*/  LOP3.LUT R27, R32, 0xffff, R43, 0xf8, !PT ;  /* 0x0000ffff201b7812 */ /* 0x000fe200078ef82b */
[C---:B------:R-:W-:Y:S01]  /*bab0*/  IMAD.IADD R3, R30.reuse, 0x1, R31 ;  /* 0x000000011e037824 */ /* 0x040fe200078e021f */
[----:B------:R-:W-:Y:S01]  /*bac0*/  LOP3.LUT R67, R67, R66, RZ, 0xfc, !PT ;  /* 0x0000004243437212 */ /* 0x000fe200078efcff */
[----:B------:R-:W-:Y:S01]  /*bad0*/  VIADD R32, R30, 0xf000 ;  /* 0x0000f0001e207836 */ /* 0x000fe20000000000 */
[----:B------:R-:W-:Y:S02]  /*bae0*/  LOP3.LUT R84, R84, R83, RZ, 0xfc, !PT ;  /* 0x0000005354547212 */ /* 0x000fe400078efcff */
[----:B------:R-:W-:Y:S01]  /*baf0*/  LOP3.LUT R88, R9, 0xffff, R88, 0xf8, !PT ;  /* 0x0000ffff09587812 */ /* 0x000fe200078ef858 */
[----:B------:R-:W-:Y:S01]  /*bb00*/  @P0 VIADD R2, R32, 0xffffffc0 ;  /* 0xffffffc020020836 */ /* 0x000fe20000000000 */
[----:B------:R-:W-:Y:S01]  /*bb10*/  LOP3.LUT R11, R11, 0xffff, R92, 0xf8, !PT ;  /* 0x0000ffff0b0b7812 */ /* 0x000fe200078ef85c */
[----:B------:R-:W-:Y:S01]  /*bb20*/  IMAD.MOV.U32 R7, RZ, RZ, R84 ;  /* 0x000000ffff077224 */ /* 0x000fe200078e0054 */
[----:B------:R-:W-:Y:S01]  /*bb30*/  LOP3.LUT R10, R10, 0xffff, R90, 0xf8, !PT ;  /* 0x0000ffff0a0a7812 */ /* 0x000fe200078ef85a */
[----:B------:R-:W-:Y:S01]  /*bb40*/  IMAD.U32 R9, R87, 0x10000, RZ ;  /* 0x0001000057097824 */ /* 0x000fe200078e00ff */
[----:B------:R-:W-:Y:S02]  /*bb50*/  LOP3.LUT R11, R11, R91, RZ, 0xfc, !PT ;  /* 0x0000005b0b0b7212 */ /* 0x000fe400078efcff */
[----:B------:R-:W-:Y:S02]  /*bb60*/  LOP3.LUT R14, R14, 0xffff, R94, 0xf8, !PT ;  /* 0x0000ffff0e0e7812 */ /* 0x000fe400078ef85e */
[----:B------:R-:W-:Y:S01]  /*bb70*/  LOP3.LUT R9, R88, R9, RZ, 0xfc, !PT ;  /* 0x0000000958097212 */ /* 0x000fe200078efcff */
[----:B-1----:R-:W-:Y:S01]  /*bb80*/  IMAD.MOV.U32 R16, RZ, RZ, R6 ;  /* 0x000000ffff107224 */ /* 0x002fe200078e0006 */
[----:B------:R-:W-:Y:S01]  /*bb90*/  LOP3.LUT R96, R96, R95, RZ, 0xfc, !PT ;  /* 0x0000005f60607212 */ /* 0x000fe200078efcff */
[----:B------:R-:W-:Y:S01]  /*bba0*/  IMAD.MOV.U32 R17, RZ, RZ, R59 ;  /* 0x000000ffff117224 */ /* 0x000fe200078e003b */
[----:B------:R-:W-:Y:S01]  /*bbb0*/  LOP3.LUT R37, R37, R36, RZ, 0xfc, !PT ;  /* 0x0000002425257212 */ /* 0x000fe200078efcff */
[----:B------:R-:W-:Y:S01]  /*bbc0*/  IMAD.MOV.U32 R18, RZ, RZ, R5 ;  /* 0x000000ffff127224 */ /* 0x000fe200078e0005 */
[----:B------:R-:W-:Y:S01]  /*bbd0*/  LOP3.LUT R28, R28, R23, RZ, 0xfc, !PT ;  /* 0x000000171c1c7212 */ /* 0x000fe200078efcff */
[----:B------:R-:W-:Y:S01]  /*bbe0*/  IMAD.MOV.U32 R19, RZ, RZ, R63 ;  /* 0x000000ffff137224 */ /* 0x000fe200078e003f */
[----:B------:R-:W-:Y:S01]  /*bbf0*/  LOP3.LUT R24, R46, 0xffff, R39, 0xf8, !PT ;  /* 0x0000ffff2e187812 */ /* 0x000fe200078ef827 */
[----:B------:R-:W-:Y:S01]  /*bc00*/  IMAD.MOV.U32 R5, RZ, RZ, R67 ;  /* 0x000000ffff057224 */ /* 0x000fe200078e0043 */
[----:B------:R-:W-:Y:S01]  /*bc10*/  LOP3.LUT R41, R47, 0xffff, R41, 0xf8, !PT ;  /* 0x0000ffff2f297812 */ /* 0x000fe200078ef829 */
[----:B------:R-:W-:Y:S01]  /*bc20*/  IMAD.MOV.U32 R6, RZ, RZ, R12 ;  /* 0x000000ffff067224 */ /* 0x000fe200078e000c */
[----:B------:R1:W-:Y:S01]  /*bc30*/  STS.128 [R3+0xf000], R16 ;  /* 0x00f0001003007388 */ /* 0x0003e20000000c00 */
[----:B------:R-:W-:Y:S01]  /*bc40*/  IMAD.U32 R23, R40, 0x10000, RZ ;  /* 0x0001000028177824 */ /* 0x000fe200078e00ff */
[----:B------:R-:W-:Y:S04]  /*bc50*/  ISETP.NE.AND P0, PT, R72, 0x3, PT ;  /* 0x000000034800780c */ /* 0x000fe80003f05270 */
[----:B------:R-:W-:Y:S02]  /*bc60*/  LOP3.LUT R23, R41, R23, RZ, 0xfc, !PT ;  /* 0x0000001729177212 */ /* 0x000fe400078efcff */
[----:B------:R2:W-:Y:S01]  /*bc70*/  STS.128 [R2], R4 ;  /* 0x0000000402007388 */ /* 0x0005e20000000c00 */
[----:B-1----:R-:W-:Y:S07]  /*bc80*/  IMAD.IADD R16, R31, 0x1, R2 ;  /* 0x000000011f107824 */ /* 0x002fee00078e0202 */
[----:B------:R-:W-:Y:S01]  /*bc90*/  STS.128 [R16], R8 ;  /* 0x0000000810007388 */ /* 0x000fe20000000c00 */
[----:B--2---:R-:W-:Y:S02]  /*bca0*/  IMAD.MOV.U32 R4, RZ, RZ, R14 ;  /* 0x000000ffff047224 */ /* 0x004fe400078e000e */
[----:B------:R-:W-:Y:S02]  /*bcb0*/  IMAD.MOV.U32 R5, RZ, RZ, R96 ;  /* 0x000000ffff057224 */ /* 0x000fe400078e0060 */
[----:B------:R-:W-:Y:S02]  /*bcc0*/  IMAD.MOV.U32 R6, RZ, RZ, R13 ;  /* 0x000000ffff067224 */ /* 0x000fe400078e000d */
[----:B------:R-:W-:Y:S05]  /*bcd0*/  IMAD.MOV.U32 R7, RZ, RZ, R37 ;  /* 0x000000ffff077224 */ /* 0x000fea00078e0025 */
[----:B------:R1:W-:Y:S02]  /*bce0*/  STS.128 [R30+0x13000], R4 ;  /* 0x013000041e007388 */ /* 0x0003e40000000c00 */
[----:B-1----:R-:W-:Y:S02]  /*bcf0*/  IMAD.MOV.U32 R4, RZ, RZ, R15 ;  /* 0x000000ffff047224 */ /* 0x002fe400078e000f */
[----:B------:R-:W-:Y:S02]  /*bd00*/  IMAD.MOV.U32 R5, RZ, RZ, R28 ;  /* 0x000000ffff057224 */ /* 0x000fe400078e001c */
[----:B------:R-:W-:Y:S02]  /*bd10*/  IMAD.MOV.U32 R6, RZ, RZ, R22 ;  /* 0x000000ffff067224 */ /* 0x000fe400078e0016 */
[----:B------:R-:W-:Y:S02]  /*bd20*/  IMAD.MOV.U32 R7, RZ, RZ, R26 ;  /* 0x000000ffff077224 */ /* 0x000fe400078e001a */
[----:B------:R-:W-:Y:S02]  /*bd30*/  IMAD.MOV.U32 R22, RZ, RZ, R24 ;  /* 0x000000ffff167224 */ /* 0x000fe400078e0018 */
[----:B------:R-:W-:Y:S01]  /*bd40*/  IMAD.MOV.U32 R24, RZ, RZ, R27 ;  /* 0x000000ffff187224 */ /* 0x000fe200078e001b */
[----:B------:R1:W-:Y:S01]  /*bd50*/  STS.128 [R3+0x13000], R4 ;  /* 0x0130000403007388 */ /* 0x0003e20000000c00 */
[----:B------:R-:W-:Y:S02]  /*bd60*/  IMAD.MOV.U32 R26, RZ, RZ, R29 ;  /* 0x000000ffff1a7224 */ /* 0x000fe400078e001d */
[----:B------:R-:W-:Y:S05]  /*bd70*/  IMAD.MOV.U32 R27, RZ, RZ, R0 ;  /* 0x000000ffff1b7224 */ /* 0x000fea00078e0000 */
[----:B------:R1:W-:Y:S08]  /*bd80*/  STS.128 [R2+0x4000], R20 ;  /* 0x0040001402007388 */ /* 0x0003f00000000c00 */
[----:B------:R1:W-:Y:S01]  /*bd90*/  STS.128 [R16+0x4000], R24 ;  /* 0x0040001810007388 */ /* 0x0003e20000000c00 */
[----:B------:R-:W-:Y:S01]  /*bda0*/  @!PT LDS RZ, [RZ] ;  /* 0x00000000fffff984 */ /* 0x000fe20000000800 */
[----:B------:R-:W-:Y:S01]  /*bdb0*/  @!PT LDS RZ, [RZ] ;  /* 0x00000000fffff984 */ /* 0x000fe20000000800 */
[----:B------:R-:W-:Y:S01]  /*bdc0*/  @!PT LDS RZ, [RZ] ;  /* 0x00000000fffff984 */ /* 0x000fe20000000800 */
[----:B------:R-:W-:Y:S01]  /*bdd0*/  @!PT LDS RZ, [RZ] ;  /* 0x00000000fffff984 */ /* 0x000fe20000000800 */
[----:B------:R2:W-:Y:S07]  /*bde0*/  MEMBAR.ALL.CTA ;  /* 0x0000000000007992 */ /* 0x0005ee0000008000 */
[----:B--2---:R-:W2:Y:S01]  /*bdf0*/  FENCE.VIEW.ASYNC.S ;  /* 0x00000000000073c6 */ /* 0x004ea20000000000 */
[----:B------:R-:W-:Y:S05]  /*be00*/  @!P0 BRA `(.L_x_207) ;  /* 0x0000000000048947 */ /* 0x000fea0003800000 */
[----:B------:R-:W-:Y:S05]  /*be10*/  BPT.TRAP 0x1 ;  /* 0x000000040000795c */ /* 0x000fea0000300000 */
.L_x_207:
[----:B--2---:R-:W-:Y:S01]  /*be20*/  SYNCS.ARRIVE.TRANS64.A1T0 RZ, [UR36+0x1f890], RZ ;  /* 0x01f890ffffff79a7 */ /* 0x004fe20008100024 */
[----:B------:R-:W-:Y:S05]  /*be30*/  @!P0 BRA `(.L_x_208) ;  /* 0x0000000000048947 */ /* 0x000fea0003800000 */
[----:B------:R-:W-:Y:S05]  /*be40*/  BPT.TRAP 0x1 ;  /* 0x000000040000795c */ /* 0x000fea0000300000 */
.L_x_208:
[----:B-1----:R-:W2:Y:S01]  /*be50*/  LDL.LU R6, [R1+0x40] ;  /* 0x0000400001067983 */ /* 0x002ea20000300800 */
[----:B------:R-:W-:Y:S01]  /*be60*/  UIADD3 UR4, UPT, UPT, UR36, 0x1f848, URZ ;  /* 0x0001f84824047890 */ /* 0x000fe2000fffe0ff */
[C---:B------:R-:W-:Y:S01]  /*be70*/  ISETP.GT.U32.AND P1, PT, R77.reuse, 0x1, PT ;  /* 0x000000014d00780c */ /* 0x040fe20003f24070 */
[----:B------:R-:W-:Y:S01]  /*be80*/  VIADD R77, R77, 0xffffffff ;  /* 0xffffffff4d4d7836 */ /* 0x000fe20000000000 */
[----:B------:R-:W3:Y:S01]  /*be90*/  LDL.LU R5, [R1+0x48] ;  /* 0x0000480001057983 */ /* 0x000ee20000300800 */
[----:B------:R-:W-:Y:S03]  /*bea0*/  UPRMT UR4, UR37, 0x654, UR4 ;  /* 0x0000065425047896 */ /* 0x000fe60008000004 */
[----:B------:R-:W4:Y:S04]  /*beb0*/  LDL.LU R4, [R1+0x44] ;  /* 0x0000440001047983 */ /* 0x000f280000300800 */
[----:B------:R-:W5:Y:S02]  /*bec0*/  LDL.LU R3, [R1+0x1c] ;  /* 0x00001c0001037983 */ /* 0x000f640000300800 */
[----:B------:R-:W-:Y:S02]  /*bed0*/  SYNCS.ARRIVE.TRANS64.RED.A1T0 RZ, [UR4], RZ ;  /* 0x000000ffffff79a7 */ /* 0x000fe40008100404 */
[----:B------:R-:W5:Y:S04]  /*bee0*/  LDL.LU R2, [R1+0x50] ;  /* 0x0000500001027983 */ /* 0x000f680000300800 */
[----:B------:R-:W2:Y:S02]  /*bef0*/  LDL.LU R0, [R1+0x4c] ;  /* 0x00004c0001007983 */ /* 0x000ea40000300800 */
[----:B--2---:R-:W-:Y:S02]  /*bf00*/  LOP3.LUT R0, R0, 0x1, RZ, 0x3c, !PT ;  /* 0x0000000100007812 */ /* 0x004fe400078e3cff */
[----:B------:R-:W-:Y:S02]  /*bf10*/  LOP3.LUT R6, R6, 0x1, RZ, 0x3c, !PT ;  /* 0x0000000106067812 */ /* 0x000fe400078e3cff */
[----:B---3--:R-:W-:Y:S02]  /*bf20*/  LOP3.LUT R5, R5, 0x1, RZ, 0x3c, !PT ;  /* 0x0000000105057812 */ /* 0x008fe400078e3cff */
[----:B----4-:R-:W-:Y:S01]  /*bf30*/  LOP3.LUT R4, R4, 0x1, RZ, 0x3c, !PT ;  /* 0x0000000104047812 */ /* 0x010fe200078e3cff */
[----:B------:R2:W-:Y:S01]  /*bf40*/  STL [R1+0x40], R6 ;  /* 0x0000400601007387 */ /* 0x0005e20000100800 */
[----:B-----5:R-:W-:Y:S02]  /*bf50*/  LOP3.LUT R3, R3, 0x1, RZ, 0x3c, !PT ;  /* 0x0000000103037812 */ /* 0x020fe400078e3cff */
[----:B------:R-:W-:Y:S01]  /*bf60*/  LOP3.LUT R2, R2, 0x1, RZ, 0x3c, !PT ;  /* 0x0000000102027812 */ /* 0x000fe200078e3cff */
[----:B------:R2:W-:Y:S04]  /*bf70*/  STL [R1+0x48], R5 ;  /* 0x0000480501007387 */ /* 0x0005e80000100800 */
[----:B------:R2:W-:Y:S04]  /*bf80*/  STL [R1+0x44], R4 ;  /* 0x0000440401007387 */ /* 0x0005e80000100800 */
[----:B------:R2:W-:Y:S04]  /*bf90*/  STL [R1+0x1c], R3 ;  /* 0x00001c0301007387 */ /* 0x0005e80000100800 */
[----:B------:R2:W-:Y:S04]  /*bfa0*/  STL [R1+0x4c], R0 ;  /* 0x00004c0001007387 */ /* 0x0005e80000100800 */
[----:B------:R2:W-:Y:S01]  /*bfb0*/  STL [R1+0x50], R2 ;  /* 0x0000500201007387 */ /* 0x0005e20000100800 */
[----:B------:R-:W-:Y:S05]  /*bfc0*/  @P1 BRA `(.L_x_209) ;  /* 0xffffffb400b01947 */ /* 0x000fea000383ffff */
[----:B------:R-:W1:Y:S01]  /*bfd0*/  S2R R26, SR_TID.X ;  /* 0x00000000001a7919 */ /* 0x000e620000002100 */
[----:B------:R-:W3:Y:S01]  /*bfe0*/  S2UR UR5, SR_CTAID.Y ;  /* 0x00000000000579c3 */ /* 0x000ee20000002600 */
[----:B------:R-:W-:Y:S01]  /*bff0*/  LOP3.LUT R27, R75, 0x7f, RZ, 0xc0, !PT ;  /* 0x0000007f4b1b7812 */ /* 0x000fe200078ec0ff */
[----:B------:R-:W-:Y:S01]  /*c000*/  BSSY.RECONVERGENT B0, `(.L_x_210) ;  /* 0x000001b000007945 */ /* 0x000fe20003800200 */
[----:B--2---:R-:W2:Y:S01]  /*c010*/  S2R R0, SR_CTAID.X ;  /* 0x0000000000007919 */ /* 0x004ea20000002500 */
[----:B------:R-:W-:-:S04]  /*c020*/  LOP3.LUT R30, R74, 0x600000, RZ, 0xc0, !PT ;  /* 0x006000004a1e7812 */ /* 0x000fc800078ec0ff */
[----:B------:R-:W3:Y:S01]  /*c030*/  LDC.64 R24, c[0x0][0x988] ;  /* 0x00026200ff187b82 */ /* 0x000ee20000000a00 */
[----:B------:R-:W-:-:S07]  /*c040*/  LOP3.LUT R30, R30, 0x10, R73, 0xf8, !PT ;  /* 0x000000101e1e7812 */ /* 0x000fce00078ef849 */
[----:B------:R-:W4:Y:S08]  /*c050*/  LDC.64 R2, c[0x0][0x9a0] ;  /* 0x00026800ff027b82 */ /* 0x000f300000000a00 */
[----:B------:R-:W5:Y:S01]  /*c060*/  S2UR UR4, SR_CTAID.Z ;  /* 0x00000000000479c3 */ /* 0x000f620000002700 */
[----:B-1----:R-:W-:-:S07]  /*c070*/  SHF.L.U32 R5, R26, 0x10, RZ ;  /* 0x000000101a057819 */ /* 0x002fce00000006ff */
[----:B------:R-:W5:Y:S01]  /*c080*/  LDC R22, c[0x0][0x990] ;  /* 0x00026400ff167b82 */ /* 0x000f620000000800 */
[----:B------:R-:W-:Y:S01]  /*c090*/  SHF.R.U32.HI R26, RZ, 0x3, R26 ;  /* 0x00000003ff1a7819 */ /* 0x000fe2000001161a */
[----:B---3--:R-:W-:Y:S01]  /*c0a0*/  IMAD R6, R25, UR5, RZ ;  /* 0x0000000519067c24 */ /* 0x008fe2000f8e02ff */
[----:B--2---:R-:W-:Y:S02]  /*c0b0*/  SHF.L.U32 R0, R0, 0x7, RZ ;  /* 0x0000000700007819 */ /* 0x004fe400000006ff */
[----:B------:R-:W-:Y:S02]  /*c0c0*/  LOP3.LUT R5, R5, 0x600010, R26, 0xc8, !PT ;  /* 0x0060001005057812 */ /* 0x000fe400078ec81a */
[C---:B------:R-:W-:Y:S01]  /*c0d0*/  LOP3.LUT R25, R0.reuse, 0x7f, R75, 0xf8, !PT ;  /* 0x0000007f00197812 */ /* 0x040fe200078ef84b */
[----:B------:R-:W1:Y:S01]  /*c0e0*/  LDC R4, c[0x0][0x9a8] ;  /* 0x00026a00ff047b82 */ /* 0x000e620000000800 */
[----:B----4-:R-:W-:Y:S01]  /*c0f0*/  IMAD R3, R3, UR5, RZ ;  /* 0x0000000503037c24 */ /* 0x010fe2000f8e02ff */
[----:B------:R-:W-:Y:S01]  /*c100*/  LOP3.LUT R16, R5, 0xe0, RZ, 0xfc, !PT ;  /* 0x000000e005107812 */ /* 0x000fe200078efcff */
[----:B------:R-:W-:-:S02]  /*c110*/  IMAD R6, R0, R24, R6 ;  /* 0x0000001800067224 */ /* 0x000fc400078e0206 */
[----:B------:R-:W-:Y:S02]  /*c120*/  IMAD R3, R0, R2, R3 ;  /* 0x0000000200037224 */ /* 0x000fe400078e0203 */
[C---:B------:R-:W-:Y:S02]  /*c130*/  IMAD R24, R27.reuse, R24, RZ ;  /* 0x000000181b187224 */ /* 0x040fe400078e02ff */
[----:B------:R-:W-:-:S03]  /*c140*/  IMAD R27, R27, R2, RZ ;  /* 0x000000021b1b7224 */ /* 0x000fc600078e02ff */
[----:B------:R-:W-:Y:S01]  /*c150*/  SHF.R.S32.HI R23, RZ, 0x1f, R24 ;  /* 0x0000001fff177819 */ /* 0x000fe20000011418 */
[----:B-----5:R-:W-:Y:S02]  /*c160*/  IMAD R22, R22, UR4, R6 ;  /* 0x0000000416167c24 */ /* 0x020fe4000f8e0206 */
[----:B-1----:R-:W-:Y:S01]  /*c170*/  IMAD R2, R4, UR4, R3 ;  /* 0x0000000404027c24 */ /* 0x002fe2000f8e0203 */
[----:B------:R-:W-:Y:S01]  /*c180*/  IADD3 R3, PT, PT, R16, -0xb0, RZ ;  /* 0xffffff5010037810 */ /* 0x000fe20007ffe0ff */
[----:B------:R-:W-:Y:S05]  /*c190*/  @!P0 BRA `(.L_x_211) ;  /* 0x0000000000048947 */ /* 0x000fea0003800000 */
[----:B------:R-:W-:Y:S05]  /*c1a0*/  BPT.TRAP 0x1 ;  /* 0x000000040000795c */ /* 0x000fea0000300000 */
.L_x_211:
[----:B------:R-:W-:Y:S05]  /*c1b0*/  BSYNC.RECONVERGENT B0 ;  /* 0x0000000000007941 */ /* 0x000fea0003800200 */
.L_x_210:
[----:B------:R-:W-:Y:S02]  /*c1c0*/  SHF.L.U32 R0, RZ, 0x1f, RZ ;  /* 0x0000001fff007819 */ /* 0x000fe400000006ff */
[----:B------:R-:W-:Y:S02]  /*c1d0*/  SHF.R.U32.HI R31, RZ, 0x5, R75 ;  /* 0x00000005ff1f7819 */ /* 0x000fe4000001164b */
[----:B------:R-:W1:Y:S01]  /*c1e0*/  SYNCS.PHASECHK.TRANS64.TRYWAIT P1, [UR36+0x1f8a0], R0 ;  /* 0x01f8a000ff0075a7 */ /* 0x000e620008021124 */
[----:B------:R-:W-:Y:S02]  /*c1f0*/  SHF.R.U32.HI R3, RZ, 0x15, R3 ;  /* 0x00000015ff037819 */ /* 0x000fe40000011603 */
[----:B------:R-:W-:-:S04]  /*c200*/  LOP3.LUT R31, R31, 0x3, RZ, 0xc0, !PT ;  /* 0x000000031f1f7812 */ /* 0x000fc800078ec0ff */
[----:B------:R-:W-:Y:S01]  /*c210*/  ISETP.NE.AND P0, PT, R31, R3, PT ;  /* 0x000000031f00720c */ /* 0x000fe20003f05270 */
[----:B-1----:R-:W-:-:S12]  /*c220*/  @!P1 BRA `(.L_x_212) ;  /* 0x0000001c00109947 */ /* 0x002fd80003800000 */
.L_x_286:
[----:B------:R-:W-:Y:S05]  /*c230*/  @!P0 BRA `(.L_x_213) ;  /* 0x0000000000408947 */ /* 0x000fea0003800000 */
[----:B------:R-:W-:Y:S01]  /*c240*/  MOV R14, 0x0 ;  /* 0x00000000000e7802 */ /* 0x000fe20000000f00 */
[----:B------:R-:W2:Y:S01]  /*c250*/  LDCU.64 UR8, c[0x4][0x80] ;  /* 0x01001000ff0877ac */ /* 0x000ea20008000a00 */
[----:B------:R-:W-:Y:S02]  /*c260*/  HFMA2 R12, -RZ, RZ, 0, 5.9604644775390625e-08 ;  /* 0x00000001ff0c7431 */ /* 0x000fe400000001ff */
[----:B------:R-:W-:Y:S01]  /*c270*/  IMAD.MOV.U32 R8, RZ, RZ, 0x192 ;  /* 0x00000192ff087424 */ /* 0x000fe200078e00ff */
[----:B------:R-:W3:Y:S01]  /*c280*/  LDCU.64 UR6, c[0x4][0x88] ;  /* 0x01001100ff0677ac */ /* 0x000ee20008000a00 */
[----:B------:R-:W4:Y:S01]  /*c290*/  LDC.64 R14, c[0x4][R14] ;  /* 0x010000000e0e7b82 */ /* 0x000f220000000a00 */
[----:B------:R-:W-:Y:S01]  /*c2a0*/  IMAD.MOV.U32 R13, RZ, RZ, RZ ;  /* 0x000000ffff0d7224 */ /* 0x000fe200078e00ff */
[----:B------:R-:W5:Y:S01]  /*c2b0*/  LDCU.64 UR4, c[0x4][0x8] ;  /* 0x01000100ff0477ac */ /* 0x000f620008000a00 */
[----:B--2---:R-:W-:Y:S01]  /*c2c0*/  IMAD.U32 R4, RZ, RZ, UR8 ;  /* 0x00000008ff047e24 */ /* 0x004fe2000f8e00ff */
[----:B------:R-:W-:Y:S01]  /*c2d0*/  MOV R5, UR9 ;  /* 0x0000000900057c02 */ /* 0x000fe20008000f00 */
[----:B---3--:R-:W-:Y:S01]  /*c2e0*/  IMAD.U32 R6, RZ, RZ, UR6 ;  /* 0x00000006ff067e24 */ /* 0x008fe2000f8e00ff */
[----:B------:R-:W-:Y:S01]  /*c2f0*/  MOV R7, UR7 ;  /* 0x0000000700077c02 */ /* 0x000fe20008000f00 */
[----:B-----5:R-:W-:Y:S01]  /*c300*/  IMAD.U32 R10, RZ, RZ, UR4 ;  /* 0x00000004ff0a7e24 */ /* 0x020fe2000f8e00ff */
[----:B------:R-:W-:-:S02]  /*c310*/  MOV R11, UR5 ;  /* 0x00000005000b7c02 */ /* 0x000fc40008000f00 */
[----:B------:R-:W-:-:S07]  /*c320*/  LEPC R20, `(.L_x_213) ;  /* 0x000000001014794e */ /* 0x000fce0000000000 */
[----:B-1--4-:R-:W-:Y:S05]  /*c330*/  CALL.ABS.NOINC R14 ;  /* 0x000000000e007343 */ /* 0x012fea0003c00000 */
.L_x_213:
[----:B------:R-:W2:Y:S01]  /*c340*/  LDC.64 R28, c[0x0][0x358] ;  /* 0x0000d600ff1c7b82 */ /* 0x000ea20000000a00 */
[----:B------:R-:W-:Y:S05]  /*c350*/  WARPSYNC.ALL ;  /* 0x0000000000007948 */ /* 0x000fea0003800000 */
[----:B------:R-:W-:Y:S02]  /*c360*/  LOP3.LUT R26, R26, 0x10, RZ, 0xc0, !PT ;  /* 0x000000101a1a7812 */ /* 0x000fe400078ec0ff */
[----:B------:R-:W-:Y:S01]  /*c370*/  R2UR UR4, R16 ;  /* 0x00000000100472ca */ /* 0x000fe200000e0000 */
[----:B------:R-:W3:Y:S01]  /*c380*/  LDCU UR9, c[0x0][0x38c] ;  /* 0x00007180ff0977ac */ /* 0x000ee20008000800 */
[----:B------:R-:W-:Y:S01]  /*c390*/  IADD3 R2, P1, P0, R2, R27, R26 ;  /* 0x0000001b02027210 */ /* 0x000fe2000783e01a */
[----:B------:R-:W4:Y:S01]  /*c3a0*/  S2UR UR37, SR_CgaCtaId ;  /* 0x00000000002579c3 */ /* 0x000f220000008800 */
[----:B-1----:R-:W-:Y:S01]  /*c3b0*/  SHF.R.S32.HI R0, RZ, 0x1f, R27 ;  /* 0x0000001fff007819 */ /* 0x002fe2000001141b */
[----:B------:R-:W1:Y:S01]  /*c3c0*/  LDCU UR8, c[0x0][0x384] ;  /* 0x00007080ff0877ac */ /* 0x000e620008000800 */
[C---:B------:R-:W-:Y:S01]  /*c3d0*/  VIADD R27, R26.reuse, 0x8 ;  /* 0x000000081a1b7836 */ /* 0x040fe20000000000 */
[----:B------:R-:W-:Y:S01]  /*c3e0*/  BSSY.RECONVERGENT B0, `(.L_x_214) ;  /* 0x0000028000007945 */ /* 0x000fe20003800200 */
[----:B------:R-:W-:Y:S01]  /*c3f0*/  IADD3.X R0, PT, PT, RZ, R0, RZ, P1, P0 ;  /* 0x00000000ff007210 */ /* 0x000fe20000fe04ff */
[----:B------:R-:W5:Y:S04]  /*c400*/  LDCU.64 UR6, c[0x0][0x998] ;  /* 0x00013300ff0677ac */ /* 0x000f680008000a00 */
[----:B------:R-:W4:Y:S01]  /*c410*/  LDTM.x16 R4, tmem[UR4+-0xb0] ;  /* 0xffff5004000479ee */ /* 0x000f22000824ff00 */
[----:B---3--:R-:W-:-:S02]  /*c420*/  ISETP.GE.AND P2, PT, R26, UR9, PT ;  /* 0x000000091a007c0c */ /* 0x008fc4000bf46270 */
[----:B------:R-:W-:Y:S02]  /*c430*/  ISETP.GE.AND P1, PT, R27, UR9, PT ;  /* 0x000000091b007c0c */ /* 0x000fe4000bf26270 */
[----:B-1----:R-:W-:Y:S02]  /*c440*/  ISETP.GE.U32.OR P2, PT, R25, UR8, P2 ;  /* 0x0000000819007c0c */ /* 0x002fe40009746470 */
[----:B-----5:R-:W-:-:S04]  /*c450*/  LEA R20, P0, R2, UR6, 0x1 ;  /* 0x0000000602147c11 */ /* 0x020fc8000f8008ff */
[----:B------:R-:W-:Y:S02]  /*c460*/  LEA.HI.X R21, R2, UR7, R0, 0x1, P0 ;  /* 0x0000000702157c11 */ /* 0x000fe400080f0c00 */
[----:B----4-:R-:W-:Y:S02]  /*c470*/  F2FP.BF16.F32.PACK_AB R0, R13, R12 ;  /* 0x0000000c0d00723e */ /* 0x010fe400000010ff */
[----:B------:R-:W-:Y:S02]  /*c480*/  F2FP.BF16.F32.PACK_AB R2, R15, R14 ;  /* 0x0000000e0f02723e */ /* 0x000fe400000010ff */
[----:B------:R-:W-:Y:S02]  /*c490*/  F2FP.BF16.F32.PACK_AB R3, R17, R16 ;  /* 0x000000101103723e */ /* 0x000fe400000010ff */
[----:B------:R-:W-:Y:S01]  /*c4a0*/  F2FP.BF16.F32.PACK_AB R12, R19, R18 ;  /* 0x00000012130c723e */ /* 0x000fe200000010ff */
[----:B--2---:R-:W-:Y:S06]  /*c4b0*/  @P2 BRA `(.L_x_215) ;  /* 0x0000000000682947 */ /* 0x004fec0003800000 */
[----:B------:R-:W-:Y:S02]  /*c4c0*/  F2FP.BF16.F32.PACK_AB R4, R5, R4 ;  /* 0x000000040504723e */ /* 0x000fe400000010ff */
[----:B------:R-:W-:Y:S02]  /*c4d0*/  F2FP.BF16.F32.PACK_AB R8, R9, R8 ;  /* 0x000000080908723e */ /* 0x000fe400000010ff */
[----:B------:R-:W-:Y:S02]  /*c4e0*/  F2FP.BF16.F32.PACK_AB R6, R7, R6 ;  /* 0x000000060706723e */ /* 0x000fe400000010ff */
[----:B------:R-:W-:Y:S02]  /*c4f0*/  PRMT R5, R4, 0x7632, R5 ;  /* 0x0000763204057816 */ /* 0x000fe40000000005 */
[----:B------:R-:W-:Y:S02]  /*c500*/  PRMT R7, R8, 0x7632, R7 ;  /* 0x0000763208077816 */ /* 0x000fe40000000007 */
[----:B------:R-:W-:-:S02]  /*c510*/  LOP3.LUT R5, R5, 0xffff, RZ, 0xc0, !PT ;  /* 0x0000ffff05057812 */ /* 0x000fc400078ec0ff */
[----:B------:R-:W-:Y:S02]  /*c520*/  F2FP.BF16.F32.PACK_AB R10, R11, R10 ;  /* 0x0000000a0b0a723e */ /* 0x000fe400000010ff */
[----:B------:R-:W-:Y:S01]  /*c530*/  LOP3.LUT R7, R7, 0xffff, RZ, 0xc0, !PT ;  /* 0x0000ffff07077812 */ /* 0x000fe200078ec0ff */
[----:B------:R-:W-:Y:S01]  /*c540*/  IMAD.WIDE.U32 R14, R5, 0x10000, RZ ;  /* 0x00010000050e7825 */ /* 0x000fe200078e00ff */
[----:B------:R-:W-:Y:S02]  /*c550*/  PRMT R9, R6, 0x7632, R9 ;  /* 0x0000763206097816 */ /* 0x000fe40000000009 */
[----:B------:R-:W-:Y:S01]  /*c560*/  PRMT R11, R10, 0x7632, R11 ;  /* 0x000076320a0b7816 */ /* 0x000fe2000000000b */
[----:B------:R-:W-:Y:S01]  /*c570*/  IMAD.WIDE.U32 R16, R7, 0x10000, RZ ;  /* 0x0001000007107825 */ /* 0x000fe200078e00ff */
[----:B------:R-:W-:Y:S02]  /*c580*/  LOP3.LUT R6, R15, 0xffff, R6, 0xf8, !PT ;  /* 0x0000ffff0f067812 */ /* 0x000fe400078ef806 */
[----:B------:R-:W-:Y:S01]  /*c590*/  R2UR UR4, R28 ;  /* 0x000000001c0472ca */ /* 0x000fe200000e0000 */
[----:B------:R-:W-:Y:S01]  /*c5a0*/  IMAD.U32 R9, R9, 0x10000, RZ ;  /* 0x0001000009097824 */ /* 0x000fe200078e00ff */
[----:B------:R-:W-:Y:S01]  /*c5b0*/  LOP3.LUT R10, R17, 0xffff, R10, 0xf8, !PT ;  /* 0x0000ffff110a7812 */ /* 0x000fe200078ef80a */
[----:B------:R-:W-:Y:S01]  /*c5c0*/  IMAD.U32 R11, R11, 0x10000, RZ ;  /* 0x000100000b0b7824 */ /* 0x000fe200078e00ff */
[----:B------:R-:W-:-:S02]  /*c5d0*/  LOP3.LUT R7, R16, 0xffff, R8, 0xf8, !PT ;  /* 0x0000ffff10077812 */ /* 0x000fc400078ef808 */
[----:B------:R-:W-:Y:S02]  /*c5e0*/  LOP3.LUT R5, R6, R9, RZ, 0xfc, !PT ;  /* 0x0000000906057212 */ /* 0x000fe400078efcff */
[----:B------:R-:W-:Y:S02]  /*c5f0*/  LOP3.LUT R6, R10, R11, RZ, 0xfc, !PT ;  /* 0x0000000b0a067212 */ /* 0x000fe400078efcff */
[----:B------:R-:W-:Y:S02]  /*c600*/  R2UR UR5, R29 ;  /* 0x000000001d0572ca */ /* 0x000fe400000e0000 */
[-C--:B------:R-:W-:Y:S02]  /*c610*/  LOP3.LUT R7, R7, R6.reuse, RZ, 0x3c, !PT ;  /* 0x0000000607077212 */ /* 0x080fe400078e3cff */
[----:B------:R-:W-:Y:S02]  /*c620*/  LOP3.LUT R4, R14, 0xffff, R4, 0xf8, !PT ;  /* 0x0000ffff0e047812 */ /* 0x000fe400078ef804 */
[----:B------:R-:W-:-:S04]  /*c630*/  LOP3.LUT R6, R7, R6, RZ, 0x3c, !PT ;  /* 0x0000000607067212 */ /* 0x000fc800078e3cff */
[----:B------:R-:W-:-:S05]  /*c640*/  LOP3.LUT R7, R7, R6, RZ, 0x3c, !PT ;  /* 0x0000000607077212 */ /* 0x000fca00078e3cff */
[----:B------:R1:W-:Y:S02]  /*c650*/  STG.E.128 desc[UR4][R20.64], R4 ;  /* 0x0000000414007986 */ /* 0x0003e4000c101d04 */
.L_x_215:
[----:B------:R-:W-:Y:S05]  /*c660*/  BSYNC.RECONVERGENT B0 ;  /* 0x0000000000007941 */ /* 0x000fea0003800200 */
.L_x_214:
[----:B------:R-:W-:Y:S01]  /*c670*/  ISETP.GE.U32.OR P1, PT, R25, UR8, P1 ;  /* 0x0000000819007c0c */ /* 0x000fe20008f26470 */
[----:B------:R-:W-:Y:S01]  /*c680*/  BSSY.RECONVERGENT B0, `(.L_x_216) ;  /* 0x0000018000007945 */ /* 0x000fe20003800200 */
[----:B------:R-:W-:Y:S02]  /*c690*/  ISETP.NE.AND P0, PT, R72, 0x3, PT ;  /* 0x000000034800780c */ /* 0x000fe40003f05270 */
[----:B-1----:R-:W-:Y:S02]  /*c6a0*/  PRMT R4, R0, 0x7632, R4 ;  /* 0x0000763200047816 */ /* 0x002fe40000000004 */
[----:B------:R-:W-:Y:S02]  /*c6b0*/  PRMT R5, R2, 0x7632, R5 ;  /* 0x0000763202057816 */ /* 0x000fe40000000005 */
[----:B------:R-:W-:Y:S02]  /*c6c0*/  PRMT R6, R3, 0x7632, R6 ;  /* 0x0000763203067816 */ /* 0x000fe40000000006 */
[----:B------:R-:W-:-:S03]  /*c6d0*/  PRMT R7, R12, 0x7632, R7 ;  /* 0x000076320c077816 */ /* 0x000fc60000000007 */
[----:B------:R-:W-:Y:S05]  /*c6e0*/  @P1 BRA `(.L_x_217) ;  /* 0x0000000000441947 */ /* 0x000fea0003800000 */
[----:B------:R-:W-:Y:S01]  /*c6f0*/  LOP3.LUT R4, R4, 0xffff, RZ, 0xc0, !PT ;  /* 0x0000ffff04047812 */ /* 0x000fe200078ec0ff */
[----:B------:R-:W-:Y:S01]  /*c700*/  IMAD.U32 R5, R5, 0x10000, RZ ;  /* 0x0001000005057824 */ /* 0x000fe200078e00ff */
[----:B------:R-:W-:Y:S01]  /*c710*/  LOP3.LUT R6, R6, 0xffff, RZ, 0xc0, !PT ;  /* 0x0000ffff06067812 */ /* 0x000fe200078ec0ff */
[----:B------:R-:W-:Y:S01]  /*c720*/  IMAD.U32 R7, R7, 0x10000, RZ ;  /* 0x0001000007077824 */ /* 0x000fe200078e00ff */
[----:B------:R-:W-:Y:S01]  /*c730*/  R2UR UR4, R28 ;  /* 0x000000001c0472ca */ /* 0x000fe200000e0000 */
[----:B------:R-:W-:Y:S01]  /*c740*/  IMAD.WIDE.U32 R10, R4, 0x10000, RZ ;  /* 0x00010000040a7825 */ /* 0x000fe200078e00ff */
[----:B------:R-:W-:-:S03]  /*c750*/  R2UR UR5, R29 ;  /* 0x000000001d0572ca */ /* 0x000fc600000e0000 */
[----:B------:R-:W-:Y:S01]  /*c760*/  IMAD.WIDE.U32 R8, R6, 0x10000, RZ ;  /* 0x0001000006087825 */ /* 0x000fe200078e00ff */
[----:B------:R-:W-:Y:S02]  /*c770*/  LOP3.LUT R0, R10, 0xffff, R0, 0xf8, !PT ;  /* 0x0000ffff0a007812 */ /* 0x000fe400078ef800 */
[----:B------:R-:W-:Y:S02]  /*c780*/  LOP3.LUT R2, R11, 0xffff, R2, 0xf8, !PT ;  /* 0x0000ffff0b027812 */ /* 0x000fe400078ef802 */
[----:B------:R-:W-:Y:S01]  /*c790*/  LOP3.LUT R3, R8, 0xffff, R3, 0xf8, !PT ;  /* 0x0000ffff08037812 */ /* 0x000fe200078ef803 */
[----:B------:R-:W-:Y:S01]  /*c7a0*/  IMAD.MOV.U32 R4, RZ, RZ, R0 ;  /* 0x000000ffff047224 */ /* 0x000fe200078e0000 */
[----:B------:R-:W-:Y:S02]  /*c7b0*/  LOP3.LUT R12, R9, 0xffff, R12, 0xf8, !PT ;  /* 0x0000ffff090c7812 */ /* 0x000fe400078ef80c */
[----:B------:R-:W-:Y:S01]  /*c7c0*/  LOP3.LUT R5, R2, R5, RZ, 0xfc, !PT ;  /* 0x0000000502057212 */ /* 0x000fe200078efcff */
[----:B------:R-:W-:Y:S01]  /*c7d0*/  IMAD.MOV.U32 R6, RZ, RZ, R3 ;  /* 0x000000ffff067224 */ /* 0x000fe200078e0003 */
[----:B------:R-:W-:-:S05]  /*c7e0*/  LOP3.LUT R7, R12, R7, RZ, 0xfc, !PT ;  /* 0x000000070c077212 */ /* 0x000fca00078efcff */
[----:B------:R1:W-:Y:S02]  /*c7f0*/  STG.E.128 desc[UR4][R20.64+0x10], R4 ;  /* 0x0000100414007986 */ /* 0x0003e4000c101d04 */
.L_x_217:
[----:B------:R-:W-:Y:S05]  /*c800*/  BSYNC.RECONVERGENT B0 ;  /* 0x0000000000007941 */ /* 0x000fea0003800200 */
.L_x_216:
[----:B------:R-:W-:Y:S01]  /*c810*/  NOP ;  /* 0x0000000000007918 */ /* 0x000fe20000000000 */
[----:B------:R-:W-:Y:S05]  /*c820*/  @!P0 BRA `(.L_x_218) ;  /* 0x0000000000088947 */ /* 0x000fea0003800000 */
[----:B------:R-:W-:Y:S05]  /*c830*/  BPT.TRAP 0x1 ;  /* 0x000000040000795c */ /* 0x000fea0000300000 */
[----:B------:R-:W-:Y:S05]  /*c840*/  BPT.TRAP 0x1 ;  /* 0x000000040000795c */ /* 0x000fea0000300000 */
.L_x_218:
[----:B------:R-:W-:-:S04]  /*c850*/  UIADD3 UR4, UPT, UPT, UR36, 0x1f8b0, URZ ;  /* 0x0001f8b024047890 */ /* 0x000fc8000fffe0ff */
[----:B------:R-:W-:-:S09]  /*c860*/  UPRMT UR4, UR37, 0x654, UR4 ;  /* 0x0000065425047896 */ /* 0x000fd20008000004 */
[----:B------:R-:W-:Y:S01]  /*c870*/  SYNCS.ARRIVE.TRANS64.RED.A1T0 RZ, [UR4], RZ ;  /* 0x000000ffffff79a7 */ /* 0x000fe20008100404 */
[----:B------:R-:W-:Y:S05]  /*c880*/  @!P0 BRA `(.L_x_219) ;  /* 0x0000000000048947 */ /* 0x000fea0003800000 */
[----:B------:R-:W-:Y:S05]  /*c890*/  BPT.TRAP 0x1 ;  /* 0x000000040000795c */ /* 0x000fea0000300000 */
.L_x_219:
[----:B------:R-:W-:Y:S02]  /*c8a0*/  SHF.L.U32 R0, RZ, 0x1f, RZ ;  /* 0x0000001fff007819 */ /* 0x000fe400000006ff */
[----:B------:R-:W-:Y:S02]  /*c8b0*/  SHF.R.U32.HI R2, RZ, 0x15, R30 ;  /* 0x00000015ff027819 */ /* 0x000fe4000001161e */
[----:B------:R-:W2:Y:S02]  /*c8c0*/  SYNCS.PHASECHK.TRANS64.TRYWAIT P1, [UR36+0x1f8a8], R0 ;  /* 0x01f8a800ff0075a7 */ /* 0x000ea40008021124 */
[----:B------:R-:W-:Y:S01]  /*c8d0*/  ISETP.NE.AND P0, PT, R31, R2, PT ;  /* 0x000000021f00720c */ /* 0x000fe20003f05270 */
[----:B--2---:R-:W-:-:S12]  /*c8e0*/  @!P1 BRA `(.L_x_220) ;  /* 0x0000001400789947 */ /* 0x004fd80003800000 */
.L_x_288:
[----:B------:R-:W-:Y:S05]  /*c8f0*/  @!P0 BRA `(.L_x_221) ;  /* 0x0000000000408947 */ /* 0x000fea0003800000 */
[----:B--2---:R-:W-:Y:S01]  /*c900*/  MOV R2, 0x0 ;  /* 0x0000000000027802 */ /* 0x004fe20000000f00 */
[----:B------:R-:W1:Y:S01]  /*c910*/  LDCU.64 UR8, c[0x4][0x80] ;  /* 0x01001000ff0877ac */ /* 0x000e620008000a00 */
[----:B------:R-:W-:Y:S02]  /*c920*/  HFMA2 R12, -RZ, RZ, 0, 5.9604644775390625e-08 ;  /* 0x00000001ff0c7431 */ /* 0x000fe400000001ff */
[----:B------:R-:W-:Y:S01]  /*c930*/  IMAD.MOV.U32 R8, RZ, RZ, 0x192 ;  /* 0x00000192ff087424 */ /* 0x000fe200078e00ff */
[----:B------:R-:W2:Y:S01]  /*c940*/  LDCU.64 UR6, c[0x4][0x88] ;  /* 0x01001100ff0677ac */ /* 0x000ea20008000a00 */
[----:B------:R-:W3:Y:S01]  /*c950*/  LDC.64 R2, c[0x4][R2] ;  /* 0x0100000002027b82 */ /* 0x000ee20000000a00 */
[----:B------:R-:W-:Y:S01]  /*c960*/  IMAD.MOV.U32 R13, RZ, RZ, RZ ;  /* 0x000000ffff0d7224 */ /* 0x000fe200078e00ff */
[----:B------:R-:W4:Y:S01]  /*c970*/  LDCU.64 UR4, c[0x4][0x8] ;  /* 0x01000100ff0477ac */ /* 0x000f220008000a00 */
[----:B-1----:R-:W-:Y:S01]  /*c980*/  IMAD.U32 R4, RZ, RZ, UR8 ;  /* 0x00000008ff047e24 */ /* 0x002fe2000f8e00ff */
[----:B------:R-:W-:Y:S01]  /*c990*/  MOV R5, UR9 ;  /* 0x0000000900057c02 */ /* 0x000fe20008000f00 */
[----:B--2---:R-:W-:Y:S01]  /*c9a0*/  IMAD.U32 R6, RZ, RZ, UR6 ;  /* 0x00000006ff067e24 */ /* 0x004fe2000f8e00ff */
[----:B------:R-:W-:Y:S01]  /*c9b0*/  MOV R7, UR7 ;  /* 0x0000000700077c02 */ /* 0x000fe20008000f00 */
[----:B----4-:R-:W-:Y:S01]  /*c9c0*/  IMAD.U32 R10, RZ, RZ, UR4 ;  /* 0x00000004ff0a7e24 */ /* 0x010fe2000f8e00ff */
[----:B------:R-:W-:-:S02]  /*c9d0*/  MOV R11, UR5 ;  /* 0x00000005000b7c02 */ /* 0x000fc40008000f00 */
[----:B------:R-:W-:-:S07]  /*c9e0*/  LEPC R20, `(.L_x_221) ;  /* 0x000000001014794e */ /* 0x000fce0000000000 */
[----:B---3--:R-:W-:Y:S05]  /*c9f0*/  CALL.ABS.NOINC R2 ;  /* 0x0000000002007343 */ /* 0x008fea0003c00000 */
.L_x_221:
[----:B------:R-:W-:Y:S05]  /*ca00*/  WARPSYNC.ALL ;  /* 0x0000000000007948 */ /* 0x000fea0003800000 */
[----:B------:R-:W-:Y:S01]  /*ca10*/  R2UR UR4, R30 ;  /* 0x000000001e0472ca */ /* 0x000fe200000e0000 */
[----:B------:R-:W3:Y:S01]  /*ca20*/  LDCU UR9, c[0x0][0x388] ;  /* 0x00007100ff0977ac */ /* 0x000ee20008000800 */
[----:B------:R-:W-:Y:S01]  /*ca30*/  IADD3 R22, P1, P0, R22, R24, R26 ;  /* 0x0000001816167210 */ /* 0x000fe2000783e01a */
[----:B------:R-:W-:Y:S01]  /*ca40*/  BSSY.RECONVERGENT B0, `(.L_x_222) ;  /* 0x000003b000007945 */ /* 0x000fe20003800200 */
[----:B------:R-:W4:Y:S02]  /*ca50*/  LDCU UR8, c[0x0][0x384] ;  /* 0x00007080ff0877ac */ /* 0x000f240008000800 */
[----:B------:R-:W-:-:S02]  /*ca60*/  IADD3.X R23, PT, PT, RZ, R23, RZ, P1, P0 ;  /* 0x00000017ff177210 */ /* 0x000fc40000fe04ff */
[----:B------:R-:W-:Y:S01]  /*ca70*/  ISETP.NE.AND P0, PT, R72, 0x3, PT ;  /* 0x000000034800780c */ /* 0x000fe20003f05270 */
[----:B------:R-:W5:Y:S04]  /*ca80*/  LDCU.64 UR6, c[0x0][0x980] ;  /* 0x00013000ff0677ac */ /* 0x000f680008000a00 */
[----:B-1----:R-:W1:Y:S01]  /*ca90*/  LDTM.x16 R4, tmem[UR4] ;  /* 0x00000004000479ee */ /* 0x002e620008240000 */
[----:B------:R-:W1:Y:S01]  /*caa0*/  LDCU UR4, c[0x0][0x448] ;  /* 0x00008900ff0477ac */ /* 0x000e620008000800 */
[----:B---3--:R-:W-:Y:S02]  /*cab0*/  ISETP.GE.AND P3, PT, R26, UR9, PT ;  /* 0x000000091a007c0c */ /* 0x008fe4000bf66270 */
[----:B------:R-:W-:Y:S02]  /*cac0*/  ISETP.GE.AND P2, PT, R27, UR9, PT ;  /* 0x000000091b007c0c */ /* 0x000fe4000bf46270 */
[----:B----4-:R-:W-:-:S02]  /*cad0*/  ISETP.GE.U32.OR P3, PT, R25, UR8, P3 ;  /* 0x0000000819007c0c */ /* 0x010fc40009f66470 */
[----:B------:R-:W-:Y:S02]  /*cae0*/  ISETP.GE.U32.OR P2, PT, R25, UR8, P2 ;  /* 0x0000000819007c0c */ /* 0x000fe40009746470 */
[----:B-----5:R-:W-:-:S04]  /*caf0*/  LEA R20, P1, R22, UR6, 0x1 ;  /* 0x0000000616147c11 */ /* 0x020fc8000f8208ff */
[----:B------:R-:W-:Y:S01]  /*cb00*/  LEA.HI.X R21, R22, UR7, R23, 0x1, P1 ;  /* 0x0000000716157c11 */ /* 0x000fe200088f0c17 */
[----:B-1----:R-:W-:Y:S01]  /*cb10*/  FMUL R12, R12, UR4 ;  /* 0x000000040c0c7c20 */ /* 0x002fe20008400000 */
[----:B------:R-:W-:Y:S01]  /*cb20*/  FMUL R13, R13, UR4 ;  /* 0x000000040d0d7c20 */ /* 0x000fe20008400000 */
        /* <DEDUP_REMOVED lines=8> */
[----:B--2---:R-:W-:Y:S01]  /*cbb0*/  FMUL R2, R6, UR4 ;  /* 0x0000000406027c20 */ /* 0x004fe20008400000 */
[----:B------:R-:W-:Y:S01]  /*cbc0*/  FMUL R7, R7, UR4 ;  /* 0x0000000407077c20 */ /* 0x000fe20008400000 */
[----:B------:R-:W-:Y:S01]  /*cbd0*/  FMUL R0, R8, UR4 ;  /* 0x0000000408007c20 */ /* 0x000fe20008400000 */
[----:B------:R-:W-:Y:S01]  /*cbe0*/  FMUL R9, R9, UR4 ;  /* 0x0000000409097c20 */ /* 0x000fe20008400000 */
[----:B------:R-:W-:Y:S01]  /*cbf0*/  FMUL R10, R10, UR4 ;  /* 0x000000040a0a7c20 */ /* 0x000fe20008400000 */
[----:B------:R-:W-:Y:S01]  /*cc00*/  FMUL R11, R11, UR4 ;  /* 0x000000040b0b7c20 */ /* 0x000fe20008400000 */
[----:B------:R-:W-:Y:S01]  /*cc10*/  F2FP.BF16.F32.PACK_AB R4, R13, R12 ;  /* 0x0000000c0d04723e */ /* 0x000fe200000010ff */
[----:B------:R-:W-:Y:S06]  /*cc20*/  @P3 BRA `(.L_x_223) ;  /* 0x0000000000703947 */ /* 0x000fec0003800000 */
[----:B------:R-:W-:Y:S02]  /*cc30*/  F2FP.BF16.F32.PACK_AB R3, R5, R3 ;  /* 0x000000030503723e */ /* 0x000fe400000010ff */
[----:B------:R-:W-:Y:S02]  /*cc40*/  F2FP.BF16.F32.PACK_AB R0, R9, R0 ;  /* 0x000000000900723e */ /* 0x000fe400000010ff */
[----:B------:R-:W-:Y:S02]  /*cc50*/  F2FP.BF16.F32.PACK_AB R2, R7, R2 ;  /* 0x000000020702723e */ /* 0x000fe400000010ff */
[----:B------:R-:W-:Y:S02]  /*cc60*/  PRMT R5, R3, 0x7632, R5 ;  /* 0x0000763203057816 */ /* 0x000fe40000000005 */
[----:B------:R-:W-:Y:S02]  /*cc70*/  PRMT R7, R0, 0x7632, R7 ;  /* 0x0000763200077816 */ /* 0x000fe40000000007 */
[----:B------:R-:W-:-:S02]  /*cc80*/  PRMT R6, R2, 0x7610, R6 ;  /* 0x0000761002067816 */ /* 0x000fc40000000006 */
[----:B------:R-:W-:Y:S02]  /*cc90*/  PRMT R8, R2, 0x7632, R8 ;  /* 0x0000763202087816 */ /* 0x000fe40000000008 */
[----:B------:R-:W-:Y:S02]  /*cca0*/  LOP3.LUT R5, R5, 0xffff, RZ, 0xc0, !PT ;  /* 0x0000ffff05057812 */ /* 0x000fe400078ec0ff */
[----:B------:R-:W-:Y:S01]  /*ccb0*/  F2FP.BF16.F32.PACK_AB R2, R11, R10 ;  /* 0x0000000a0b02723e */ /* 0x000fe200000010ff */
[----:B------:R-:W-:Y:S01]  /*ccc0*/  IMAD.U32 R8, R8, 0x10000, RZ ;  /* 0x0001000008087824 */ /* 0x000fe200078e00ff */
[----:B------:R-:W-:Y:S01]  /*ccd0*/  LOP3.LUT R7, R7, 0xffff, RZ, 0xc0, !PT ;  /* 0x0000ffff07077812 */ /* 0x000fe200078ec0ff */
[----:B------:R-:W-:Y:S01]  /*cce0*/  IMAD.WIDE.U32 R10, R5, 0x10000, RZ ;  /* 0x00010000050a7825 */ /* 0x000fe200078e00ff */
[----:B------:R-:W-:Y:S02]  /*ccf0*/  PRMT R9, R2, 0x7632, R9 ;  /* 0x0000763202097816 */ /* 0x000fe40000000009 */
[----:B------:R-:W-:Y:S01]  /*cd00*/  R2UR UR4, R28 ;  /* 0x000000001c0472ca */ /* 0x000fe200000e0000 */
[----:B------:R-:W-:Y:S01]  /*cd10*/  IMAD.WIDE.U32 R12, R7, 0x10000, RZ ;  /* 0x00010000070c7825 */ /* 0x000fe200078e00ff */
[----:B------:R-:W-:-:S02]  /*cd20*/  LOP3.LUT R6, R11, 0xffff, R6, 0xf8, !PT ;  /* 0x0000ffff0b067812 */ /* 0x000fc400078ef806 */
[----:B------:R-:W-:Y:S01]  /*cd30*/  R2UR UR5, R29 ;  /* 0x000000001d0572ca */ /* 0x000fe200000e0000 */
[----:B------:R-:W-:Y:S01]  /*cd40*/  IMAD.U32 R9, R9, 0x10000, RZ ;  /* 0x0001000009097824 */ /* 0x000fe200078e00ff */
[----:B------:R-:W-:Y:S02]  /*cd50*/  LOP3.LUT R2, R13, 0xffff, R2, 0xf8, !PT ;  /* 0x0000ffff0d027812 */ /* 0x000fe400078ef802 */
[----:B------:R-:W-:Y:S02]  /*cd60*/  LOP3.LUT R8, R6, R8, RZ, 0xfc, !PT ;  /* 0x0000000806087212 */ /* 0x000fe400078efcff */
[----:B------:R-:W-:Y:S02]  /*cd70*/  LOP3.LUT R3, R10, 0xffff, R3, 0xf8, !PT ;  /* 0x0000ffff0a037812 */ /* 0x000fe400078ef803 */
[----:B------:R-:W-:Y:S02]  /*cd80*/  LOP3.LUT R0, R12, 0xffff, R0, 0xf8, !PT ;  /* 0x0000ffff0c007812 */ /* 0x000fe400078ef800 */
[----:B------:R-:W-:Y:S01]  /*cd90*/  LOP3.LUT R2, R2, R9, RZ, 0xfc, !PT ;  /* 0x0000000902027212 */ /* 0x000fe200078efcff */
[----:B------:R-:W-:-:S02]  /*cda0*/  IMAD.MOV.U32 R9, RZ, RZ, R8 ;  /* 0x000000ffff097224 */ /* 0x000fc400078e0008 */
[----:B------:R-:W-:Y:S02]  /*cdb0*/  IMAD.MOV.U32 R8, RZ, RZ, R3 ;  /* 0x000000ffff087224 */ /* 0x000fe400078e0003 */
[----:B------:R-:W-:Y:S02]  /*cdc0*/  IMAD.MOV.U32 R10, RZ, RZ, R0 ;  /* 0x000000ffff0a7224 */ /* 0x000fe400078e0000 */
[----:B------:R-:W-:-:S05]  /*cdd0*/  IMAD.MOV.U32 R11, RZ, RZ, R2 ;  /* 0x000000ffff0b7224 */ /* 0x000fca00078e0002 */
[----:B------:R1:W-:Y:S02]  /*cde0*/  STG.E.128 desc[UR4][R20.64], R8 ;  /* 0x0000000814007986 */ /* 0x0003e4000c101d04 */
.L_x_223:
[----:B------:R-:W-:Y:S05]  /*cdf0*/  BSYNC.RECONVERGENT B0 ;  /* 0x0000000000007941 */ /* 0x000fea0003800200 */
.L_x_222:
[----:B------:R-:W-:Y:S01]  /*ce00*/  F2FP.BF16.F32.PACK_AB R0, R15, R14 ;  /* 0x0000000e0f00723e */ /* 0x000fe200000010ff */
[----:B------:R-:W-:Y:S01]  /*ce10*/  BSSY.RECONVERGENT B0, `(.L_x_224) ;  /* 0x000001a000007945 */ /* 0x000fe20003800200 */
[----:B------:R-:W-:Y:S02]  /*ce20*/  F2FP.BF16.F32.PACK_AB R3, R17, R16 ;  /* 0x000000101103723e */ /* 0x000fe400000010ff */
[----:B------:R-:W-:Y:S02]  /*ce30*/  F2FP.BF16.F32.PACK_AB R2, R19, R18 ;  /* 0x000000121302723e */ /* 0x000fe400000010ff */
[----:B------:R-:W-:Y:S02]  /*ce40*/  PRMT R5, R4, 0x7632, R5 ;  /* 0x0000763204057816 */ /* 0x000fe40000000005 */
[----:B------:R-:W-:Y:S02]  /*ce50*/  PRMT R6, R0, 0x7632, R6 ;  /* 0x0000763200067816 */ /* 0x000fe40000000006 */
[----:B------:R-:W-:-:S02]  /*ce60*/  PRMT R7, R3, 0x7632, R7 ;  /* 0x0000763203077816 */ /* 0x000fc40000000007 */
[----:B-1----:R-:W-:Y:S01]  /*ce70*/  PRMT R8, R2, 0x7632, R8 ;  /* 0x0000763202087816 */ /* 0x002fe20000000008 */
[----:B------:R-:W-:Y:S06]  /*ce80*/  @P2 BRA `(.L_x_225) ;  /* 0x0000000000482947 */ /* 0x000fec0003800000 */
        /* <DEDUP_REMOVED lines=10> */
[----:B------:R-:W-:Y:S02]  /*cf30*/  LOP3.LUT R2, R13, 0xffff, R2, 0xf8, !PT ;  /* 0x0000ffff0d027812 */ /* 0x000fe400078ef802 */
[----:B------:R-:W-:Y:S02]  /*cf40*/  LOP3.LUT R3, R12, 0xffff, R3, 0xf8, !PT ;  /* 0x0000ffff0c037812 */ /* 0x000fe400078ef803 */
[----:B------:R-:W-:Y:S02]  /*cf50*/  LOP3.LUT R0, R0, R6, RZ, 0xfc, !PT ;  /* 0x0000000600007212 */ /* 0x000fe400078efcff */
[----:B------:R-:W-:Y:S01]  /*cf60*/  LOP3.LUT R2, R2, R8, RZ, 0xfc, !PT ;  /* 0x0000000802027212 */ /* 0x000fe200078efcff */
[----:B------:R-:W-:-:S02]  /*cf70*/  IMAD.MOV.U32 R6, RZ, RZ, R3 ;  /* 0x000000ffff067224 */ /* 0x000fc400078e0003 */
[----:B------:R-:W-:Y:S02]  /*cf80*/  IMAD.MOV.U32 R5, RZ, RZ, R0 ;  /* 0x000000ffff057224 */ /* 0x000fe400078e0000 */
[----:B------:R-:W-:-:S05]  /*cf90*/  IMAD.MOV.U32 R7, RZ, RZ, R2 ;  /* 0x000000ffff077224 */ /* 0x000fca00078e0002 */
[----:B------:R1:W-:Y:S02]  /*cfa0*/  STG.E.128 desc[UR4][R20.64+0x10], R4 ;  /* 0x0000100414007986 */ /* 0x0003e4000c101d04 */
.L_x_225:
[----:B------:R-:W-:Y:S05]  /*cfb0*/  BSYNC.RECONVERGENT B0 ;  /* 0x0000000000007941 */ /* 0x000fea0003800200 */
.L_x_224:
[----:B------:R-:W-:Y:S01]  /*cfc0*/  NOP ;  /* 0x0000000000007918 */ /* 0x000fe20000000000 */
[----:B------:R-:W-:Y:S05]  /*cfd0*/  @!P0 BRA `(.L_x_226) ;  /* 0x0000000000088947 */ /* 0x000fea0003800000 */
[----:B------:R-:W-:Y:S05]  /*cfe0*/  BPT.TRAP 0x1 ;  /* 0x000000040000795c */ /* 0x000fea0000300000 */
[----:B------:R-:W-:Y:S05]  /*cff0*/  BPT.TRAP 0x1 ;  /* 0x000000040000795c */ /* 0x000fea0000300000 */
.L_x_226:
[----:B------:R-:W2:Y:S01]  /*d000*/  LDL.LU R0, [R1+0x18] ;  /* 0x0000180001007983 */ /* 0x000ea20000300800 */
[----:B------:R-:W-:-:S04]  /*d010*/  UIADD3 UR4, UPT, UPT, UR36, 0x1f8b8, URZ ;  /* 0x0001f8b824047890 */ /* 0x000fc8000fffe0ff */
[----:B------:R-:W-:-:S09]  /*d020*/  UPRMT UR4, UR37, 0x654, UR4 ;  /* 0x0000065425047896 */ /* 0x000fd20008000004 */
[----:B------:R-:W-:Y:S01]  /*d030*/  SYNCS.ARRIVE.TRANS64.RED.A1T0 RZ, [UR4], RZ ;  /* 0x000000ffffff79a7 */ /* 0x000fe20008100404 */
[----:B------:R-:W-:Y:S01]  /*d040*/  BAR.SYNC.DEFER_BLOCKING 0x1, 0x100 ;  /* 0x0044000000007b1d */ /* 0x000fe20000010000 */
[----:B--2---:R-:W-:-:S13]  /*d050*/  LOP3.LUT P0, RZ, R0, 0x7, RZ, 0xc0, !PT ;  /* 0x0000000700ff7812 */ /* 0x004fda000780c0ff */
[----:B------:R-:W-:Y:S05]  /*d060*/  @P0 EXIT ;  /* 0x000000000000094d */ /* 0x000fea0003800000 */
[----:B------:R-:W2:Y:S01]  /*d070*/  S2UR UR5, SR_CgaCtaId ;  /* 0x00000000000579c3 */ /* 0x000ea20000008800 */
[----:B------:R-:W-:Y:S01]  /*d080*/  UMOV UR4, 0x400 ;  /* 0x0000040000047882 */ /* 0x000fe20000000000 */
[----:B------:R-:W-:Y:S01]  /*d090*/  IMAD.MOV.U32 R2, RZ, RZ, 0xffff ;  /* 0x0000ffffff027424 */ /* 0x000fe200078e00ff */
[----:B--2---:R-:W-:-:S09]  /*d0a0*/  ULEA UR4, UR5, UR4, 0x18 ;  /* 0x0000000405047291 */ /* 0x004fd2000f8ec0ff */
[----:B------:R-:W2:Y:S01]  /*d0b0*/  LDS R3, [UR4+0x1f8c0] ;  /* 0x01f8c004ff037984 */ /* 0x000ea20008000800 */
[----:B------:R-:W-:Y:S02]  /*d0c0*/  UMOV UR4, 0x40 ;  /* 0x0000004000047882 */ /* 0x000fe40000000000 */
[----:B------:R-:W-:Y:S01]  /*d0d0*/  ULEA UR5, UR5, UR4, 0x18 ;  /* 0x0000000405057291 */ /* 0x000fe2000f8ec0ff */
[----:B------:R-:W-:-:S08]  /*d0e0*/  NOP ;  /* 0x0000000000007918 */ /* 0x000fd00000000000 */
[----:B------:R-:W3:Y:S01]  /*d0f0*/  LDS R0, [UR5+0x14] ;  /* 0x00001405ff007984 */ /* 0x000ee20008000800 */
[----:B--2---:R-:W-:-:S04]  /*d100*/  LOP3.LUT R3, R3, 0xffff, RZ, 0xc0, !PT ;  /* 0x0000ffff03037812 */ /* 0x004fc800078ec0ff */
[----:B------:R-:W-:-:S04]  /*d110*/  SHF.R.U32.HI R3, RZ, 0x5, R3 ;  /* 0x00000005ff037819 */ /* 0x000fc80000011603 */
[----:B------:R-:W-:-:S04]  /*d120*/  SHF.L.U32 R2, R2, R3, RZ ;  /* 0x0000000302027219 */ /* 0x000fc800000006ff */
[----:B---3--:R-:W-:-:S04]  /*d130*/  LOP3.LUT R0, R0, R2, RZ, 0xc0, !PT ;  /* 0x0000000200007212 */ /* 0x008fc800078ec0ff */
[----:B------:R-:W-:Y:S01]  /*d140*/  ISETP.NE.AND P0, PT, R0, R2, PT ;  /* 0x000000020000720c */ /* 0x000fe20003f05270 */
[----:B------:R-:W-:-:S05]  /*d150*/  IMAD.MOV.U32 R0, RZ, RZ, 0x1 ;  /* 0x00000001ff007424 */ /* 0x000fca00078e00ff */
[----:B------:R-:W-:-:S07]  /*d160*/  SHF.L.U32 R0, R0, R3, RZ ;  /* 0x0000000300007219 */ /* 0x000fce00000006ff */
[----:B------:R-:W-:Y:S05]  /*d170*/  @P0 BRA `(.L_x_227) ;  /* 0x00000000005c0947 */ /* 0x000fea0003800000 */
[----:B------:R-:W2:Y:S02]  /*d180*/  LDS R3, [UR5+0x18] ;  /* 0x00001805ff037984 */ /* 0x000ea40008000800 */
[----:B--2---:R-:W-:-:S04]  /*d190*/  LOP3.LUT R3, R3, R0, RZ, 0xc0, !PT ;  /* 0x0000000003037212 */ /* 0x004fc800078ec0ff */
[----:B------:R-:W-:-:S13]  /*d1a0*/  ISETP.NE.AND P0, PT, R3, R0, PT ;  /* 0x000000000300720c */ /* 0x000fda0003f05270 */
[----:B------:R-:W-:Y:S05]  /*d1b0*/  @P0 BRA `(.L_x_228) ;  /* 0x0000000000400947 */ /* 0x000fea0003800000 */
[----:B------:R-:W-:Y:S01]  /*d1c0*/  R2UR UR4, R2 ;  /* 0x00000000020472ca */ /* 0x000fe200000e0000 */
[----:B------:R-:W2:Y:S01]  /*d1d0*/  S2R R3, SR_LANEID ;  /* 0x0000000000037919 */ /* 0x000ea20000000000 */
[----:B------:R-:W-:-:S04]  /*d1e0*/  LOP3.LUT R0, RZ, R0, RZ, 0x33, !PT ;  /* 0x00000000ff007212 */ /* 0x000fc800078e33ff */
[----:B------:R-:W3:Y:S07]  /*d1f0*/  REDUX UR7, R0 ;  /* 0x00000000000773c4 */ /* 0x000eee0000000000 */
[----:B------:R-:W-:-:S03]  /*d200*/  ULOP3.LUT UR6, URZ, UR4, URZ, 0x33, !UPT ;  /* 0x00000004ff067292 */ /* 0x000fc6000f8e33ff */
[----:B------:R-:W-:Y:S02]  /*d210*/  VOTEU.ANY UR4, UPT, PT ;  /* 0x0000000000047886 */ /* 0x000fe400038e0100 */
[----:B------:R-:W-:Y:S01]  /*d220*/  UFLO.U32 UR4, UR4 ;  /* 0x00000004000472bd */ /* 0x000fe200080e0000 */
[----:B------:R-:W-:-:S04]  /*d230*/  IMAD.U32 R2, RZ, RZ, UR6 ;  /* 0x00000006ff027e24 */ /* 0x000fc8000f8e00ff */
[----:B------:R-:W4:Y:S02]  /*d240*/  REDUX UR8, R2 ;  /* 0x00000000020873c4 */ /* 0x000f240000000000 */
[----:B------:R1:W-:Y:S01]  /*d250*/  UTCATOMSWS.AND URZ, UR6 ;  /* 0x0000000600ff79e3 */ /* 0x0003e20008000000 */
[----:B---3--:R-:W-:Y:S01]  /*d260*/  IMAD.U32 R0, RZ, RZ, UR7 ;  /* 0x00000007ff007e24 */ /* 0x008fe2000f8e00ff */
[----:B--2---:R-:W-:Y:S01]  /*d270*/  ISETP.EQ.U32.AND P0, PT, R3, UR4, PT ;  /* 0x0000000403007c0c */ /* 0x004fe2000bf02070 */
[----:B----4-:R-:W-:-:S12]  /*d280*/  IMAD.U32 R2, RZ, RZ, UR8 ;  /* 0x00000008ff027e24 */ /* 0x010fd8000f8e00ff */
[----:B------:R1:W-:Y:S04]  /*d290*/  @P0 ATOMS.AND RZ, [UR5+0x14], R2 ;  /* 0x00001402ffff098c */ /* 0x0003e8000a800005 */
[----:B------:R1:W-:Y:S01]  /*d2a0*/  @P0 ATOMS.AND RZ, [UR5+0x18], R0 ;  /* 0x00001800ffff098c */ /* 0x0003e2000a800005 */
[----:B------:R-:W-:Y:S05]  /*d2b0*/  BRA `(.L_x_229) ;  /* 0x0000000000147947 */ /* 0x000fea0003800000 */
.L_x_228:
[----:B------:R-:W-:Y:S02]  /*d2c0*/  MOV R2, 0xd2e0 ;  /* 0x0000d2e000027802 */ /* 0x000fe40000000f00 */
[----:B-1----:R-:W-:Y:S05]  /*d2d0*/  CALL.REL.NOINC `($__internal_0_$__cuda_sm10x_tcgen05_guardrail_trap_col_being_dealloced_not_returned_by_alloc) ;  /* 0x0000000c00147944 */ /* 0x002fea0003c00000 */
[----:B------:R-:W-:Y:S05]  /*d2e0*/  BRA `(.L_x_229) ;  /* 0x0000000000087947 */ /* 0x000fea0003800000 */
.L_x_227:
[----:B------:R-:W-:Y:S02]  /*d2f0*/  MOV R2, 0xd310 ;  /* 0x0000d31000027802 */ /* 0x000fe40000000f00 */
[----:B-1----:R-:W-:Y:S05]  /*d300*/  CALL.REL.NOINC `($__internal_2_$__cuda_sm10x_tcgen05_guardrail_trap_unallocated_columns_being_dealloced) ;  /* 0x0000000c00207944 */ /* 0x002fea0003c00000 */
.L_x_229:
[----:B------:R-:W-:Y:S01]  /*d310*/  NOP ;  /* 0x0000000000007918 */ /* 0x000fe20000000000 */
[----:B-1----:R-:W-:Y:S05]  /*d320*/  EXIT ;  /* 0x000000000000794d */ /* 0x002fea0003800000 */
.L_x_51:
[----:B------:R-:W-:-:S07]  /*d330*/  MOV R5, UR32 ;  /* 0x0000002000057c02 */ /* 0x000fce0008000f00 */
.L_x_230:
[----:B-1----:R1:W2:Y:S02]  /*d340*/  SYNCS.PHASECHK.TRANS64.TRYWAIT P0, [R5+URZ+0x1f810], R8 ;  /* 0x01f81008050075a7 */ /* 0x0022a400080011ff */
[----:B--2---:R-:W-:Y:S05]  /*d350*/  @!P0 NANOSLEEP.SYNCS 0x989680 ;  /* 0x009896800000895d */ /* 0x004fea0003900000 */
[----:B------:R-:W2:Y:S02]  /*d360*/  @!P0 SYNCS.PHASECHK.TRANS64 P0, [R5+URZ+0x1f810], R8 ;  /* 0x01f81008050085a7 */ /* 0x000ea400080010ff */
[----:B--2---:R-:W-:Y:S05]  /*d370*/  @!P0 BRA `(.L_x_230) ;  /* 0xfffffffc00f08947 */ /* 0x004fea000383ffff */
[----:B------:R-:W-:Y:S05]  /*d380*/  BRA `(.L_x_231) ;  /* 0xffffff4c00c07947 */ /* 0x000fea000383ffff */
.L_x_59:
[----:B------:R-:W-:-:S07]  /*d390*/  MOV R5, UR32 ;  /* 0x0000002000057c02 */ /* 0x000fce0008000f00 */
.L_x_232:
[----:B-1----:R1:W3:Y:S02]  /*d3a0*/  SYNCS.PHASECHK.TRANS64.TRYWAIT P0, [R5+URZ+0x1f838], R8 ;  /* 0x01f83808050075a7 */ /* 0x0022e400080011ff */
[----:B---3--:R-:W-:Y:S05]  /*d3b0*/  @!P0 NANOSLEEP.SYNCS 0x989680 ;  /* 0x009896800000895d */ /* 0x008fea0003900000 */
[----:B------:R-:W3:Y:S02]  /*d3c0*/  @!P0 SYNCS.PHASECHK.TRANS64 P0, [R5+URZ+0x1f838], R8 ;  /* 0x01f83808050085a7 */ /* 0x000ee400080010ff */
[----:B---3--:R-:W-:Y:S05]  /*d3d0*/  @!P0 BRA `(.L_x_232) ;  /* 0xfffffffc00f08947 */ /* 0x008fea000383ffff */
[----:B------:R-:W-:Y:S05]  /*d3e0*/  BRA `(.L_x_233) ;  /* 0xffffff5000d07947 */ /* 0x000fea000383ffff */
.L_x_62:
[----:B------:R-:W-:-:S07]  /*d3f0*/  MOV R4, UR32 ;  /* 0x0000002000047c02 */ /* 0x000fce0008000f00 */
.L_x_234:
[----:B--2---:R2:W3:Y:S02]  /*d400*/  SYNCS.PHASECHK.TRANS64.TRYWAIT P4, [R4+URZ+0x1f828], R8 ;  /* 0x01f82808040075a7 */ /* 0x0044e400080811ff */
[----:B---3--:R-:W-:Y:S05]  /*d410*/  @!P4 NANOSLEEP.SYNCS 0x989680 ;  /* 0x009896800000c95d */ /* 0x008fea0003900000 */
[----:B------:R-:W3:Y:S02]  /*d420*/  @!P4 SYNCS.PHASECHK.TRANS64 P4, [R4+URZ+0x1f828], R8 ;  /* 0x01f828080400c5a7 */ /* 0x000ee400080810ff */
[----:B---3--:R-:W-:Y:S05]  /*d430*/  @!P4 BRA `(.L_x_234) ;  /* 0xfffffffc00f0c947 */ /* 0x008fea000383ffff */
[----:B------:R-:W-:Y:S05]  /*d440*/  BRA `(.L_x_235) ;  /* 0xffffff5400607947 */ /* 0x000fea000383ffff */
.L_x_68:
[----:B------:R-:W-:-:S07]  /*d450*/  MOV R4, UR32 ;  /* 0x0000002000047c02 */ /* 0x000fce0008000f00 */
.L_x_236:
[----:B-1----:R1:W2:Y:S02]  /*d460*/  SYNCS.PHASECHK.TRANS64.TRYWAIT P4, [R4+URZ+0x1f848], R8 ;  /* 0x01f84808040075a7 */ /* 0x0022a400080811ff */
[----:B--2---:R-:W-:Y:S05]  /*d470*/  @!P4 NANOSLEEP.SYNCS 0x989680 ;  /* 0x009896800000c95d */ /* 0x004fea0003900000 */
[----:B------:R-:W2:Y:S02]  /*d480*/  @!P4 SYNCS.PHASECHK.TRANS64 P4, [R4+URZ+0x1f848], R8 ;  /* 0x01f848080400c5a7 */ /* 0x000ea400080810ff */
[----:B--2---:R-:W-:Y:S05]  /*d490*/  @!P4 BRA `(.L_x_236) ;  /* 0xfffffffc00f0c947 */ /* 0x004fea000383ffff */
[----:B------:R-:W-:Y:S05]  /*d4a0*/  BRA `(.L_x_237) ;  /* 0xffffff5800707947 */ /* 0x000fea000383ffff */
.L_x_72:
[----:B------:R-:W-:Y:S07]  /*d4b0*/  MOV R4, UR25 ;  /* 0x0000001900047c02 */ /* 0x000fee0008000f00 */
.L_x_238:
[----:B-1----:R1:W4:Y:S02]  /*d4c0*/  SYNCS.PHASECHK.TRANS64.TRYWAIT P0, [R4+URZ+0x1f810], R9 ;  /* 0x01f81009040075a7 */ /* 0x00232400080011ff */
[----:B----4-:R-:W-:Y:S05]  /*d4d0*/  @!P0 NANOSLEEP.SYNCS 0x989680 ;  /* 0x009896800000895d */ /* 0x010fea0003900000 */
[----:B------:R-:W4:Y:S02]  /*d4e0*/  @!P0 SYNCS.PHASECHK.TRANS64 P0, [R4+URZ+0x1f810], R9 ;  /* 0x01f81009040085a7 */ /* 0x000f2400080010ff */
[----:B----4-:R-:W-:Y:S05]  /*d4f0*/  @!P0 BRA `(.L_x_238) ;  /* 0xfffffffc00f08947 */ /* 0x010fea000383ffff */
[----:B------:R-:W-:Y:S05]  /*d500*/  BRA `(.L_x_239) ;  /* 0xffffff5c00447947 */ /* 0x000fea000383ffff */
.L_x_78:
[----:B------:R-:W-:Y:S07]  /*d510*/  MOV R4, UR32 ;  /* 0x0000002000047c02 */ /* 0x000fee0008000f00 */
.L_x_240:
[----:B-1----:R1:W4:Y:S02]  /*d520*/  SYNCS.PHASECHK.TRANS64.TRYWAIT P1, [R4+URZ+0x1f838], R8 ;  /* 0x01f83808040075a7 */ /* 0x00232400080211ff */
[----:B----4-:R-:W-:Y:S05]  /*d530*/  @!P1 NANOSLEEP.SYNCS 0x989680 ;  /* 0x009896800000995d */ /* 0x010fea0003900000 */
[----:B------:R-:W4:Y:S02]  /*d540*/  @!P1 SYNCS.PHASECHK.TRANS64 P1, [R4+URZ+0x1f838], R8 ;  /* 0x01f83808040095a7 */ /* 0x000f2400080210ff */
[----:B----4-:R-:W-:Y:S05]  /*d550*/  @!P1 BRA `(.L_x_240) ;  /* 0xfffffffc00f09947 */ /* 0x010fea000383ffff */
[----:B------:R-:W-:Y:S05]  /*d560*/  BRA `(.L_x_241) ;  /* 0xffffff5c00e47947 */ /* 0x000fea000383ffff */
.L_x_81:
[----:B------:R-:W-:Y:S07]  /*d570*/  MOV R8, UR32 ;  /* 0x0000002000087c02 */ /* 0x000fee0008000f00 */
.L_x_242:
[----:B--2---:R2:W4:Y:S02]  /*d580*/  SYNCS.PHASECHK.TRANS64.TRYWAIT P6, [R8+URZ+0x1f828], R10 ;  /* 0x01f8280a080075a7 */ /* 0x00452400080c11ff */
[----:B----4-:R-:W-:Y:S05]  /*d590*/  @!P6 NANOSLEEP.SYNCS 0x989680 ;  /* 0x009896800000e95d */ /* 0x010fea0003900000 */
[----:B------:R-:W4:Y:S02]  /*d5a0*/  @!P6 SYNCS.PHASECHK.TRANS64 P6, [R8+URZ+0x1f828], R10 ;  /* 0x01f8280a0800e5a7 */ /* 0x000f2400080c10ff */
[----:B----4-:R-:W-:Y:S05]  /*d5b0*/  @!P6 BRA `(.L_x_242) ;  /* 0xfffffffc00f0e947 */ /* 0x010fea000383ffff */
[----:B------:R-:W-:Y:S05]  /*d5c0*/  BRA `(.L_x_243) ;  /* 0xffffff6000787947 */ /* 0x000fea000383ffff */
.L_x_86:
[----:B--2---:R-:W-:Y:S07]  /*d5d0*/  MOV R8, UR32 ;  /* 0x0000002000087c02 */ /* 0x004fee0008000f00 */
.L_x_244:
[----:B-1----:R1:W2:Y:S02]  /*d5e0*/  SYNCS.PHASECHK.TRANS64.TRYWAIT P6, [R8+URZ+0x1f848], R9 ;  /* 0x01f84809080075a7 */ /* 0x0022a400080c11ff */
[----:B--2---:R-:W-:Y:S05]  /*d5f0*/  @!P6 NANOSLEEP.SYNCS 0x989680 ;  /* 0x009896800000e95d */ /* 0x004fea0003900000 */
[----:B------:R-:W2:Y:S02]  /*d600*/  @!P6 SYNCS.PHASECHK.TRANS64 P6, [R8+URZ+0x1f848], R9 ;  /* 0x01f848090800e5a7 */ /* 0x000ea400080c10ff */
[----:B--2---:R-:W-:Y:S05]  /*d610*/  @!P6 BRA `(.L_x_244) ;  /* 0xfffffffc00f0e947 */ /* 0x004fea000383ffff */
[----:B------:R-:W-:Y:S05]  /*d620*/  BRA `(.L_x_245) ;  /* 0xffffff6400007947 */ /* 0x000fea000383ffff */
.L_x_95:
[----:B-1----:R-:W-:-:S07]  /*d630*/  MOV R0, UR16 ;  /* 0x0000001000007c02 */ /* 0x002fce0008000f00 */
.L_x_246:
[----:B-1----:R1:W2:Y:S02]  /*d640*/  SYNCS.PHASECHK.TRANS64.TRYWAIT P0, [R0+URZ+0x1f800], R7 ;  /* 0x01f80007000075a7 */ /* 0x0022a400080011ff */
[----:B--2---:R-:W-:Y:S05]  /*d650*/  @!P0 NANOSLEEP.SYNCS 0x989680 ;  /* 0x009896800000895d */ /* 0x004fea0003900000 */
[----:B------:R-:W2:Y:S02]  /*d660*/  @!P0 SYNCS.PHASECHK.TRANS64 P0, [R0+URZ+0x1f800], R7 ;  /* 0x01f80007000085a7 */ /* 0x000ea400080010ff */
[----:B--2---:R-:W-:Y:S05]  /*d670*/  @!P0 BRA `(.L_x_246) ;  /* 0xfffffffc00f08947 */ /* 0x004fea000383ffff */
[----:B------:R-:W-:Y:S05]  /*d680*/  BRA `(.L_x_247) ;  /* 0xffffff6800b47947 */ /* 0x000fea000383ffff */
.L_x_96:
[----:B------:R-:W-:-:S07]  /*d690*/  MOV R5, UR16 ;  /* 0x0000001000057c02 */ /* 0x000fce0008000f00 */
.L_x_248:
[----:B-1----:R1:W2:Y:S02]  /*d6a0*/  SYNCS.PHASECHK.TRANS64.TRYWAIT P0, [R5+URZ+0x1f858], R6 ;  /* 0x01f85806050075a7 */ /* 0x0022a400080011ff */
[----:B--2---:R-:W-:Y:S05]  /*d6b0*/  @!P0 NANOSLEEP.SYNCS 0x989680 ;  /* 0x009896800000895d */ /* 0x004fea0003900000 */
[----:B------:R-:W2:Y:S02]  /*d6c0*/  @!P0 SYNCS.PHASECHK.TRANS64 P0, [R5+URZ+0x1f858], R6 ;  /* 0x01f85806050085a7 */ /* 0x000ea400080010ff */
[----:B--2---:R-:W-:Y:S05]  /*d6d0*/  @!P0 BRA `(.L_x_248) ;  /* 0xfffffffc00f08947 */ /* 0x004fea000383ffff */
[----:B------:R-:W-:Y:S05]  /*d6e0*/  BRA `(.L_x_249) ;  /* 0xffffff6800b07947 */ /* 0x000fea000383ffff */
.L_x_99:
[----:B------:R-:W-:-:S07]  /*d6f0*/  MOV R0, UR16 ;  /* 0x0000001000007c02 */ /* 0x000fce0008000f00 */
.L_x_250:
[----:B---3--:R3:W4:Y:S02]  /*d700*/  SYNCS.PHASECHK.TRANS64.TRYWAIT P0, [R0+URZ+0x1f820], R7 ;  /* 0x01f82007000075a7 */ /* 0x00872400080011ff */
[----:B----4-:R-:W-:Y:S05]  /*d710*/  @!P0 NANOSLEEP.SYNCS 0x989680 ;  /* 0x009896800000895d */ /* 0x010fea0003900000 */
[----:B------:R-:W4:Y:S02]  /*d720*/  @!P0 SYNCS.PHASECHK.TRANS64 P0, [R0+URZ+0x1f820], R7 ;  /* 0x01f82007000085a7 */ /* 0x000f2400080010ff */
[----:B----4-:R-:W-:Y:S05]  /*d730*/  @!P0 BRA `(.L_x_250) ;  /* 0xfffffffc00f08947 */ /* 0x010fea000383ffff */
[----:B------:R-:W-:Y:S05]  /*d740*/  BRA `(.L_x_251) ;  /* 0xffffff6c00147947 */ /* 0x000fea000383ffff */
.L_x_101:
[----:B---3--:R-:W-:-:S07]  /*d750*/  MOV R0, UR16 ;  /* 0x0000001000007c02 */ /* 0x008fce0008000f00 */
.L_x_252:
[----:B---3--:R3:W4:Y:S02]  /*d760*/  SYNCS.PHASECHK.TRANS64.TRYWAIT P0, [R0+URZ+0x1f868], R6 ;  /* 0x01f86806000075a7 */ /* 0x00872400080011ff */
[----:B----4-:R-:W-:Y:S05]  /*d770*/  @!P0 NANOSLEEP.SYNCS 0x989680 ;  /* 0x009896800000895d */ /* 0x010fea0003900000 */
[----:B------:R-:W4:Y:S02]  /*d780*/  @!P0 SYNCS.PHASECHK.TRANS64 P0, [R0+URZ+0x1f868], R6 ;  /* 0x01f86806000085a7 */ /* 0x000f2400080010ff */
[----:B----4-:R-:W-:Y:S05]  /*d790*/  @!P0 BRA `(.L_x_252) ;  /* 0xfffffffc00f08947 */ /* 0x010fea000383ffff */
[----:B------:R-:W-:Y:S05]  /*d7a0*/  BRA `(.L_x_253) ;  /* 0xffffff6c000c7947 */ /* 0x000fea000383ffff */
.L_x_103:
[----:B------:R-:W-:-:S07]  /*d7b0*/  MOV R4, UR16 ;  /* 0x0000001000047c02 */ /* 0x000fce0008000f00 */
.L_x_254:
[----:B---3--:R3:W4:Y:S02]  /*d7c0*/  SYNCS.PHASECHK.TRANS64.TRYWAIT P0, [R4+URZ+0x1f878], R6 ;  /* 0x01f87806040075a7 */ /* 0x00872400080011ff */
[----:B----4-:R-:W-:Y:S05]  /*d7d0*/  @!P0 NANOSLEEP.SYNCS 0x989680 ;  /* 0x009896800000895d */ /* 0x010fea0003900000 */
[----:B------:R-:W4:Y:S02]  /*d7e0*/  @!P0 SYNCS.PHASECHK.TRANS64 P0, [R4+URZ+0x1f878], R6 ;  /* 0x01f87806040085a7 */ /* 0x000f2400080010ff */
[----:B----4-:R-:W-:Y:S05]  /*d7f0*/  @!P0 BRA `(.L_x_254) ;  /* 0xfffffffc00f08947 */ /* 0x010fea000383ffff */
[----:B------:R-:W-:Y:S05]  /*d800*/  BRA `(.L_x_255) ;  /* 0xffffff6c000c7947 */ /* 0x000fea000383ffff */
.L_x_106:
[----:B------:R-:W-:-:S07]  /*d810*/  MOV R4, UR16 ;  /* 0x0000001000047c02 */ /* 0x000fce0008000f00 */
.L_x_256:
[----:B---3--:R3:W4:Y:S02]  /*d820*/  SYNCS.PHASECHK.TRANS64.TRYWAIT P0, [R4+URZ+0x1f880], R7 ;  /* 0x01f88007040075a7 */ /* 0x00872400080011ff */
[----:B----4-:R-:W-:Y:S05]  /*d830*/  @!P0 NANOSLEEP.SYNCS 0x989680 ;  /* 0x009896800000895d */ /* 0x010fea0003900000 */
[----:B------:R-:W4:Y:S02]  /*d840*/  @!P0 SYNCS.PHASECHK.TRANS64 P0, [R4+URZ+0x1f880], R7 ;  /* 0x01f88007040085a7 */ /* 0x000f2400080010ff */
[----:B----4-:R-:W-:Y:S05]  /*d850*/  @!P0 BRA `(.L_x_256) ;  /* 0xfffffffc00f08947 */ /* 0x010fea000383ffff */
[----:B------:R-:W-:Y:S05]  /*d860*/  BRA `(.L_x_257) ;  /* 0xffffff6c00707947 */ /* 0x000fea000383ffff */
.L_x_112:
[----:B------:R-:W-:Y:S07]  /*d870*/  MOV R0, UR6 ;  /* 0x0000000600007c02 */ /* 0x000fee0008000f00 */
.L_x_258:
[----:B-1----:R1:W2:Y:S02]  /*d880*/  SYNCS.PHASECHK.TRANS64.TRYWAIT P0, [R0+URZ+0x1f800], R2 ;  /* 0x01f80002000075a7 */ /* 0x0022a400080011ff */
[----:B--2---:R-:W-:Y:S05]  /*d890*/  @!P0 NANOSLEEP.SYNCS 0x989680 ;  /* 0x009896800000895d */ /* 0x004fea0003900000 */
[----:B------:R-:W2:Y:S02]  /*d8a0*/  @!P0 SYNCS.PHASECHK.TRANS64 P0, [R0+URZ+0x1f800], R2 ;  /* 0x01f80002000085a7 */ /* 0x000ea400080010ff */
[----:B--2---:R-:W-:Y:S05]  /*d8b0*/  @!P0 BRA `(.L_x_258) ;  /* 0xfffffffc00f08947 */ /* 0x004fea000383ffff */
[----:B------:R-:W-:Y:S05]  /*d8c0*/  BRA `(.L_x_259) ;  /* 0xffffff7400747947 */ /* 0x000fea000383ffff */
.L_x_114:
[----:B------:R-:W-:Y:S07]  /*d8d0*/  MOV R2, UR16 ;  /* 0x0000001000027c02 */ /* 0x000fee0008000f00 */
.L_x_260:
[----:B-1----:R1:W2:Y:S02]  /*d8e0*/  SYNCS.PHASECHK.TRANS64.TRYWAIT P0, [R2+URZ+0x1f858], R4 ;  /* 0x01f85804020075a7 */ /* 0x0022a400080011ff */
[----:B--2---:R-:W-:Y:S05]  /*d8f0*/  @!P0 NANOSLEEP.SYNCS 0x989680 ;  /* 0x009896800000895d */ /* 0x004fea0003900000 */
[----:B------:R-:W2:Y:S02]  /*d900*/  @!P0 SYNCS.PHASECHK.TRANS64 P0, [R2+URZ+0x1f858], R4 ;  /* 0x01f85804020085a7 */ /* 0x000ea400080010ff */
[----:B--2---:R-:W-:Y:S05]  /*d910*/  @!P0 BRA `(.L_x_260) ;  /* 0xfffffffc00f08947 */ /* 0x004fea000383ffff */
[----:B------:R-:W-:Y:S05]  /*d920*/  BRA `(.L_x_261) ;  /* 0xffffff7400747947 */ /* 0x000fea000383ffff */
.L_x_117:
[----:B------:R-:W-:Y:S07]  /*d930*/  MOV R0, UR16 ;  /* 0x0000001000007c02 */ /* 0x000fee0008000f00 */
.L_x_262:
[----:B-1----:R1:W3:Y:S02]  /*d940*/  SYNCS.PHASECHK.TRANS64.TRYWAIT P0, [R0+URZ+0x1f890], R2 ;  /* 0x01f89002000075a7 */ /* 0x0022e400080011ff */
[----:B---3--:R-:W-:Y:S05]  /*d950*/  @!P0 NANOSLEEP.SYNCS 0x989680 ;  /* 0x009896800000895d */ /* 0x008fea0003900000 */
[----:B------:R-:W3:Y:S02]  /*d960*/  @!P0 SYNCS.PHASECHK.TRANS64 P0, [R0+URZ+0x1f890], R2 ;  /* 0x01f89002000085a7 */ /* 0x000ee400080010ff */
[----:B---3--:R-:W-:Y:S05]  /*d970*/  @!P0 BRA `(.L_x_262) ;  /* 0xfffffffc00f08947 */ /* 0x008fea000383ffff */
[----:B------:R-:W-:Y:S05]  /*d980*/  BRA `(.L_x_263) ;  /* 0xffffff7400e07947 */ /* 0x000fea000383ffff */
.L_x_119:
[----:B------:R-:W-:Y:S07]  /*d990*/  MOV R4, UR16 ;  /* 0x0000001000047c02 */ /* 0x000fee0008000f00 */
.L_x_264:
[----:B-1----:R1:W3:Y:S02]  /*d9a0*/  SYNCS.PHASECHK.TRANS64.TRYWAIT P0, [R4+URZ+0x1f868], R5 ;  /* 0x01f86805040075a7 */ /* 0x0022e400080011ff */
[----:B---3--:R-:W-:Y:S05]  /*d9b0*/  @!P0 NANOSLEEP.SYNCS 0x989680 ;  /* 0x009896800000895d */ /* 0x008fea0003900000 */
[----:B------:R-:W3:Y:S02]  /*d9c0*/  @!P0 SYNCS.PHASECHK.TRANS64 P0, [R4+URZ+0x1f868], R5 ;  /* 0x01f86805040085a7 */ /* 0x000ee400080010ff */
[----:B---3--:R-:W-:Y:S05]  /*d9d0*/  @!P0 BRA `(.L_x_264) ;  /* 0xfffffffc00f08947 */ /* 0x008fea000383ffff */
[----:B------:R-:W-:Y:S05]  /*d9e0*/  BRA `(.L_x_265) ;  /* 0xffffff7400e47947 */ /* 0x000fea000383ffff */
.L_x_125:
[----:B------:R-:W-:Y:S07]  /*d9f0*/  MOV R0, UR16 ;  /* 0x0000001000007c02 */ /* 0x000fee0008000f00 */
.L_x_266:
[----:B---3--:R3:W4:Y:S02]  /*da00*/  SYNCS.PHASECHK.TRANS64.TRYWAIT P0, [R0+URZ+0x1f878], R2 ;  /* 0x01f87802000075a7 */ /* 0x00872400080011ff */
[----:B----4-:R-:W-:Y:S05]  /*da10*/  @!P0 NANOSLEEP.SYNCS 0x989680 ;  /* 0x009896800000895d */ /* 0x010fea0003900000 */
[----:B------:R-:W4:Y:S02]  /*da20*/  @!P0 SYNCS.PHASECHK.TRANS64 P0, [R0+URZ+0x1f878], R2 ;  /* 0x01f87802000085a7 */ /* 0x000f2400080010ff */
[----:B----4-:R-:W-:Y:S05]  /*da30*/  @!P0 BRA `(.L_x_266) ;  /* 0xfffffffc00f08947 */ /* 0x010fea000383ffff */
[----:B------:R-:W-:Y:S05]  /*da40*/  BRA `(.L_x_267) ;  /* 0xffffff7c00687947 */ /* 0x000fea000383ffff */
.L_x_127:
[----:B------:R-:W-:Y:S07]  /*da50*/  MOV R4, UR16 ;  /* 0x0000001000047c02 */ /* 0x000fee0008000f00 */
.L_x_268:
[----:B-1----:R1:W3:Y:S02]  /*da60*/  SYNCS.PHASECHK.TRANS64.TRYWAIT P0, [R4+URZ+0x1f820], R5 ;  /* 0x01f82005040075a7 */ /* 0x0022e400080011ff */
[----:B---3--:R-:W-:Y:S05]  /*da70*/  @!P0 NANOSLEEP.SYNCS 0x989680 ;  /* 0x009896800000895d */ /* 0x008fea0003900000 */
[----:B------:R-:W3:Y:S02]  /*da80*/  @!P0 SYNCS.PHASECHK.TRANS64 P0, [R4+URZ+0x1f820], R5 ;  /* 0x01f82005040085a7 */ /* 0x000ee400080010ff */
[----:B---3--:R-:W-:Y:S05]  /*da90*/  @!P0 BRA `(.L_x_268) ;  /* 0xfffffffc00f08947 */ /* 0x008fea000383ffff */
[----:B------:R-:W-:Y:S05]  /*daa0*/  BRA `(.L_x_269) ;  /* 0xffffff7c006c7947 */ /* 0x000fea000383ffff */
.L_x_130:
[----:B------:R-:W-:Y:S07]  /*dab0*/  MOV R4, UR16 ;  /* 0x0000001000047c02 */ /* 0x000fee0008000f00 */
.L_x_270:
[----:B-1----:R1:W3:Y:S02]  /*dac0*/  SYNCS.PHASECHK.TRANS64.TRYWAIT P0, [R4+URZ+0x1f880], R5 ;  /* 0x01f88005040075a7 */ /* 0x0022e400080011ff */
[----:B---3--:R-:W-:Y:S05]  /*dad0*/  @!P0 NANOSLEEP.SYNCS 0x989680 ;  /* 0x009896800000895d */ /* 0x008fea0003900000 */
[----:B------:R-:W3:Y:S02]  /*dae0*/  @!P0 SYNCS.PHASECHK.TRANS64 P0, [R4+URZ+0x1f880], R5 ;  /* 0x01f88005040085a7 */ /* 0x000ee400080010ff */
[----:B---3--:R-:W-:Y:S05]  /*daf0*/  @!P0 BRA `(.L_x_270) ;  /* 0xfffffffc00f08947 */ /* 0x008fea000383ffff */
[----:B------:R-:W-:Y:S05]  /*db00*/  BRA `(.L_x_271) ;  /* 0xffffff7c00d87947 */ /* 0x000fea000383ffff */
.L_x_135:
[----:B------:R-:W-:-:S07]  /*db10*/  MOV R0, UR16 ;  /* 0x0000001000007c02 */ /* 0x000fce0008000f00 */
.L_x_272:
[----:B----4-:R4:W1:Y:S02]  /*db20*/  SYNCS.PHASECHK.TRANS64.TRYWAIT P0, [R0+URZ+0x1f8b0], R2 ;  /* 0x01f8b002000075a7 */ /* 0x01086400080011ff */
[----:B-1----:R-:W-:Y:S05]  /*db30*/  @!P0 NANOSLEEP.SYNCS 0x989680 ;  /* 0x009896800000895d */ /* 0x002fea0003900000 */
[----:B------:R-:W1:Y:S02]  /*db40*/  @!P0 SYNCS.PHASECHK.TRANS64 P0, [R0+URZ+0x1f8b0], R2 ;  /* 0x01f8b002000085a7 */ /* 0x000e6400080010ff */
[----:B-1----:R-:W-:Y:S05]  /*db50*/  @!P0 BRA `(.L_x_272) ;  /* 0xfffffffc00f08947 */ /* 0x002fea000383ffff */
[----:B------:R-:W-:Y:S05]  /*db60*/  BRA `(.L_x_273) ;  /* 0xffffff8000c87947 */ /* 0x000fea000383ffff */
.L_x_138:
[----:B----4-:R-:W-:-:S07]  /*db70*/  MOV R0, UR16 ;  /* 0x0000001000007c02 */ /* 0x010fce0008000f00 */
.L_x_274:
[----:B----4-:R4:W1:Y:S02]  /*db80*/  SYNCS.PHASECHK.TRANS64.TRYWAIT P0, [R0+URZ+0x1f8b8], R2 ;  /* 0x01f8b802000075a7 */ /* 0x01086400080011ff */
[----:B-1----:R-:W-:Y:S05]  /*db90*/  @!P0 NANOSLEEP.SYNCS 0x989680 ;  /* 0x009896800000895d */ /* 0x002fea0003900000 */
[----:B------:R-:W1:Y:S02]  /*dba0*/  @!P0 SYNCS.PHASECHK.TRANS64 P0, [R0+URZ+0x1f8b8], R2 ;  /* 0x01f8b802000085a7 */ /* 0x000e6400080010ff */
[----:B-1----:R-:W-:Y:S05]  /*dbb0*/  @!P0 BRA `(.L_x_274) ;  /* 0xfffffffc00f08947 */ /* 0x002fea000383ffff */
[----:B------:R-:W-:Y:S05]  /*dbc0*/  BRA `(.L_x_275) ;  /* 0xffffff8000d07947 */ /* 0x000fea000383ffff */
.L_x_140:
[----:B----4-:R-:W-:-:S07]  /*dbd0*/  MOV R0, UR16 ;  /* 0x0000001000007c02 */ /* 0x010fce0008000f00 */
.L_x_276:
[----:B----4-:R4:W1:Y:S02]  /*dbe0*/  SYNCS.PHASECHK.TRANS64.TRYWAIT P0, [R0+URZ+0x1f890], R12 ;  /* 0x01f8900c000075a7 */ /* 0x01086400080011ff */
[----:B-1----:R-:W-:Y:S05]  /*dbf0*/  @!P0 NANOSLEEP.SYNCS 0x989680 ;  /* 0x009896800000895d */ /* 0x002fea0003900000 */
[----:B------:R-:W1:Y:S02]  /*dc00*/  @!P0 SYNCS.PHASECHK.TRANS64 P0, [R0+URZ+0x1f890], R12 ;  /* 0x01f8900c000085a7 */ /* 0x000e6400080010ff */
[----:B-1----:R-:W-:Y:S05]  /*dc10*/  @!P0 BRA `(.L_x_276) ;  /* 0xfffffffc00f08947 */ /* 0x002fea000383ffff */
[----:B------:R-:W-:Y:S05]  /*dc20*/  BRA `(.L_x_277) ;  /* 0xffffff8000d47947 */ /* 0x000fea000383ffff */
.L_x_148:
[----:B------:R-:W-:-:S07]  /*dc30*/  MOV R4, UR6 ;  /* 0x0000000600047c02 */ /* 0x000fce0008000f00 */
.L_x_278:
[----:B--2---:R2:W3:Y:S02]  /*dc40*/  SYNCS.PHASECHK.TRANS64.TRYWAIT P1, [R4+URZ+0x1f870], R5 ;  /* 0x01f87005040075a7 */ /* 0x0044e400080211ff */
[----:B---3--:R-:W-:Y:S05]  /*dc50*/  @!P1 NANOSLEEP.SYNCS 0x989680 ;  /* 0x009896800000995d */ /* 0x008fea0003900000 */
[----:B------:R-:W3:Y:S02]  /*dc60*/  @!P1 SYNCS.PHASECHK.TRANS64 P1, [R4+URZ+0x1f870], R5 ;  /* 0x01f87005040095a7 */ /* 0x000ee400080210ff */
[----:B---3--:R-:W-:Y:S05]  /*dc70*/  @!P1 BRA `(.L_x_278) ;  /* 0xfffffffc00f09947 */ /* 0x008fea000383ffff */
[----:B------:R-:W-:Y:S05]  /*dc80*/  BRA `(.L_x_279) ;  /* 0xffffff8c00947947 */ /* 0x000fea000383ffff */
.L_x_165:
[----:B--2---:R2:W3:Y:S02]  /*dc90*/  SYNCS.PHASECHK.TRANS64.TRYWAIT P1, [R73+URZ+0x1f850], R0 ;  /* 0x01f85000490075a7 */ /* 0x0044e400080211ff */
[----:B---3--:R-:W-:Y:S05]  /*dca0*/  @!P1 NANOSLEEP.SYNCS 0x989680 ;  /* 0x009896800000995d */ /* 0x008fea0003900000 */
[----:B------:R-:W3:Y:S02]  /*dcb0*/  @!P1 SYNCS.PHASECHK.TRANS64 P1, [R73+URZ+0x1f850], R0 ;  /* 0x01f85000490095a7 */ /* 0x000ee400080210ff */
[----:B---3--:R-:W-:Y:S05]  /*dcc0*/  @!P1 BRA `(.L_x_165) ;  /* 0xfffffffc00f09947 */ /* 0x008fea000383ffff */
[----:B------:R-:W-:Y:S05]  /*dcd0*/  BRA `(.L_x_280) ;  /* 0xffffff9800b87947 */ /* 0x000fea000383ffff */
.L_x_169:
[----:B--2---:R2:W3:Y:S02]  /*dce0*/  SYNCS.PHASECHK.TRANS64.TRYWAIT P1, [R73+URZ+0x1f888], R0 ;  /* 0x01f88800490075a7 */ /* 0x0044e400080211ff */
[----:B---3--:R-:W-:Y:S05]  /*dcf0*/  @!P1 NANOSLEEP.SYNCS 0x989680 ;  /* 0x009896800000995d */ /* 0x008fea0003900000 */
[----:B------:R-:W3:Y:S02]  /*dd00*/  @!P1 SYNCS.PHASECHK.TRANS64 P1, [R73+URZ+0x1f888], R0 ;  /* 0x01f88800490095a7 */ /* 0x000ee400080210ff */
[----:B---3--:R-:W-:Y:S05]  /*dd10*/  @!P1 BRA `(.L_x_169) ;  /* 0xfffffffc00f09947 */ /* 0x008fea000383ffff */
[----:B------:R-:W-:Y:S05]  /*dd20*/  BRA `(.L_x_281) ;  /* 0xffffff9800cc7947 */ /* 0x000fea000383ffff */
.L_x_173:
[----:B-1----:R1:W2:Y:S02]  /*dd30*/  SYNCS.PHASECHK.TRANS64.TRYWAIT P1, [R73+URZ+0x1f830], R0 ;  /* 0x01f83000490075a7 */ /* 0x0022a400080211ff */
[----:B--2---:R-:W-:Y:S05]  /*dd40*/  @!P1 NANOSLEEP.SYNCS 0x989680 ;  /* 0x009896800000995d */ /* 0x004fea0003900000 */
[----:B------:R-:W2:Y:S02]  /*dd50*/  @!P1 SYNCS.PHASECHK.TRANS64 P1, [R73+URZ+0x1f830], R0 ;  /* 0x01f83000490095a7 */ /* 0x000ea400080210ff */
[----:B--2---:R-:W-:Y:S05]  /*dd60*/  @!P1 BRA `(.L_x_173) ;  /* 0xfffffffc00f09947 */ /* 0x004fea000383ffff */
[----:B------:R-:W-:Y:S05]  /*dd70*/  BRA `(.L_x_282) ;  /* 0xffffff9c00087947 */ /* 0x000fea000383ffff */
.L_x_192:
[----:B------:R1:W1:Y:S02]  /*dd80*/  SYNCS.PHASECHK.TRANS64.TRYWAIT P1, [R73+URZ+0x1f840], R0 ;  /* 0x01f84000490075a7 */ /* 0x00026400080211ff */
[----:B-1----:R-:W-:Y:S05]  /*dd90*/  @!P1 NANOSLEEP.SYNCS 0x989680 ;  /* 0x009896800000995d */ /* 0x002fea0003900000 */
[----:B------:R-:W1:Y:S02]  /*dda0*/  @!P1 SYNCS.PHASECHK.TRANS64 P1, [R73+URZ+0x1f840], R0 ;  /* 0x01f84000490095a7 */ /* 0x000e6400080210ff */
[----:B-1----:R-:W-:Y:S05]  /*ddb0*/  @!P1 BRA `(.L_x_192) ;  /* 0xfffffffc00f09947 */ /* 0x002fea000383ffff */
[----:B------:R-:W-:Y:S05]  /*ddc0*/  BRA `(.L_x_283) ;  /* 0xffffffc000087947 */ /* 0x000fea000383ffff */
.L_x_196:
[----:B------:R1:W1:Y:S02]  /*ddd0*/  SYNCS.PHASECHK.TRANS64.TRYWAIT P1, [R73+URZ+0x1f860], R0 ;  /* 0x01f86000490075a7 */ /* 0x00026400080211ff */
[----:B-1----:R-:W-:Y:S05]  /*dde0*/  @!P1 NANOSLEEP.SYNCS 0x989680 ;  /* 0x009896800000995d */ /* 0x002fea0003900000 */
[----:B------:R-:W1:Y:S02]  /*ddf0*/  @!P1 SYNCS.PHASECHK.TRANS64 P1, [R73+URZ+0x1f860], R0 ;  /* 0x01f86000490095a7 */ /* 0x000e6400080210ff */
[----:B-1----:R-:W-:Y:S05]  /*de00*/  @!P1 BRA `(.L_x_196) ;  /* 0xfffffffc00f09947 */ /* 0x002fea000383ffff */
[----:B------:R-:W-:Y:S05]  /*de10*/  BRA `(.L_x_284) ;  /* 0xffffffc0001c7947 */ /* 0x000fea000383ffff */
.L_x_200:
[----:B------:R1:W1:Y:S02]  /*de20*/  SYNCS.PHASECHK.TRANS64.TRYWAIT P1, [R73+URZ+0x1f898], R0 ;  /* 0x01f89800490075a7 */ /* 0x00026400080211ff */
[----:B-1----:R-:W-:Y:S05]  /*de30*/  @!P1 NANOSLEEP.SYNCS 0x989680 ;  /* 0x009896800000995d */ /* 0x002fea0003900000 */
[----:B------:R-:W1:Y:S02]  /*de40*/  @!P1 SYNCS.PHASECHK.TRANS64 P1, [R73+URZ+0x1f898], R0 ;  /* 0x01f89800490095a7 */ /* 0x000e6400080210ff */
[----:B-1----:R-:W-:Y:S05]  /*de50*/  @!P1 BRA `(.L_x_200) ;  /* 0xfffffffc00f09947 */ /* 0x002fea000383ffff */
[----:B------:R-:W-:Y:S05]  /*de60*/  BRA `(.L_x_285) ;  /* 0xffffffc000447947 */ /* 0x000fea000383ffff */
.L_x_212:
[----:B-1----:R-:W-:-:S04]  /*de70*/  MOV R3, UR36 ;  /* 0x0000002400037c02 */ /* 0x002fc80008000f00 */
[----:B------:R1:W2:Y:S03]  /*de80*/  SYNCS.PHASECHK.TRANS64.TRYWAIT P1, [R3+URZ+0x1f8a0], R0 ;  /* 0x01f8a000030075a7 */ /* 0x0002a600080211ff */
[----:B--2---:R-:W-:Y:S05]  /*de90*/  @!P1 NANOSLEEP.SYNCS 0x989680 ;  /* 0x009896800000995d */ /* 0x004fea0003900000 */
[----:B------:R-:W2:Y:S02]  /*dea0*/  @!P1 SYNCS.PHASECHK.TRANS64 P1, [R3+URZ+0x1f8a0], R0 ;  /* 0x01f8a000030095a7 */ /* 0x000ea400080210ff */
[----:B--2---:R-:W-:Y:S05]  /*deb0*/  @!P1 BRA `(.L_x_212) ;  /* 0xfffffffc00ec9947 */ /* 0x004fea000383ffff */
[----:B------:R-:W-:Y:S05]  /*dec0*/  BRA `(.L_x_286) ;  /* 0xffffffe000d87947 */ /* 0x000fea000383ffff */
.L_x_220:
[----:B------:R-:W-:-:S07]  /*ded0*/  MOV R2, UR36 ;  /* 0x0000002400027c02 */ /* 0x000fce0008000f00 */
.L_x_287:
[----:B--2---:R2:W3:Y:S02]  /*dee0*/  SYNCS.PHASECHK.TRANS64.TRYWAIT P1, [R2+URZ+0x1f8a8], R0 ;  /* 0x01f8a800020075a7 */ /* 0x0044e400080211ff */
[----:B---3--:R-:W-:Y:S05]  /*def0*/  @!P1 NANOSLEEP.SYNCS 0x989680 ;  /* 0x009896800000995d */ /* 0x008fea0003900000 */
[----:B------:R-:W3:Y:S02]  /*df00*/  @!P1 SYNCS.PHASECHK.TRANS64 P1, [R2+URZ+0x1f8a8], R0 ;  /* 0x01f8a800020095a7 */ /* 0x000ee400080210ff */
[----:B---3--:R-:W-:Y:S05]  /*df10*/  @!P1 BRA `(.L_x_287) ;  /* 0xfffffffc00f09947 */ /* 0x008fea000383ffff */
[----:B------:R-:W-:Y:S05]  /*df20*/  BRA `(.L_x_288) ;  /* 0xffffffe800707947 */ /* 0x000fea000383ffff */
        .weak           $__internal_0_$__cuda_sm10x_tcgen05_guardrail_trap_col_being_dealloced_not_returned_by_alloc
        .type           $__internal_0_$__cuda_sm10x_tcgen05_guardrail_trap_col_being_dealloced_not_returned_by_alloc,@function
        .size           $__internal_0_$__cuda_sm10x_tcgen05_guardrail_trap_col_being_dealloced_not_returned_by_alloc,($__internal_1_$__cuda_sm10x_tcgen05_guardrail_trap_phase_invalid_during_alloc - $__internal_0_$__cuda_sm10x_tcgen05_guardrail_trap_col_being_dealloced_not_returned_by_alloc)
$__internal_0_$__cuda_sm10x_tcgen05_guardrail_trap_col_being_dealloced_not_returned_by_alloc:
[----:B------:R-:W-:Y:S05]  /*df30*/  BPT.TRAP 0x1 ;  /* 0x000000040000795c */ /* 0x000fea0000300000 */
[----:B------:R-:W-:-:S04]  /*df40*/  MOV R3, 0x0 ;  /* 0x0000000000037802 */ /* 0x000fc80000000f00 */
[----:B------:R-:W-:Y:S05]  /*df50*/  RET.REL.NODEC R2 `(_ZN7cutlass13device_kernelINS_4fmha6kernel36Sm100FmhaBwdKernelTmaWarpSpecializedIN4cute5tupleIJiiiiNS5_IJNS5_IJiiEEEiEEEEEENS_10bfloat16_tEfNS5_IJNS4_1CILi128EEESB_NSA_ILi48EEESC_EEENS1_10collective12ResidualMaskEEEEEvNT_6ParamsE) ;  /* 0xffffff2002287950 */ /* 0x000fea0003c3ffff */
        .weak           $__internal_1_$__cuda_sm10x_tcgen05_guardrail_trap_phase_invalid_during_alloc
        .type           $__internal_1_$__cuda_sm10x_tcgen05_guardrail_trap_phase_invalid_during_alloc,@function
        .size           $__internal_1_$__cuda_sm10x_tcgen05_guardrail_trap_phase_invalid_during_alloc,($__internal_2_$__cuda_sm10x_tcgen05_guardrail_trap_unallocated_columns_being_dealloced - $__internal_1_$__cuda_sm10x_tcgen05_guardrail_trap_phase_invalid_during_alloc)
$__internal_1_$__cuda_sm10x_tcgen05_guardrail_trap_phase_invalid_during_alloc:
[----:B------:R-:W-:Y:S05]  /*df60*/  BPT.TRAP 0x1 ;  /* 0x000000040000795c */ /* 0x000fea0000300000 */
[----:B------:R-:W-:-:S04]  /*df70*/  HFMA2 R5, -RZ, RZ, 0, 0 ;  /* 0x00000000ff057431 */ /* 0x000fc800000001ff */
[----:B------:R-:W-:Y:S05]  /*df80*/  RET.REL.NODEC R4 `(_ZN7cutlass13device_kernelINS_4fmha6kernel36Sm100FmhaBwdKernelTmaWarpSpecializedIN4cute5tupleIJiiiiNS5_IJNS5_IJiiEEEiEEEEEENS_10bfloat16_tEfNS5_IJNS4_1CILi128EEESB_NSA_ILi48EEESC_EEENS1_10collective12ResidualMaskEEEEEvNT_6ParamsE) ;  /* 0xffffff20041c7950 */ /* 0x000fea0003c3ffff */
        .weak           $__internal_2_$__cuda_sm10x_tcgen05_guardrail_trap_unallocated_columns_being_dealloced
        .type           $__internal_2_$__cuda_sm10x_tcgen05_guardrail_trap_unallocated_columns_being_dealloced,@function
        .size           $__internal_2_$__cuda_sm10x_tcgen05_guardrail_trap_unallocated_columns_being_dealloced,($__internal_3_$__cuda_sm20_div_u16 - $__internal_2_$__cuda_sm10x_tcgen05_guardrail_trap_unallocated_columns_being_dealloced)
$__internal_2_$__cuda_sm10x_tcgen05_guardrail_trap_unallocated_columns_being_dealloced:
[----:B------:R-:W-:Y:S05]  /*df90*/  BPT.TRAP 0x1 ;  /* 0x000000040000795c */ /* 0x000fea0000300000 */
[----:B------:R-:W-:-:S04]  /*dfa0*/  MOV R3, 0x0 ;  /* 0x0000000000037802 */ /* 0x000fc80000000f00 */
[----:B------:R-:W-:Y:S05]  /*dfb0*/  RET.REL.NODEC R2 `(_ZN7cutlass13device_kernelINS_4fmha6kernel36Sm100FmhaBwdKernelTmaWarpSpecializedIN4cute5tupleIJiiiiNS5_IJNS5_IJiiEEEiEEEEEENS_10bfloat16_tEfNS5_IJNS4_1CILi128EEESB_NSA_ILi48EEESC_EEENS1_10collective12ResidualMaskEEEEEvNT_6ParamsE) ;  /* 0xffffff2002107950 */ /* 0x000fea0003c3ffff */
        .weak           $__internal_3_$__cuda_sm20_div_u16
        .type           $__internal_3_$__cuda_sm20_div_u16,@function
        .size           $__internal_3_$__cuda_sm20_div_u16,(.L_x_298 - $__internal_3_$__cuda_sm20_div_u16)
$__internal_3_$__cuda_sm20_div_u16:
[----:B------:R-:W1:Y:S01]  /*dfc0*/  I2F.U16 R5, R6 ;  /* 0x0000000600057306 */ /* 0x000e620000101000 */
[----:B------:R-:W-:Y:S01]  /*dfd0*/  IMAD.MOV.U32 R3, RZ, RZ, 0x4b800000 ;  /* 0x4b800000ff037424 */ /* 0x000fe200078e00ff */
[----:B------:R-:W-:-:S04]  /*dfe0*/  LOP3.LUT R0, R0, 0xffff, RZ, 0xc0, !PT ;  /* 0x0000ffff00007812 */ /* 0x000fc800078ec0ff */
[----:B------:R-:W-:Y:S02]  /*dff0*/  I2FP.F32.U32.RZ R0, R0 ;  /* 0x0000000000007245 */ /* 0x000fe4000020d000 */
[C---:B-1----:R-:W-:Y:S02]  /*e000*/  FSETP.GEU.AND P0, PT, |R5|.reuse, 1.175494350822287508e-38, PT ;  /* 0x008000000500780b */ /* 0x042fe40003f0e200 */
[----:B------:R-:W-:Y:S02]  /*e010*/  FSETP.GT.AND P1, PT, |R5|, 8.50705917302346158658e+37, PT ;  /* 0x7e8000000500780b */ /* 0x000fe40003f24200 */
[----:B------:R-:W-:Y:S02]  /*e020*/  FSEL R3, R3, 1, !P0 ;  /* 0x3f80000003037808 */ /* 0x000fe40004000000 */
[----:B------:R-:W-:Y:S02]  /*e030*/  ISETP.NE.U32.AND P0, PT, R6, RZ, PT ;  /* 0x000000ff0600720c */ /* 0x000fe40003f05070 */
[----:B------:R-:W-:-:S05]  /*e040*/  FSEL R3, R3, 0.25, !P1 ;  /* 0x3e80000003037808 */ /* 0x000fca0004800000 */
[----:B------:R-:W-:-:S06]  /*e050*/  FMUL R5, R5, R3 ;  /* 0x0000000305057220 */ /* 0x000fcc0000400000 */
[----:B------:R-:W1:Y:S02]  /*e060*/  MUFU.RCP R5, R5 ;  /* 0x0000000500057308 */ /* 0x000e640000001000 */
[----:B-1----:R-:W-:-:S04]  /*e070*/  FMUL R5, R3, R5 ;  /* 0x0000000503057220 */ /* 0x002fc80000400000 */
[----:B------:R-:W-:-:S04]  /*e080*/  VIADD R5, R5, 0x2 ;  /* 0x0000000205057836 */ /* 0x000fc80000000000 */
[----:B------:R-:W-:Y:S01]  /*e090*/  FMUL.RZ R0, R0, R5 ;  /* 0x0000000500007220 */ /* 0x000fe2000040c000 */
[----:B------:R-:W-:-:S05]  /*e0a0*/  IMAD.MOV.U32 R5, RZ, RZ, 0x0 ;  /* 0x00000000ff057424 */ /* 0x000fca00078e00ff */
[----:B------:R-:W1:Y:S02]  /*e0b0*/  F2I.U32.TRUNC.NTZ R0, R0 ;  /* 0x0000000000007305 */ /* 0x000e64000020f000 */
[----:B-1----:R-:W-:Y:S01]  /*e0c0*/  LOP3.LUT R16, R0, 0xffff, RZ, 0xc0, !PT ;  /* 0x0000ffff00107812 */ /* 0x002fe200078ec0ff */
[----:B------:R-:W-:Y:S01]  /*e0d0*/  @!P0 IMAD.MOV.U32 R16, RZ, RZ, -0x1 ;  /* 0xffffffffff108424 */ /* 0x000fe200078e00ff */
[----:B------:R-:W-:Y:S06]  /*e0e0*/  RET.REL.NODEC R4 `(_ZN7cutlass13device_kernelINS_4fmha6kernel36Sm100FmhaBwdKernelTmaWarpSpecializedIN4cute5tupleIJiiiiNS5_IJNS5_IJiiEEEiEEEEEENS_10bfloat16_tEfNS5_IJNS4_1CILi128EEESB_NSA_ILi48EEESC_EEENS1_10collective12ResidualMaskEEEEEvNT_6ParamsE) ;  /* 0xffffff1c04c47950 */ /* 0x000fec0003c3ffff */
.L_x_289:
[----:B------:R-:W-:-:S00]  /*e0f0*/  BRA `(.L_x_289) ;  /* 0xfffffffc00fc7947 */ /* 0x000fc0000383ffff */
[----:B------:R-:W-:-:S00]  /*e100*/  NOP ;  /* 0x0000000000007918 */ /* 0x000fc00000000000 */
[----:B------:R-:W-:-:S00]  /*e110*/  NOP ;  /* 0x0000000000007918 */ /* 0x000fc00000000000 */
[----:B------:R-:W-:-:S00]  /*e120*/  NOP ;  /* 0x0000000000007918 */ /* 0x000fc00000000000 */
[----:B------:R-:W-:-:S00]  /*e130*/  NOP ;  /* 0x0000000000007918 */ /* 0x000fc00000000000 */
[----:B------:R-:W-:-:S00]  /*e140*/  NOP ;  /* 0x0000000000007918 */ /* 0x000fc00000000000 */
[----:B------:R-:W-:-:S00]  /*e150*/  NOP ;  /* 0x0000000000007918 */ /* 0x000fc00000000000 */
[----:B------:R-:W-:-:S00]  /*e160*/  NOP ;  /* 0x0000000000007918 */ /* 0x000fc00000000000 */
[----:B------:R-:W-:-:S00]  /*e170*/  NOP ;  /* 0x0000000000007918 */ /* 0x000fc00000000000 */
.L_x_298:


//--------------------- .nv.global.init           --------------------------
	.section	.nv.global.init,"aw",@progbits
.nv.global.init:
	.type		$str$25,@object
	.size		$str$25,($str$26 - $str$25)
$str$25:
        /*0000*/ 	.byte	0x28, 0x61, 0x64, 0x64, 0x72, 0x65, 0x73, 0x73, 0x20, 0x26, 0x20, 0x6d, 0x61, 0x73, 0x6b, 0x29
        /*0010*/ 	.byte	0x20, 0x3d, 0x3d, 0x20, 0x30, 0x00
	.type		$str$26,@object
	.size		$str$26,($str$24 - $str$26)
$str$26:
        /*0016*/ 	.byte	0x2f, 0x74, 0x6d, 0x70, 0x2f, 0x63, 0x75, 0x74, 0x6c, 0x61, 0x73, 0x73, 0x5f, 0x73, 0x77, 0x65
        /*0026*/ 	.byte	0x65, 0x70, 0x5f, 0x73, 0x72, 0x63, 0x2f, 0x69, 0x6e, 0x63, 0x6c, 0x75, 0x64, 0x65, 0x2f, 0x63
        /*0036*/ 	.byte	0x75, 0x74, 0x65, 0x2f, 0x70, 0x6f, 0x69, 0x6e, 0x74, 0x65, 0x72, 0x5f, 0x66, 0x6c, 0x61, 0x67
        /*0046*/ 	.byte	0x67, 0x65, 0x64, 0x2e, 0x68, 0x70, 0x70, 0x00
	.type		$str$24,@object
	.size		$str$24,($str$23 - $str$24)
$str$24:
        /*004e*/ 	.byte	0x2f, 0x74, 0x6d, 0x70, 0x2f, 0x63, 0x75, 0x74, 0x6c, 0x61, 0x73, 0x73, 0x5f, 0x73, 0x77, 0x65
        /*005e*/ 	.byte	0x65, 0x70, 0x5f, 0x73, 0x72, 0x63, 0x2f, 0x69, 0x6e, 0x63, 0x6c, 0x75, 0x64, 0x65, 0x2f, 0x63
        /*006e*/ 	.byte	0x75, 0x74, 0x65, 0x2f, 0x61, 0x74, 0x6f, 0x6d, 0x2f, 0x63, 0x6f, 0x70, 0x79, 0x5f, 0x74, 0x72
        /*007e*/ 	.byte	0x61, 0x69, 0x74, 0x73, 0x5f, 0x73, 0x6d, 0x31, 0x30, 0x30, 0x2e, 0x68, 0x70, 0x70, 0x00
	.type		$str$23,@object
	.size		$str$23,(__unnamed_3 - $str$23)
$str$23:
        /*008d*/ 	.byte	0x28, 0x28, 0x75, 0x69, 0x6e, 0x74, 0x33, 0x32, 0x5f, 0x74, 0x28, 0x74, 0x68, 0x72, 0x65, 0x61
        /*009d*/ 	.byte	0x64, 0x49, 0x64, 0x78, 0x2e, 0x78, 0x29, 0x20, 0x2f, 0x20, 0x33, 0x32, 0x29, 0x20, 0x25, 0x20
        /*00ad*/ 	.byte	0x34, 0x29, 0x20, 0x3d, 0x3d, 0x20, 0x28, 0x28, 0x28, 0x74, 0x6d, 0x65, 0x6d, 0x5f, 0x61, 0x64
        /*00bd*/ 	.byte	0x64, 0x72, 0x20, 0x3e, 0x3e, 0x20, 0x31, 0x36, 0x29, 0x20, 0x2f, 0x20, 0x33, 0x32, 0x29, 0x20
        /*00cd*/ 	.byte	0x25, 0x20, 0x34, 0x29, 0x00
	.type		__unnamed_3,@object
	.size		__unnamed_3,(__unnamed_1 - __unnamed_3)
__unnamed_3:
        /* <DEDUP_REMOVED lines=25> */
        /*0262*/ 	.byte	0x3c, 0x31, 0x30, 0x32, 0x34, 0x3e, 0x3e, 0x3e, 0x3e, 0x20, 0x26, 0x5d, 0x00
	.type		__unnamed_1,@object
	.size		__unnamed_1,(__unnamed_2 - __unnamed_1)
__unnamed_1:
        /* <DEDUP_REMOVED lines=31> */
        /*045f*/ 	.byte	0x31, 0x3e, 0x3e, 0x3e, 0x5d, 0x00
	.type		__unnamed_2,@object
	.size		__unnamed_2,(__unnamed_4 - __unnamed_2)
__unnamed_2:
        /* <DEDUP_REMOVED lines=33> */
        /*0675*/ 	.byte	0x3e, 0x3e, 0x3e, 0x5d, 0x00
	.type		__unnamed_4,@object
	.size		__unnamed_4,(.L_4 - __unnamed_4)
__unnamed_4:
        /* <DEDUP_REMOVED lines=37> */
        /*08ca*/ 	.byte	0x3a, 0x43, 0x3c, 0x30, 0x3e, 0x3e, 0x3e, 0x3e, 0x5d, 0x00
.L_4:


//--------------------- .nv.shared._ZN7cutlass13device_kernelINS_4fmha6kernel36Sm100FmhaBwdKernelTmaWarpSpecializedIN4cute5tupleIJiiiiNS5_IJNS5_IJiiEEEiEEEEEENS_10bfloat16_tEfNS5_IJNS4_1CILi128EEESB_NSA_ILi48EEESC_EEENS1_10collective12ResidualMaskEEEEEvNT_6ParamsE --------------------------
	.section	.nv.shared._ZN7cutlass13device_kernelINS_4fmha6kernel36Sm100FmhaBwdKernelTmaWarpSpecializedIN4cute5tupleIJiiiiNS5_IJNS5_IJiiEEEiEEEEEENS_10bfloat16_tEfNS5_IJNS4_1CILi128EEESB_NSA_ILi48EEESC_EEENS1_10collective12ResidualMaskEEEEEvNT_6ParamsE,"aw",@nobits
	.sectionflags	@""
	.align	16
	.zero		1024


//--------------------- .nv.shared.reserved.0     --------------------------
	.section	.nv.shared.reserved.0,"aw",@nobits
	.weak		__nv_reservedSMEM_offset_0_alias
	.size		__nv_reservedSMEM_offset_0_alias, 0, 64
	.other		__nv_reservedSMEM_offset_0_alias,@"STO_CUDA_RESERVED_SHARED STV_DEFAULT"
__nv_reservedSMEM_offset_0_alias:
	.zero		0
.nv.shared.reserved.0:
	.zero		64
	.weak		__nv_reservedSMEM_tcgen05_partition
	.type		__nv_reservedSMEM_tcgen05_partition,@object
	.size		__nv_reservedSMEM_tcgen05_partition,(.L_0 - __nv_reservedSMEM_tcgen05_partition)
__nv_reservedSMEM_tcgen05_partition:
	.zero		32
.L_0:


//--------------------- .nv.global                --------------------------
	.section	.nv.global,"aw",@nobits
.nv.global:
	.type		_ZN39_INTERNAL_6fca1cb0_4_k_cu_84f62bb8_34794cute1_E,@object
	.size		_ZN39_INTERNAL_6fca1cb0_4_k_cu_84f62bb8_34794cute1_E,(_ZN39_INTERNAL_6fca1cb0_4_k_cu_84f62bb8_34794cuda3std3__45__cpo6cbeginE - _ZN39_INTERNAL_6fca1cb0_4_k_cu_84f62bb8_34794cute1_E)
_ZN39_INTERNAL_6fca1cb0_4_k_cu_84f62bb8_34794cute1_E:
	.zero		1
	.type		_ZN39_INTERNAL_6fca1cb0_4_k_cu_84f62bb8_34794cuda3std3__45__cpo6cbeginE,@object
	.size		_ZN39_INTERNAL_6fca1cb0_4_k_cu_84f62bb8_34794cuda3std3__45__cpo6cbeginE,(_ZN39_INTERNAL_6fca1cb0_4_k_cu_84f62bb8_34794cuda3std3__48in_placeE - _ZN39_INTERNAL_6fca1cb0_4_k_cu_84f62bb8_34794cuda3std3__45__cpo6cbeginE)
_ZN39_INTERNAL_6fca1cb0_4_k_cu_84f62bb8_34794cuda3std3__45__cpo6cbeginE:
	.zero		1
	.type		_ZN39_INTERNAL_6fca1cb0_4_k_cu_84f62bb8_34794cuda3std3__48in_placeE,@object
	.size		_ZN39_INTERNAL_6fca1cb0_4_k_cu_84f62bb8_34794cuda3std3__48in_placeE,(_ZN39_INTERNAL_6fca1cb0_4_k_cu_84f62bb8_34794cuda3std6ranges3__45__cpo9iter_moveE - _ZN39_INTERNAL_6fca1cb0_4_k_cu_84f62bb8_34794cuda3std3__48in_placeE)
_ZN39_INTERNAL_6fca1cb0_4_k_cu_84f62bb8_34794cuda3std3__48in_placeE:
	.zero		1
	.type		_ZN39_INTERNAL_6fca1cb0_4_k_cu_84f62bb8_34794cuda3std6ranges3__45__cpo9iter_moveE,@object
	.size		_ZN39_INTERNAL_6fca1cb0_4_k_cu_84f62bb8_34794cuda3std6ranges3__45__cpo9iter_moveE,(_ZN39_INTERNAL_6fca1cb0_4_k_cu_84f62bb8_34794cuda3std3__45__cpo5beginE - _ZN39_INTERNAL_6fca1cb0_4_k_cu_84f62bb8_34794cuda3std6ranges3__45__cpo9iter_moveE)
_ZN39_INTERNAL_6fca1cb0_4_k_cu_84f62bb8_34794cuda3std6ranges3__45__cpo9iter_moveE:
	.zero		1
	.type		_ZN39_INTERNAL_6fca1cb0_4_k_cu_84f62bb8_34794cuda3std3__45__cpo5beginE,@object
	.size		_ZN39_INTERNAL_6fca1cb0_4_k_cu_84f62bb8_34794cuda3std3__45__cpo5beginE,(_ZN39_INTERNAL_6fca1cb0_4_k_cu_84f62bb8_34794cuda3std3__441_GLOBAL__N__6fca1cb0_4_k_cu_84f62bb8_34796ignoreE - _ZN39_INTERNAL_6fca1cb0_4_k_cu_84f62bb8_34794cuda3std3__45__cpo5beginE)
_ZN39_INTERNAL_6fca1cb0_4_k_cu_84f62bb8_34794cuda3std3__45__cpo5beginE:
	.zero		1
	.type		_ZN39_INTERNAL_6fca1cb0_4_k_cu_84f62bb8_34794cuda3std3__441_GLOBAL__N__6fca1cb0_4_k_cu_84f62bb8_34796ignoreE,@object
	.size		_ZN39_INTERNAL_6fca1cb0_4_k_cu_84f62bb8_34794cuda3std3__441_GLOBAL__N__6fca1cb0_4_k_cu_84f62bb8_34796ignoreE,(_ZN39_INTERNAL_6fca1cb0_4_k_cu_84f62bb8_34794cute7productE - _ZN39_INTERNAL_6fca1cb0_4_k_cu_84f62bb8_34794cuda3std3__441_GLOBAL__N__6fca1cb0_4_k_cu_84f62bb8_34796ignoreE)
_ZN39_INTERNAL_6fca1cb0_4_k_cu_84f62bb8_34794cuda3std3__441_GLOBAL__N__6fca1cb0_4_k_cu_84f62bb8_34796ignoreE:
	.zero		1
	.type		_ZN39_INTERNAL_6fca1cb0_4_k_cu_84f62bb8_34794cute7productE,@object
	.size		_ZN39_INTERNAL_6fca1cb0_4_k_cu_84f62bb8_34794cute7productE,(_ZN39_INTERNAL_6fca1cb0_4_k_cu_84f62bb8_34794cuda3std3__45__cpo3endE - _ZN39_INTERNAL_6fca1cb0_4_k_cu_84f62bb8_34794cute7productE)
_ZN39_INTERNAL_6fca1cb0_4_k_cu_84f62bb8_34794cute7productE:
	.zero		1
	.type		_ZN39_INTERNAL_6fca1cb0_4_k_cu_84f62bb8_34794cuda3std3__45__cpo3endE,@object
	.size		_ZN39_INTERNAL_6fca1cb0_4_k_cu_84f62bb8_34794cuda3std3__45__cpo3endE,(_ZN39_INTERNAL_6fca1cb0_4_k_cu_84f62bb8_34794cuda3std3__419piecewise_constructE - _ZN39_INTERNAL_6fca1cb0_4_k_cu_84f62bb8_34794cuda3std3__45__cpo3endE)
_ZN39_INTERNAL_6fca1cb0_4_k_cu_84f62bb8_34794cuda3std3__45__cpo3endE:
	.zero		1
	.type		_ZN39_INTERNAL_6fca1cb0_4_k_cu_84f62bb8_34794cuda3std3__419piecewise_constructE,@object
	.size		_ZN39_INTERNAL_6fca1cb0_4_k_cu_84f62bb8_34794cuda3std3__419piecewise_constructE,(_ZN39_INTERNAL_6fca1cb0_4_k_cu_84f62bb8_34794cuda3std3__45__cpo4cendE - _ZN39_INTERNAL_6fca1cb0_4_k_cu_84f62bb8_34794cuda3std3__419piecewise_constructE)
_ZN39_INTERNAL_6fca1cb0_4_k_cu_84f62bb8_34794cuda3std3__419piecewise_constructE:
	.zero		1
	.type		_ZN39_INTERNAL_6fca1cb0_4_k_cu_84f62bb8_34794cuda3std3__45__cpo4cendE,@object
	.size		_ZN39_INTERNAL_6fca1cb0_4_k_cu_84f62bb8_34794cuda3std3__45__cpo4cendE,(_ZN39_INTERNAL_6fca1cb0_4_k_cu_84f62bb8_34794cuda3std6ranges3__45__cpo4swapE - _ZN39_INTERNAL_6fca1cb0_4_k_cu_84f62bb8_34794cuda3std3__45__cpo4cendE)
_ZN39_INTERNAL_6fca1cb0_4_k_cu_84f62bb8_34794cuda3std3__45__cpo4cendE:
	.zero		1
	.type		_ZN39_INTERNAL_6fca1cb0_4_k_cu_84f62bb8_34794cuda3std6ranges3__45__cpo4swapE,@object
	.size		_ZN39_INTERNAL_6fca1cb0_4_k_cu_84f62bb8_34794cuda3std6ranges3__45__cpo4swapE,(.L_12 - _ZN39_INTERNAL_6fca1cb0_4_k_cu_84f62bb8_34794cuda3std6ranges3__45__cpo4swapE)
_ZN39_INTERNAL_6fca1cb0_4_k_cu_84f62bb8_34794cuda3std6ranges3__45__cpo4swapE:
	.zero		1
.L_12:


//--------------------- .nv.constant0._ZN7cutlass13device_kernelINS_4fmha6kernel36Sm100FmhaBwdKernelTmaWarpSpecializedIN4cute5tupleIJiiiiNS5_IJNS5_IJiiEEEiEEEEEENS_10bfloat16_tEfNS5_IJNS4_1CILi128EEESB_NSA_ILi48EEESC_EEENS1_10collective12ResidualMaskEEEEEvNT_6ParamsE --------------------------
	.section	.nv.constant0._ZN7cutlass13device_kernelINS_4fmha6kernel36Sm100FmhaBwdKernelTmaWarpSpecializedIN4cute5tupleIJiiiiNS5_IJNS5_IJiiEEEiEEEEEENS_10bfloat16_tEfNS5_IJNS4_1CILi128EEESB_NSA_ILi48EEESC_EEENS1_10collective12ResidualMaskEEEEEvNT_6ParamsE,"a",@progbits
	.sectionflags	@""
	.align	4
.nv.constant0._ZN7cutlass13device_kernelINS_4fmha6kernel36Sm100FmhaBwdKernelTmaWarpSpecializedIN4cute5tupleIJiiiiNS5_IJNS5_IJiiEEEiEEEEEENS_10bfloat16_tEfNS5_IJNS4_1CILi128EEESB_NSA_ILi48EEESC_EEENS1_10collective12ResidualMaskEEEEEvNT_6ParamsE:
	.zero		2560


//--------------------- SYMBOLS --------------------------

	.type		.nv.reservedSmem.offset0,@object
	.size		.nv.reservedSmem.offset0,0x4
	.type		.nv.reservedSmem.cap,@object
	.size		.nv.reservedSmem.cap,0x4
	.type		__assertfail,@function
